def matmul_kernel(
    a_ptr,
    b_ptr,
    c_ptr,
    M,
    N,
    K,
    stride_am,
    stride_ak,
    stride_bk,
    stride_bn,
    stride_cm,
    stride_cn,
    BLOCK_M: tl.constexpr,
    BLOCK_N: tl.constexpr,
    BLOCK_K: tl.constexpr,
    GROUP_M: tl.constexpr,
):
    pid = tl.program_id(axis=0)
    num_pid_m = tl.cdiv(M, BLOCK_M)
    num_pid_n = tl.cdiv(N, BLOCK_N)
    num_pid_in_group = GROUP_M * num_pid_n
    group_id = pid // num_pid_in_group
    first_pid_m = group_id * GROUP_M
    group_size_m = min(num_pid_m - first_pid_m, GROUP_M)
    pid_m = first_pid_m + ((pid % num_pid_in_group) % group_size_m)
    pid_n = (pid % num_pid_in_group) // group_size_m

    offs_am = (pid_m * BLOCK_M + tl.arange(0, BLOCK_M)) % M
    offs_bn = (pid_n * BLOCK_N + tl.arange(0, BLOCK_N)) % N
    offs_k = tl.arange(0, BLOCK_K)
    a_ptrs = a_ptr + offs_am[:, None] * stride_am + offs_k[None, :] * stride_ak
    b_ptrs = b_ptr + offs_k[:, None] * stride_bk + offs_bn[None, :] * stride_bn

    acc = tl.zeros((BLOCK_M, BLOCK_N), dtype=tl.float32)
    for kk in range(0, tl.cdiv(K, BLOCK_K)):
        a = tl.load(a_ptrs, mask=offs_k[None, :] < K - kk * BLOCK_K, other=0.0)
        b = tl.load(b_ptrs, mask=offs_k[:, None] < K - kk * BLOCK_K, other=0.0)
        acc = tl.dot(a, b, acc)
        a_ptrs += BLOCK_K * stride_ak
        b_ptrs += BLOCK_K * stride_bk

    c = acc.to(c_ptr.dtype.element_ty)
    offs_cm = pid_m * BLOCK_M + tl.arange(0, BLOCK_M)
    offs_cn = pid_n * BLOCK_N + tl.arange(0, BLOCK_N)
    c_ptrs = c_ptr + offs_cm[:, None] * stride_cm + offs_cn[None, :] * stride_cn
    mask = (offs_cm[:, None] < M) & (offs_cn[None, :] < N)
    tl.store(c_ptrs, c, mask=mask)

# config = {"BLOCK_K": 32, "BLOCK_M": 128, "BLOCK_N": 256, "GROUP_M": 8, "arch": "sm_100", "dtype": "fp32", "num_ctas": 1, "num_stages": 7, "num_warps": 4}
# arch = sm_100


// ===== COMPILED SASS (sm_100a) =====

	.target	sm_100a

	.elftype	@"ET_EXEC"


//--------------------- .note.nv.tkinfo           --------------------------
	.section	.note.nv.tkinfo,"",@"SHT_NOTE"
	.sectionflags	@"SHF_NOTE_NV_TKINFO"
	.tkinfo
        /*0018*/ 	.word	0x00000081
        /*0030*/ 	.string	""
        /*0030*/ 	.string	"ptxas-blackwell"
        /*0030*/ 	.string	"Cuda compilation tools, release 12.9, V12.9.86"
        /*0030*/ 	.string	"Build cuda_12.9.r12.9/compiler.36037853_0"
        /*0030*/ 	.string	"-v  -suppress-debug-info  -lineinfo  -arch sm_100a "



//--------------------- .note.nv.cuver            --------------------------
	.section	.note.nv.cuver,"",@"SHT_NOTE"
	.sectionflags	@"SHF_NOTE_NV_CUVER"
        /*0018*/ 	.short	0x0001
        /*001a*/ 	.short	0x0064
        /*001c*/ 	.short	0x0001
        /*001e*/ 	.short	0x0000
        /*0020*/ 	.short	0x0001
        /*0022*/ 	.short	0x0000


//--------------------- .nv.info                  --------------------------
	.section	.nv.info,"",@"SHT_CUDA_INFO"
	.align	4


	//----- nvinfo : EIATTR_REGCOUNT
	.align		4
        /*0000*/ 	.byte	0x04, 0x2f
        /*0002*/ 	.short	(.L_4 - .L_3)
	.align		4
.L_3:
        /*0004*/ 	.word	index@(matmul_kernel)
        /*0008*/ 	.word	0x000000ff


	//----- nvinfo : EIATTR_FRAME_SIZE
	.align		4
.L_4:
        /*000c*/ 	.byte	0x04, 0x11
        /*000e*/ 	.short	(.L_6 - .L_5)
	.align		4
.L_5:
        /*0010*/ 	.word	index@($__internal_2_$__cuda_sm10x_tcgen05_guardrail_trap_unallocated_columns_being_dealloced)
        /*0014*/ 	.word	0x00000248


	//----- nvinfo : EIATTR_FRAME_SIZE
	.align		4
.L_6:
        /*0018*/ 	.byte	0x04, 0x11
        /*001a*/ 	.short	(.L_8 - .L_7)
	.align		4
.L_7:
        /*001c*/ 	.word	index@($__internal_1_$__cuda_sm10x_tcgen05_guardrail_trap_phase_invalid_during_alloc)
        /*0020*/ 	.word	0x00000248


	//----- nvinfo : EIATTR_FRAME_SIZE
	.align		4
.L_8:
        /*0024*/ 	.byte	0x04, 0x11
        /*0026*/ 	.short	(.L_10 - .L_9)
	.align		4
.L_9:
        /*0028*/ 	.word	index@($__internal_0_$__cuda_sm10x_tcgen05_guardrail_trap_col_being_dealloced_not_returned_by_alloc)
        /*002c*/ 	.word	0x00000248


	//----- nvinfo : EIATTR_FRAME_SIZE
	.align		4
.L_10:
        /*0030*/ 	.byte	0x04, 0x11
        /*0032*/ 	.short	(.L_12 - .L_11)
	.align		4
.L_11:
        /*0034*/ 	.word	index@(matmul_kernel)
        /*0038*/ 	.word	0x00000248


	//----- nvinfo : EIATTR_MIN_STACK_SIZE
	.align		4
.L_12:
        /*003c*/ 	.byte	0x04, 0x12
        /*003e*/ 	.short	(.L_14 - .L_13)
	.align		4
.L_13:
        /*0040*/ 	.word	index@(matmul_kernel)
        /*0044*/ 	.word	0x00000248
.L_14:


//--------------------- .nv.info.matmul_kernel    --------------------------
	.section	.nv.info.matmul_kernel,"",@"SHT_CUDA_INFO"
	.sectionflags	@""
	.align	4


	//----- nvinfo : EIATTR_CUDA_API_VERSION
	.align		4
        /*0000*/ 	.byte	0x04, 0x37
        /*0002*/ 	.short	(.L_16 - .L_15)
.L_15:
        /*0004*/ 	.word	0x00000081


	//----- nvinfo : EIATTR_KPARAM_INFO
	.align		4
.L_16:
        /*0008*/ 	.byte	0x04, 0x17
        /*000a*/ 	.short	(.L_18 - .L_17)
.L_17:
        /*000c*/ 	.word	0x00000000
        /*0010*/ 	.short	0x000d
        /*0012*/ 	.short	0x0048
        /*0014*/ 	.byte	0x00, 0xf4, 0x21, 0x00


	//----- nvinfo : EIATTR_KPARAM_INFO
	.align		4
.L_18:
        /*0018*/ 	.byte	0x04, 0x17
        /*001a*/ 	.short	(.L_20 - .L_19)
.L_19:
        /*001c*/ 	.word	0x00000000
        /*0020*/ 	.short	0x000c
        /*0022*/ 	.short	0x0040
        /*0024*/ 	.byte	0x00, 0xf4, 0x21, 0x00


	//----- nvinfo : EIATTR_KPARAM_INFO
	.align		4
.L_20:
        /*0028*/ 	.byte	0x04, 0x17
        /*002a*/ 	.short	(.L_22 - .L_21)
.L_21:
        /*002c*/ 	.word	0x00000000
        /*0030*/ 	.short	0x000b
        /*0032*/ 	.short	0x0038
        /*0034*/ 	.byte	0x00, 0xf0, 0x11, 0x00


	//----- nvinfo : EIATTR_KPARAM_INFO
	.align		4
.L_22:
        /*0038*/ 	.byte	0x04, 0x17
        /*003a*/ 	.short	(.L_24 - .L_23)
.L_23:
        /*003c*/ 	.word	0x00000000
        /*0040*/ 	.short	0x000a
        /*0042*/ 	.short	0x0034
        /*0044*/ 	.byte	0x00, 0xf0, 0x11, 0x00


	//----- nvinfo : EIATTR_KPARAM_INFO
	.align		4
.L_24:
        /*0048*/ 	.byte	0x04, 0x17
        /*004a*/ 	.short	(.L_26 - .L_25)
.L_25:
        /*004c*/ 	.word	0x00000000
        /*0050*/ 	.short	0x0009
        /*0052*/ 	.short	0x0030
        /*0054*/ 	.byte	0x00, 0xf0, 0x11, 0x00


	//----- nvinfo : EIATTR_KPARAM_INFO
	.align		4
.L_26:
        /*0058*/ 	.byte	0x04, 0x17
        /*005a*/ 	.short	(.L_28 - .L_27)
.L_27:
        /*005c*/ 	.word	0x00000000
        /*0060*/ 	.short	0x0008
        /*0062*/ 	.short	0x002c
        /*0064*/ 	.byte	0x00, 0xf0, 0x11, 0x00


	//----- nvinfo : EIATTR_KPARAM_INFO
	.align		4
.L_28:
        /*0068*/ 	.byte	0x04, 0x17
        /*006a*/ 	.short	(.L_30 - .L_29)
.L_29:
        /*006c*/ 	.word	0x00000000
        /*0070*/ 	.short	0x0007
        /*0072*/ 	.short	0x0028
        /*0074*/ 	.byte	0x00, 0xf0, 0x11, 0x00


	//----- nvinfo : EIATTR_KPARAM_INFO
	.align		4
.L_30:
        /*0078*/ 	.byte	0x04, 0x17
        /*007a*/ 	.short	(.L_32 - .L_31)
.L_31:
        /*007c*/ 	.word	0x00000000
        /*0080*/ 	.short	0x0006
        /*0082*/ 	.short	0x0024
        /*0084*/ 	.byte	0x00, 0xf0, 0x11, 0x00


	//----- nvinfo : EIATTR_KPARAM_INFO
	.align		4
.L_32:
        /*0088*/ 	.byte	0x04, 0x17
        /*008a*/ 	.short	(.L_34 - .L_33)
.L_33:
        /*008c*/ 	.word	0x00000000
        /*0090*/ 	.short	0x0005
        /*0092*/ 	.short	0x0020
        /*0094*/ 	.byte	0x00, 0xf0, 0x11, 0x00


	//----- nvinfo : EIATTR_KPARAM_INFO
	.align		4
.L_34:
        /*0098*/ 	.byte	0x04, 0x17
        /*009a*/ 	.short	(.L_36 - .L_35)
.L_35:
        /*009c*/ 	.word	0x00000000
        /*00a0*/ 	.short	0x0004
        /*00a2*/ 	.short	0x001c
        /*00a4*/ 	.byte	0x00, 0xf0, 0x11, 0x00


	//----- nvinfo : EIATTR_KPARAM_INFO
	.align		4
.L_36:
        /*00a8*/ 	.byte	0x04, 0x17
        /*00aa*/ 	.short	(.L_38 - .L_37)
.L_37:
        /*00ac*/ 	.word	0x00000000
        /*00b0*/ 	.short	0x0003
        /*00b2*/ 	.short	0x0018
        /*00b4*/ 	.byte	0x00, 0xf0, 0x11, 0x00


	//----- nvinfo : EIATTR_KPARAM_INFO
	.align		4
.L_38:
        /*00b8*/ 	.byte	0x04, 0x17
        /*00ba*/ 	.short	(.L_40 - .L_39)
.L_39:
        /*00bc*/ 	.word	0x00000000
        /*00c0*/ 	.short	0x0002
        /*00c2*/ 	.short	0x0010
        /*00c4*/ 	.byte	0x00, 0xf4, 0x21, 0x00


	//----- nvinfo : EIATTR_KPARAM_INFO
	.align		4
.L_40:
        /*00c8*/ 	.byte	0x04, 0x17
        /*00ca*/ 	.short	(.L_42 - .L_41)
.L_41:
        /*00cc*/ 	.word	0x00000000
        /*00d0*/ 	.short	0x0001
        /*00d2*/ 	.short	0x0008
        /*00d4*/ 	.byte	0x00, 0xf4, 0x21, 0x00


	//----- nvinfo : EIATTR_KPARAM_INFO
	.align		4
.L_42:
        /*00d8*/ 	.byte	0x04, 0x17
        /*00da*/ 	.short	(.L_44 - .L_43)
.L_43:
        /*00dc*/ 	.word	0x00000000
        /*00e0*/ 	.short	0x0000
        /*00e2*/ 	.short	0x0000
        /*00e4*/ 	.byte	0x00, 0xf4, 0x21, 0x00


	//----- nvinfo : EIATTR_AT_ENTRY_FRAGMENTS
	.align		4
.L_44:
        /*00e8*/ 	.byte	0x04, 0x4f
        /*00ea*/ 	.short	(.L_46 - .L_45)


	//   ....[0]....
.L_45:
        /*00ec*/ 	.word	0x00000004


	//----- nvinfo : EIATTR_RESERVED_SMEM_USED
	.align		4
.L_46:
        /*00f0*/ 	.byte	0x01, 0x41
	.zero		2


	//----- nvinfo : EIATTR_SPARSE_MMA_MASK
	.align		4
        /*00f4*/ 	.byte	0x03, 0x50
        /*00f6*/ 	.short	0x0000


	//----- nvinfo : EIATTR_TCGEN05_1CTA_USED
	.align		4
        /*00f8*/ 	.byte	0x01, 0x51
	.zero		2


	//----- nvinfo : EIATTR_MAXREG_COUNT
	.align		4
        /*00fc*/ 	.byte	0x03, 0x1b
        /*00fe*/ 	.short	0x00ff


	//----- nvinfo : EIATTR_NUM_BARRIERS
	.align		4
        /*0100*/ 	.byte	0x02, 0x4c
        /*0102*/ 	.byte	0x01
	.zero		1


	//----- nvinfo : EIATTR_ANNOTATIONS
	.align		4
        /*0104*/ 	.byte	0x04, 0x55
        /*0106*/ 	.short	(.L_48 - .L_47)


	//   ....[0]....
.L_47:
        /*0108*/ 	.word	0x00000001
        /*010c*/ 	.byte	0x80, 0x09, 0x00, 0x00, 0x01, 0x00, 0x00, 0x00, 0x70, 0x38, 0x00, 0x00, 0x01, 0x00, 0x00, 0x00
        /* <DEDUP_REMOVED lines=167> */
        /*0b8c*/ 	.byte	0xb0, 0x3e, 0x01, 0x00, 0x01, 0x00, 0x00, 0x00, 0xc0, 0x3e, 0x01, 0x00


	//----- nvinfo : EIATTR_INT_WARP_WIDE_INSTR_OFFSETS
	.align		4
.L_48:
        /*0b98*/ 	.byte	0x04, 0x31
        /*0b9a*/ 	.short	(.L_50 - .L_49)


	//   ....[0]....
.L_49:
        /*0b9c*/ 	.word	0x00005520


	//   ....[1]....
        /*0ba0*/ 	.word	0x00005540


	//   ....[2]....
        /*0ba4*/ 	.word	0x000055e0


	//   ....[3]....
        /*0ba8*/ 	.word	0x00019800


	//   ....[4]....
        /*0bac*/ 	.word	0x00019850


	//----- nvinfo : EIATTR_COOP_GROUP_MASK_REGIDS
	.align		4
.L_50:
        /*0bb0*/ 	.byte	0x04, 0x29
        /*0bb2*/ 	.short	(.L_52 - .L_51)


	//   ....[0]....
.L_51:
        /*0bb4*/ 	.word	0xffffffff


	//   ....[1]....
        /*0bb8*/ 	.word	0xffffffff


	//   ....[2]....
        /*0bbc*/ 	.word	0xffffffff


	//   ....[3]....
        /*0bc0*/ 	.word	0xffffffff


	//----- nvinfo : EIATTR_COOP_GROUP_INSTR_OFFSETS
	.align		4
.L_52:
        /*0bc4*/ 	.byte	0x04, 0x28
        /*0bc6*/ 	.short	(.L_54 - .L_53)


	//   ....[0]....
.L_53:
        /*0bc8*/ 	.word	0x00000070


	//   ....[1]....
        /*0bcc*/ 	.word	0x00000330


	//   ....[2]....
        /*0bd0*/ 	.word	0x00019690


	//   ....[3]....
        /*0bd4*/ 	.word	0x00019900


	//----- nvinfo : EIATTR_VRC_CTA_INIT_COUNT
	.align		4
.L_54:
        /*0bd8*/ 	.byte	0x02, 0x4a
        /*0bda*/ 	.byte	0x80
	.zero		1


	//----- nvinfo : EIATTR_MBARRIER_INSTR_OFFSETS
	.align		4
        /*0bdc*/ 	.byte	0x04, 0x39
        /*0bde*/ 	.short	(.L_56 - .L_55)


	//   ....[0]....
.L_55:
        /*0be0*/ 	.word	0x00005620
        /*0be4*/ 	.word	0x000000ff
        /*0be8*/ 	.word	0x00000000
        /*0bec*/ 	.short	0x0100
        /*0bee*/ 	.byte	0x08
	.zero		1


	//   ....[1]....
        /*0bf0*/ 	.word	0x00005710
        /*0bf4*/ 	.word	0x000000ff
        /*0bf8*/ 	.word	0x00050008
        /*0bfc*/ 	.short	0x0100
        /*0bfe*/ 	.byte	0x0a
	.zero		1


	//   ....[2]....
        /*0c00*/ 	.word	0x0000f8a0
        /*0c04*/ 	.word	0x000000ff
        /*0c08*/ 	.word	0x00000000
        /*0c0c*/ 	.short	0x010a
        /*0c0e*/ 	.byte	0x08
	.zero		1


	//   ....[3]....
        /*0c10*/ 	.word	0x00011aa0
        /*0c14*/ 	.word	0x000000ff
        /*0c18*/ 	.word	0x00000000
        /*0c1c*/ 	.short	0x010a
        /*0c1e*/ 	.byte	0x08
	.zero		1


	//   ....[4]....
        /*0c20*/ 	.word	0x00011c20
        /*0c24*/ 	.word	0x000000ff
        /*0c28*/ 	.word	0x00050000
        /*0c2c*/ 	.short	0x0108
        /*0c2e*/ 	.byte	0x0a
	.zero		1


	//   ....[5]....
        /*0c30*/ 	.word	0x00011ca0
        /*0c34*/ 	.word	0x000000ff
        /*0c38*/ 	.word	0x00050008
        /*0c3c*/ 	.short	0x0108
        /*0c3e*/ 	.byte	0x0a
	.zero		1


	//   ....[6]....
        /*0c40*/ 	.word	0x00019920
        /*0c44*/ 	.word	0x000000ff
        /*0c48*/ 	.word	0x00000000
        /*0c4c*/ 	.short	0x010a
        /*0c4e*/ 	.byte	0x08
	.zero		1


	//   ....[7]....
        /*0c50*/ 	.word	0x00019950
        /*0c54*/ 	.word	0x000000ff
        /*0c58*/ 	.word	0x00000000
        /*0c5c*/ 	.short	0x010a
        /*0c5e*/ 	.byte	0x08
	.zero		1


	//----- nvinfo : EIATTR_NUM_MBARRIERS
	.align		4
.L_56:
        /*0c60*/ 	.byte	0x03, 0x38
        /*0c62*/ 	.short	0x0002


	//----- nvinfo : EIATTR_EXIT_INSTR_OFFSETS
	.align		4
        /*0c64*/ 	.byte	0x04, 0x1c
        /*0c66*/ 	.short	(.L_58 - .L_57)


	//   ....[0]....
.L_57:
        /*0c68*/ 	.word	0x00019910


	//----- nvinfo : EIATTR_REQNTID
	.align		4
.L_58:
        /*0c6c*/ 	.byte	0x04, 0x10
        /*0c6e*/ 	.short	(.L_60 - .L_59)
.L_59:
        /*0c70*/ 	.word	0x00000080
        /*0c74*/ 	.word	0x00000001
        /*0c78*/ 	.word	0x00000001


	//----- nvinfo : EIATTR_CRS_STACK_SIZE
	.align		4
.L_60:
        /*0c7c*/ 	.byte	0x04, 0x1e
        /*0c7e*/ 	.short	(.L_62 - .L_61)
.L_61:
        /*0c80*/ 	.word	0x00000000


	//----- nvinfo : EIATTR_CBANK_PARAM_SIZE
	.align		4
.L_62:
        /*0c84*/ 	.byte	0x03, 0x19
        /*0c86*/ 	.short	0x0050


	//----- nvinfo : EIATTR_PARAM_CBANK
	.align		4
        /*0c88*/ 	.byte	0x04, 0x0a
        /*0c8a*/ 	.short	(.L_64 - .L_63)
	.align		4
.L_63:
        /*0c8c*/ 	.word	index@(.nv.constant0.matmul_kernel)
        /*0c90*/ 	.short	0x0380
        /*0c92*/ 	.short	0x0050


	//----- nvinfo : EIATTR_SW_WAR
	.align		4
.L_64:
        /*0c94*/ 	.byte	0x04, 0x36
        /*0c96*/ 	.short	(.L_66 - .L_65)
.L_65:
        /*0c98*/ 	.word	0x00000008
.L_66:


//--------------------- .nv.compat                --------------------------
	.section	.nv.compat,"",@"SHT_CUDA_COMPAT_INFO"
	.align	4
        /*0000*/ 	.byte	0x02, 0x02, 0x02, 0x00, 0x02, 0x05, 0x05, 0x00, 0x02, 0x03, 0x00, 0x00, 0x02, 0x06, 0x01, 0x00


//--------------------- .nv.callgraph             --------------------------
	.section	.nv.callgraph,"",@"SHT_CUDA_CALLGRAPH"
	.align	4
	.sectionentsize	8
	.align		4
        /*0000*/ 	.word	0x00000000
	.align		4
        /*0004*/ 	.word	0xffffffff
	.align		4
        /*0008*/ 	.word	0x00000000
	.align		4
        /*000c*/ 	.word	0xfffffffe
	.align		4
        /*0010*/ 	.word	0x00000000
	.align		4
        /*0014*/ 	.word	0xfffffffd
	.align		4
        /*0018*/ 	.word	0x00000000
	.align		4
        /*001c*/ 	.word	0xfffffffc


//--------------------- .text.matmul_kernel       --------------------------
	.section	.text.matmul_kernel,"ax",@progbits
	.align	128
        .global         matmul_kernel
        .type           matmul_kernel,@function
        .size           matmul_kernel,(.L_x_21 - matmul_kernel)
        .other          matmul_kernel,@"STO_CUDA_ENTRY STV_DEFAULT"
matmul_kernel:
.text.matmul_kernel:
[----:B------:R-:W1:Y:S01]  /*0000*/  LDC R1, c[0x0][0x37c] ;  /* 0x0000df00ff017b82 */ /* 0x000e620000000800 */
[----:B------:R-:W2:Y:S01]  /*0010*/  S2R R4, SR_TID.X ;  /* 0x0000000000047919 */ /* 0x000ea20000002100 */
[----:B-1----:R-:W-:Y:S01]  /*0020*/  VIADD R1, R1, 0xfffffdb8 ;  /* 0xfffffdb801017836 */ /* 0x002fe20000000000 */
[----:B--2---:R-:W-:-:S13]  /*0030*/  ISETP.GE.U32.AND P0, PT, R4, 0x20, PT ;  /* 0x000000200400780c */ /* 0x004fda0003f06070 */
[----:B------:R-:W-:Y:S02]  /*0040*/  VOTEU.ANY UP0, P0 ;  /* 0x0000000000ff7886 */ /* 0x000fe40000000100 */
[----:B------:R-:W-:Y:S05]  /*0050*/  BRA.U UP0, `(.L_x_0) ;  /* 0x0000000100b87547 */ /* 0x000fea000b800000 */
[----:B------:R-:W1:Y:S01]  /*0060*/  S2UR UR6, SR_CgaCtaId ;  /* 0x00000000000679c3 */ /* 0x000e620000008800 */
[----:B------:R-:W-:Y:S01]  /*0070*/  NOP ;  /* 0x0000000000007918 */ /* 0x000fe20000000000 */
[----:B------:R-:W-:Y:S02]  /*0080*/  UMOV UR4, 0x40 ;  /* 0x0000004000047882 */ /* 0x000fe40000000000 */
[----:B-1----:R-:W-:-:S09]  /*0090*/  ULEA UR4, UR6, UR4, 0x18 ;  /* 0x0000000406047291 */ /* 0x002fd2000f8ec0ff */
[----:B------:R-:W1:Y:S01]  /*00a0*/  LDS.U8 R0, [UR4] ;  /* 0x00000004ff007984 */ /* 0x000e620008000000 */
[----:B------:R-:W-:Y:S02]  /*00b0*/  UMOV UR4, 0x400 ;  /* 0x0000040000047882 */ /* 0x000fe40000000000 */
[----:B------:R-:W-:Y:S01]  /*00c0*/  ULEA UR4, UR6, UR4, 0x18 ;  /* 0x0000000406047291 */ /* 0x000fe2000f8ec0ff */
[----:B-1----:R-:W-:-:S13]  /*00d0*/  ISETP.NE.AND P0, PT, R0, RZ, PT ;  /* 0x000000ff0000720c */ /* 0x002fda0003f05270 */
[----:B------:R-:W-:Y:S05]  /*00e0*/  @P0 BRA `(.L_x_1) ;  /* 0x00000000007c0947 */ /* 0x000fea0003800000 */
[----:B------:R-:W-:-:S13]  /*00f0*/  ELECT P0, URZ, PT ;  /* 0x0000000000ff782f */ /* 0x000fda0003800000 */
[----:B------:R-:W-:Y:S05]  /*0100*/  @!P0 BRA `(.L_x_2) ;  /* 0x0000000000848947 */ /* 0x000fea0003800000 */
[----:B------:R-:W-:Y:S01]  /*0110*/  UMOV UR5, 0x10 ;  /* 0x0000001000057882 */ /* 0x000fe20000000000 */
[----:B------:R-:W-:Y:S02]  /*0120*/  IMAD.MOV.U32 R6, RZ, RZ, 0x1 ;  /* 0x00000001ff067424 */ /* 0x000fe400078e00ff */
[----:B------:R-:W-:Y:S02]  /*0130*/  IMAD.MOV.U32 R5, RZ, RZ, 0xffff ;  /* 0x0000ffffff057424 */ /* 0x000fe400078e00ff */
[----:B------:R-:W-:Y:S04]  /*0140*/  DEPBAR.LE SB1, 0x36 ;  /* 0x00009d800000791a */ /* 0x000fe80000000000 */
[----:B------:R-:W1:Y:S02]  /*0150*/  UTCATOMSWS.FIND_AND_SET.ALIGN UP1, UR5, UR5 ;  /* 0x00000005000575e3 */ /* 0x000e640008020800 */
[----:B-1----:R-:W-:-:S04]  /*0160*/  PLOP3.LUT P0, PT, PT, PT, UP1, 0x80, 0x8 ;  /* 0x000000000008781c */ /* 0x002fc80003f0f018 */
[----:B------:R-:W-:-:S04]  /*0170*/  SEL R0, RZ, 0xffffffff, !P0 ;  /* 0xffffffffff007807 */ /* 0x000fc80004000000 */
[----:B------:R-:W-:Y:S01]  /*0180*/  ISETP.NE.AND P0, PT, R0, RZ, PT ;  /* 0x000000ff0000720c */ /* 0x000fe20003f05270 */
[----:B------:R-:W-:-:S12]  /*0190*/  IMAD.U32 R0, RZ, RZ, UR5 ;  /* 0x00000005ff007e24 */ /* 0x000fd8000f8e00ff */
[----:B------:R-:W-:Y:S05]  /*01a0*/  @P0 BRA `(.L_x_3) ;  /* 0x0000000000240947 */ /* 0x000fea0003800000 */
.L_x_4:
[----:B------:R-:W-:Y:S05]  /*01b0*/  NANOSLEEP 0x64 ;  /* 0x000000640000795d */ /* 0x000fea0003800000 */
[----:B------:R-:W-:-:S05]  /*01c0*/  UMOV UR5, 0x10 ;  /* 0x0000001000057882 */ /* 0x000fca0000000000 */
[----:B------:R-:W-:Y:S04]  /*01d0*/  DEPBAR.LE SB1, 0x36 ;  /* 0x00009d800000791a */ /* 0x000fe80000000000 */
[----:B------:R-:W1:Y:S02]  /*01e0*/  UTCATOMSWS.FIND_AND_SET.ALIGN UP1, UR5, UR5 ;  /* 0x00000005000575e3 */ /* 0x000e640008020800 */
[----:B-1----:R-:W-:-:S04]  /*01f0*/  PLOP3.LUT P0, PT, PT, PT, UP1, 0x80, 0x8 ;  /* 0x000000000008781c */ /* 0x002fc80003f0f018 */
[----:B------:R-:W-:-:S04]  /*0200*/  SEL R0, RZ, 0xffffffff, !P0 ;  /* 0xffffffffff007807 */ /* 0x000fc80004000000 */
[----:B------:R-:W-:Y:S01]  /*0210*/  ISETP.NE.AND P0, PT, R0, RZ, PT ;  /* 0x000000ff0000720c */ /* 0x000fe20003f05270 */
[----:B------:R-:W-:-:S12]  /*0220*/  IMAD.U32 R0, RZ, RZ, UR5 ;  /* 0x00000005ff007e24 */ /* 0x000fd8000f8e00ff */
[----:B------:R-:W-:Y:S05]  /*0230*/  @!P0 BRA `(.L_x_4) ;  /* 0xfffffffc00dc8947 */ /* 0x000fea000383ffff */
.L_x_3:
[C---:B------:R-:W-:Y:S01]  /*0240*/  VIADD R3, R0.reuse, 0x10 ;  /* 0x0000001000037836 */ /* 0x040fe20000000000 */
[----:B------:R-:W-:Y:S01]  /*0250*/  UMOV UR5, 0x50 ;  /* 0x0000005000057882 */ /* 0x000fe20000000000 */
[----:B------:R-:W-:Y:S01]  /*0260*/  SHF.L.U32 R2, R5, R0, RZ ;  /* 0x0000000005027219 */ /* 0x000fe200000006ff */
[----:B------:R-:W-:Y:S01]  /*0270*/  ULEA UR5, UR6, UR5, 0x18 ;  /* 0x0000000506057291 */ /* 0x000fe2000f8ec0ff */
[----:B------:R-:W-:Y:S01]  /*0280*/  IMAD.SHL.U32 R0, R0, 0x20, RZ ;  /* 0x0000002000007824 */ /* 0x000fe200078e00ff */
[----:B------:R-:W-:-:S04]  /*0290*/  SHF.L.U32 R3, R6, R3, RZ ;  /* 0x0000000306037219 */ /* 0x000fc800000006ff */
[----:B------:R-:W-:-:S05]  /*02a0*/  LOP3.LUT R2, R3, R2, RZ, 0xfc, !PT ;  /* 0x0000000203027212 */ /* 0x000fca00078efcff */
[----:B------:R1:W-:Y:S04]  /*02b0*/  ATOMS.OR RZ, [UR5], R2 ;  /* 0x00000002ffff798c */ /* 0x0003e8000b000005 */
[----:B------:R1:W-:Y:S01]  /*02c0*/  STS [UR4], R0 ;  /* 0x00000000ff007988 */ /* 0x0003e20008000804 */
[----:B------:R-:W-:Y:S05]  /*02d0*/  BRA `(.L_x_2) ;  /* 0x0000000000107947 */ /* 0x000fea0003800000 */
.L_x_1:
[----:B------:R-:W-:Y:S01]  /*02e0*/  IMAD.MOV.U32 R0, RZ, RZ, -0x1 ;  /* 0xffffffffff007424 */ /* 0x000fe200078e00ff */
[----:B------:R-:W-:-:S04]  /*02f0*/  MOV R2, 0x320 ;  /* 0x0000032000027802 */ /* 0x000fc80000000f00 */
[----:B------:R1:W-:Y:S03]  /*0300*/  STS [UR4], R0 ;  /* 0x00000000ff007988 */ /* 0x0003e60008000804 */
[----:B-1----:R-:W-:Y:S05]  /*0310*/  CALL.REL.NOINC `($__internal_1_$__cuda_sm10x_tcgen05_guardrail_trap_phase_invalid_during_alloc) ;  /* 0x0000019400a47944 */ /* 0x002fea0003c00000 */
.L_x_2:
[----:B------:R-:W-:Y:S05]  /*0320*/  WARPSYNC.ALL ;  /* 0x0000000000007948 */ /* 0x000fea0003800000 */
[----:B------:R-:W-:Y:S01]  /*0330*/  NOP ;  /* 0x0000000000007918 */ /* 0x000fe20000000000 */
.L_x_0:
[----:B------:R-:W2:Y:S01]  /*0340*/  LDC.64 R44, c[0x0][0x398] ;  /* 0x0000e600ff2c7b82 */ /* 0x000ea20000000a00 */
[----:B------:R-:W3:Y:S01]  /*0350*/  S2R R6, SR_CTAID.X ;  /* 0x0000000000067919 */ /* 0x000ee20000002500 */
[----:B------:R-:W-:Y:S01]  /*0360*/  UMOV UR10, 0x400 ;  /* 0x00000400000a7882 */ /* 0x000fe20000000000 */
[----:B------:R-:W4:Y:S01]  /*0370*/  LDCU UR7, c[0x0][0x3b0] ;  /* 0x00007600ff0777ac */ /* 0x000f220008000800 */
[----:B------:R-:W-:Y:S01]  /*0380*/  LOP3.LUT R74, R4, 0x1f, RZ, 0xc0, !PT ;  /* 0x0000001f044a7812 */ /* 0x000fe200078ec0ff */
[----:B------:R-:W5:Y:S03]  /*0390*/  LDCU.128 UR12, c[0x0][0x380] ;  /* 0x00007000ff0c77ac */ /* 0x000f660008000c00 */
[----:B------:R-:W1:Y:S01]  /*03a0*/  S2UR UR4, SR_CgaCtaId ;  /* 0x00000000000479c3 */ /* 0x000e620000008800 */
[----:B------:R-:W1:Y:S02]  /*03b0*/  LDCU UR5, c[0x0][0x3a4] ;  /* 0x00007480ff0577ac */ /* 0x000e640008000800 */
[----:B-12---:R-:W-:Y:S01]  /*03c0*/  VIADD R0, R45, 0xff ;  /* 0x000000ff2d007836 */ /* 0x006fe20000000000 */
[----:B------:R-:W-:-:S04]  /*03d0*/  IABS R12, R44 ;  /* 0x0000002c000c7213 */ /* 0x000fc80000000000 */
[----:B------:R-:W-:Y:S01]  /*03e0*/  SHF.R.S32.HI R3, RZ, 0x1f, R0 ;  /* 0x0000001fff037819 */ /* 0x000fe20000011400 */
[----:B------:R-:W-:-:S03]  /*03f0*/  ULEA UR10, UR4, UR10, 0x18 ;  /* 0x0000000a040a7291 */ /* 0x000fc6000f8ec0ff */
[----:B------:R-:W-:Y:S01]  /*0400*/  LEA.HI R3, R3, R0, RZ, 0x8 ;  /* 0x0000000003037211 */ /* 0x000fe200078f40ff */
[----:B------:R-:W-:Y:S01]  /*0410*/  BAR.SYNC.DEFER_BLOCKING 0x0 ;  /* 0x0000000000007b1d */ /* 0x000fe20000010000 */
[----:B---3--:R-:W-:Y:S02]  /*0420*/  IABS R10, R6 ;  /* 0x00000006000a7213 */ /* 0x008fe40000000000 */
[----:B------:R-:W-:-:S05]  /*0430*/  SHF.R.S32.HI R3, RZ, 0x8, R3 ;  /* 0x00000008ff037819 */ /* 0x000fca0000011403 */
[----:B------:R-:W-:-:S05]  /*0440*/  IMAD.SHL.U32 R5, R3, 0x8, RZ ;  /* 0x0000000803057824 */ /* 0x000fca00078e00ff */
[-C--:B------:R-:W-:Y:S02]  /*0450*/  IABS R7, R5.reuse ;  /* 0x0000000500077213 */ /* 0x080fe40000000000 */
[----:B------:R-:W-:Y:S02]  /*0460*/  IABS R11, R5 ;  /* 0x00000005000b7213 */ /* 0x000fe40000000000 */
[----:B------:R-:W1:Y:S01]  /*0470*/  I2F.RP R0, R7 ;  /* 0x0000000700007306 */ /* 0x000e620000209400 */
[----:B------:R-:W2:Y:S07]  /*0480*/  LDS R19, [UR10] ;  /* 0x0000000aff137984 */ /* 0x000eae0008000800 */
[----:B-1----:R-:W1:Y:S02]  /*0490*/  MUFU.RCP R0, R0 ;  /* 0x0000000000007308 */ /* 0x002e640000001000 */
[----:B-1----:R-:W-:-:S02]  /*04a0*/  VIADD R2, R0, 0xffffffe ;  /* 0x0ffffffe00027836 */ /* 0x002fc40000000000 */
[----:B------:R-:W-:-:S04]  /*04b0*/  IMAD.MOV R0, RZ, RZ, -R11 ;  /* 0x000000ffff007224 */ /* 0x000fc800078e0a0b */
[----:B------:R1:W3:Y:S02]  /*04c0*/  F2I.FTZ.U32.TRUNC.NTZ R3, R2 ;  /* 0x0000000200037305 */ /* 0x0002e4000021f000 */
[----:B-1----:R-:W-:Y:S01]  /*04d0*/  IMAD.MOV.U32 R2, RZ, RZ, RZ ;  /* 0x000000ffff027224 */ /* 0x002fe200078e00ff */
[----:B--2---:R-:W-:Y:S01]  /*04e0*/  R2UR UR18, R19 ;  /* 0x00000000131272ca */ /* 0x004fe200000e0000 */
[----:B---3--:R-:W-:-:S04]  /*04f0*/  IMAD.MOV R8, RZ, RZ, -R3 ;  /* 0x000000ffff087224 */ /* 0x008fc800078e0a03 */
[----:B------:R-:W-:Y:S02]  /*0500*/  IMAD R9, R8, R7, RZ ;  /* 0x0000000708097224 */ /* 0x000fe400078e02ff */
[----:B------:R-:W-:Y:S02]  /*0510*/  IMAD.MOV.U32 R8, RZ, RZ, R10 ;  /* 0x000000ffff087224 */ /* 0x000fe400078e000a */
[----:B------:R-:W-:-:S06]  /*0520*/  IMAD.HI.U32 R3, R3, R9, R2 ;  /* 0x0000000903037227 */ /* 0x000fcc00078e0002 */
[----:B------:R-:W-:-:S04]  /*0530*/  IMAD.HI.U32 R3, R3, R8, RZ ;  /* 0x0000000803037227 */ /* 0x000fc800078e00ff */
[----:B------:R-:W-:Y:S01]  /*0540*/  IMAD R0, R3, R0, R8 ;  /* 0x0000000003007224 */ /* 0x000fe200078e0208 */
[----:B------:R-:W-:Y:S04]  /*0550*/  BAR.SYNC.DEFER_BLOCKING 0x0 ;  /* 0x0000000000007b1d */ /* 0x000fe80000010000 */
[----:B------:R-:W-:-:S13]  /*0560*/  ISETP.GT.U32.AND P1, PT, R7, R0, PT ;  /* 0x000000000700720c */ /* 0x000fda0003f24070 */
[----:B------:R-:W-:Y:S02]  /*0570*/  @!P1 IMAD.IADD R0, R0, 0x1, -R7 ;  /* 0x0000000100009824 */ /* 0x000fe400078e0a07 */
[----:B------:R-:W-:Y:S01]  /*0580*/  @!P1 VIADD R3, R3, 0x1 ;  /* 0x0000000103039836 */ /* 0x000fe20000000000 */
[----:B------:R-:W-:Y:S02]  /*0590*/  ISETP.NE.AND P1, PT, R5, RZ, PT ;  /* 0x000000ff0500720c */ /* 0x000fe40003f25270 */
[----:B------:R-:W-:Y:S02]  /*05a0*/  ISETP.GE.U32.AND P0, PT, R0, R7, PT ;  /* 0x000000070000720c */ /* 0x000fe40003f06070 */
[----:B------:R-:W-:-:S04]  /*05b0*/  LOP3.LUT R0, R6, R5, RZ, 0x3c, !PT ;  /* 0x0000000506007212 */ /* 0x000fc800078e3cff */
[----:B------:R-:W-:Y:S01]  /*05c0*/  ISETP.GE.AND P2, PT, R0, RZ, PT ;  /* 0x000000ff0000720c */ /* 0x000fe20003f46270 */
[----:B------:R-:W-:-:S06]  /*05d0*/  VIADD R0, R44, 0x7f ;  /* 0x0000007f2c007836 */ /* 0x000fcc0000000000 */
[----:B------:R-:W-:-:S04]  /*05e0*/  @P0 VIADD R3, R3, 0x1 ;  /* 0x0000000103030836 */ /* 0x000fc80000000000 */
[----:B------:R-:W-:Y:S01]  /*05f0*/  IMAD.MOV.U32 R2, RZ, RZ, R3 ;  /* 0x000000ffff027224 */ /* 0x000fe200078e0003 */
[----:B------:R-:W-:-:S03]  /*0600*/  SHF.R.S32.HI R3, RZ, 0x1f, R0 ;  /* 0x0000001fff037819 */ /* 0x000fc60000011400 */
[----:B------:R-:W-:Y:S01]  /*0610*/  @!P2 IMAD.MOV R2, RZ, RZ, -R2 ;  /* 0x000000ffff02a224 */ /* 0x000fe200078e0a02 */
[----:B------:R-:W-:Y:S02]  /*0620*/  @!P1 LOP3.LUT R2, RZ, R5, RZ, 0x33, !PT ;  /* 0x00000005ff029212 */ /* 0x000fe400078e33ff */
[----:B------:R-:W-:-:S03]  /*0630*/  LEA.HI R3, R3, R0, RZ, 0x7 ;  /* 0x0000000003037211 */ /* 0x000fc600078f38ff */
[----:B------:R-:W-:Y:S02]  /*0640*/  IMAD.SHL.U32 R11, R2, 0x8, RZ ;  /* 0x00000008020b7824 */ /* 0x000fe400078e00ff */
[----:B------:R-:W-:-:S03]  /*0650*/  IMAD.MOV R2, RZ, RZ, -R2 ;  /* 0x000000ffff027224 */ /* 0x000fc600078e0a02 */
[----:B------:R-:W-:Y:S01]  /*0660*/  LEA.HI.SX32 R3, R3, -R11, 0x19 ;  /* 0x8000000b03037211 */ /* 0x000fe200078fcaff */
[----:B------:R-:W-:Y:S02]  /*0670*/  IMAD R14, R5, R2, R6 ;  /* 0x00000002050e7224 */ /* 0x000fe400078e0206 */
[----:B------:R-:W-:Y:S01]  /*0680*/  IMAD.MOV.U32 R2, RZ, RZ, RZ ;  /* 0x000000ffff027224 */ /* 0x000fe200078e00ff */
[----:B------:R-:W-:-:S04]  /*0690*/  VIMNMX R9, PT, PT, R3, 0x8, PT ;  /* 0x0000000803097848 */ /* 0x000fc80003fe0100 */
[-C--:B------:R-:W-:Y:S02]  /*06a0*/  IABS R10, R9.reuse ;  /* 0x00000009000a7213 */ /* 0x080fe40000000000 */
[----:B------:R-:W-:Y:S02]  /*06b0*/  IABS R6, R9 ;  /* 0x0000000900067213 */ /* 0x000fe40000000000 */
[----:B------:R-:W1:Y:S08]  /*06c0*/  I2F.RP R0, R10 ;  /* 0x0000000a00007306 */ /* 0x000e700000209400 */
[----:B-1----:R-:W1:Y:S02]  /*06d0*/  MUFU.RCP R0, R0 ;  /* 0x0000000000007308 */ /* 0x002e640000001000 */
[----:B-1----:R-:W-:-:S06]  /*06e0*/  VIADD R3, R0, 0xffffffe ;  /* 0x0ffffffe00037836 */ /* 0x002fcc0000000000 */
[----:B------:R-:W1:Y:S02]  /*06f0*/  F2I.FTZ.U32.TRUNC.NTZ R3, R3 ;  /* 0x0000000300037305 */ /* 0x000e64000021f000 */
[----:B-1----:R-:W-:-:S04]  /*0700*/  IMAD.MOV R7, RZ, RZ, -R3 ;  /* 0x000000ffff077224 */ /* 0x002fc800078e0a03 */
[----:B------:R-:W-:Y:S01]  /*0710*/  IMAD.MOV.U32 R5, RZ, RZ, R7 ;  /* 0x000000ffff057224 */ /* 0x000fe200078e0007 */
[----:B------:R-:W-:-:S03]  /*0720*/  IABS R7, R14 ;  /* 0x0000000e00077213 */ /* 0x000fc60000000000 */
[----:B------:R-:W-:-:S04]  /*0730*/  IMAD R5, R5, R10, RZ ;  /* 0x0000000a05057224 */ /* 0x000fc800078e02ff */
[----:B------:R-:W-:Y:S02]  /*0740*/  IMAD.HI.U32 R2, R3, R5, R2 ;  /* 0x0000000503027227 */ /* 0x000fe400078e0002 */
[----:B------:R-:W1:Y:S02]  /*0750*/  I2F.RP R5, R12 ;  /* 0x0000000c00057306 */ /* 0x000e640000209400 */
[----:B------:R-:W-:Y:S02]  /*0760*/  IMAD.MOV R3, RZ, RZ, -R6 ;  /* 0x000000ffff037224 */ /* 0x000fe400078e0a06 */
[----:B------:R-:W-:Y:S01]  /*0770*/  IMAD.HI.U32 R0, R2, R7, RZ ;  /* 0x0000000702007227 */ /* 0x000fe200078e00ff */
[----:B------:R-:W-:-:S03]  /*0780*/  IABS R2, R45 ;  /* 0x0000002d00027213 */ /* 0x000fc60000000000 */
[----:B------:R-:W-:Y:S01]  /*0790*/  IMAD R3, R0, R3, R7 ;  /* 0x0000000300037224 */ /* 0x000fe200078e0207 */
[----:B------:R-:W2:Y:S04]  /*07a0*/  I2F.RP R8, R2 ;  /* 0x0000000200087306 */ /* 0x000ea80000209400 */
[----:B------:R-:W-:-:S04]  /*07b0*/  ISETP.GT.U32.AND P1, PT, R10, R3, PT ;  /* 0x000000030a00720c */ /* 0x000fc80003f24070 */
[----:B-1----:R-:W1:Y:S08]  /*07c0*/  MUFU.RCP R5, R5 ;  /* 0x0000000500057308 */ /* 0x002e700000001000 */
[----:B--2---:R-:W-:Y:S01]  /*07d0*/  MUFU.RCP R8, R8 ;  /* 0x0000000800087308 */ /* 0x004fe20000001000 */
[----:B------:R-:W-:Y:S02]  /*07e0*/  @!P1 IMAD.IADD R3, R3, 0x1, -R10 ;  /* 0x0000000103039824 */ /* 0x000fe400078e0a0a */
[----:B------:R-:W-:Y:S01]  /*07f0*/  @!P1 VIADD R0, R0, 0x1 ;  /* 0x0000000100009836 */ /* 0x000fe20000000000 */
[----:B------:R-:W-:-:S02]  /*0800*/  ISETP.NE.AND P1, PT, R9, RZ, PT ;  /* 0x000000ff0900720c */ /* 0x000fc40003f25270 */
[----:B------:R-:W-:Y:S02]  /*0810*/  ISETP.GE.U32.AND P0, PT, R3, R10, PT ;  /* 0x0000000a0300720c */ /* 0x000fe40003f06070 */
[----:B------:R-:W-:Y:S01]  /*0820*/  LOP3.LUT R3, R14, R9, RZ, 0x3c, !PT ;  /* 0x000000090e037212 */ /* 0x000fe200078e3cff */
[----:B-1----:R-:W-:-:S03]  /*0830*/  VIADD R6, R5, 0xffffffe ;  /* 0x0ffffffe05067836 */ /* 0x002fc60000000000 */
[----:B------:R-:W-:Y:S01]  /*0840*/  ISETP.GE.AND P2, PT, R3, RZ, PT ;  /* 0x000000ff0300720c */ /* 0x000fe20003f46270 */
[----:B------:R1:W2:Y:S06]  /*0850*/  F2I.FTZ.U32.TRUNC.NTZ R7, R6 ;  /* 0x0000000600077305 */ /* 0x0002ac000021f000 */
[----:B------:R-:W-:Y:S02]  /*0860*/  @P0 VIADD R0, R0, 0x1 ;  /* 0x0000000100000836 */ /* 0x000fe40000000000 */
[----:B-1----:R-:W-:Y:S02]  /*0870*/  IMAD.MOV.U32 R6, RZ, RZ, RZ ;  /* 0x000000ffff067224 */ /* 0x002fe400078e00ff */
[----:B------:R-:W-:-:S04]  /*0880*/  IMAD.MOV.U32 R10, RZ, RZ, R0 ;  /* 0x000000ffff0a7224 */ /* 0x000fc800078e0000 */
[----:B------:R-:W-:Y:S01]  /*0890*/  @!P2 IMAD.MOV R10, RZ, RZ, -R10 ;  /* 0x000000ffff0aa224 */ /* 0x000fe200078e0a0a */
[----:B------:R-:W-:Y:S01]  /*08a0*/  @!P1 LOP3.LUT R10, RZ, R9, RZ, 0x33, !PT ;  /* 0x00000009ff0a9212 */ /* 0x000fe200078e33ff */
[----:B--2---:R-:W-:-:S04]  /*08b0*/  IMAD.MOV R5, RZ, RZ, -R7 ;  /* 0x000000ffff057224 */ /* 0x004fc800078e0a07 */
[----:B------:R-:W-:-:S04]  /*08c0*/  IMAD.MOV R0, RZ, RZ, -R10 ;  /* 0x000000ffff007224 */ /* 0x000fc800078e0a0a */
[----:B------:R-:W-:Y:S02]  /*08d0*/  IMAD R0, R9, R0, R14 ;  /* 0x0000000009007224 */ /* 0x000fe400078e020e */
[----:B------:R-:W-:Y:S01]  /*08e0*/  VIADD R9, R8, 0xffffffe ;  /* 0x0ffffffe08097836 */ /* 0x000fe20000000000 */
[----:B------:R-:W-:Y:S01]  /*08f0*/  SHF.R.U32.HI R8, RZ, 0x5, R4 ;  /* 0x00000005ff087819 */ /* 0x000fe20000011604 */
[----:B------:R-:W-:Y:S01]  /*0900*/  IMAD.IADD R3, R11, 0x1, R0 ;  /* 0x000000010b037824 */ /* 0x000fe200078e0200 */
[----:B------:R-:W-:Y:S02]  /*0910*/  LOP3.LUT R0, R4, 0x7f, RZ, 0xc0, !PT ;  /* 0x0000007f04007812 */ /* 0x000fe400078ec0ff */
[----:B------:R-:W-:Y:S01]  /*0920*/  SGXT.U32 R8, R8, 0x2 ;  /* 0x000000020808781a */ /* 0x000fe20000000000 */
[----:B------:R-:W1:Y:S02]  /*0930*/  F2I.FTZ.U32.TRUNC.NTZ R9, R9 ;  /* 0x0000000900097305 */ /* 0x000e64000021f000 */
[----:B------:R-:W-:-:S02]  /*0940*/  IMAD R20, R3, 0x80, R0 ;  /* 0x0000008003147824 */ /* 0x000fc400078e0200 */
[----:B------:R-:W-:-:S03]  /*0950*/  IMAD R3, R5, R12, RZ ;  /* 0x0000000c05037224 */ /* 0x000fc600078e02ff */
[----:B------:R-:W-:Y:S01]  /*0960*/  IABS R249, R20 ;  /* 0x0000001400f97213 */ /* 0x000fe20000000000 */
[----:B------:R-:W-:Y:S01]  /*0970*/  IMAD.HI.U32 R6, R7, R3, R6 ;  /* 0x0000000307067227 */ /* 0x000fe200078e0006 */
[----:B------:R2:W-:Y:S01]  /*0980*/  STL [R1+0xcc], R20 ;  /* 0x0000cc1401007387 */ /* 0x0005e20000100800 */
[----:B------:R-:W-:Y:S02]  /*0990*/  ISETP.GE.AND P2, PT, R20, RZ, PT ;  /* 0x000000ff1400720c */ /* 0x000fe40003f46270 */
[----:B------:R-:W-:Y:S02]  /*09a0*/  IMAD.SHL.U32 R3, R10, 0x100, RZ ;  /* 0x000001000a037824 */ /* 0x000fe400078e00ff */
[----:B------:R-:W-:-:S03]  /*09b0*/  IMAD.HI.U32 R5, R6, R249, RZ ;  /* 0x000000f906057227 */ /* 0x000fc600078e00ff */
[----:B------:R-:W-:Y:S01]  /*09c0*/  LOP3.LUT R6, R3, R8, RZ, 0xfc, !PT ;  /* 0x0000000803067212 */ /* 0x000fe200078efcff */
[----:B-1----:R-:W-:Y:S02]  /*09d0*/  IMAD.MOV R7, RZ, RZ, -R9 ;  /* 0x000000ffff077224 */ /* 0x002fe400078e0a09 */
[----:B------:R-:W-:Y:S01]  /*09e0*/  IMAD.MOV.U32 R8, RZ, RZ, RZ ;  /* 0x000000ffff087224 */ /* 0x000fe200078e00ff */
[C---:B------:R-:W-:Y:S01]  /*09f0*/  LOP3.LUT R24, R6.reuse, 0xfc, RZ, 0xfc, !PT ;  /* 0x000000fc06187812 */ /* 0x040fe200078efcff */
[----:B------:R-:W-:Y:S01]  /*0a00*/  IMAD R7, R7, R2, RZ ;  /* 0x0000000207077224 */ /* 0x000fe200078e02ff */
[----:B------:R-:W-:Y:S01]  /*0a10*/  LOP3.LUT R16, R6, 0x4, RZ, 0xfc, !PT ;  /* 0x0000000406107812 */ /* 0x000fe200078efcff */
[----:B------:R-:W-:Y:S01]  /*0a20*/  IMAD.MOV R5, RZ, RZ, -R5 ;  /* 0x000000ffff057224 */ /* 0x000fe200078e0a05 */
[----:B------:R-:W-:Y:S01]  /*0a30*/  IABS R17, R24 ;  /* 0x0000001800117213 */ /* 0x000fe20000000000 */
[----:B------:R-:W-:Y:S01]  /*0a40*/  IMAD.HI.U32 R8, R9, R7, R8 ;  /* 0x0000000709087227 */ /* 0x000fe200078e0008 */
[----:B------:R-:W-:-:S02]  /*0a50*/  IABS R11, R6 ;  /* 0x00000006000b7213 */ /* 0x000fc40000000000 */
[----:B------:R-:W-:Y:S01]  /*0a60*/  SHF.R.U32.HI R7, RZ, 0x5, R4 ;  /* 0x00000005ff077819 */ /* 0x000fe20000011604 */
[----:B------:R-:W-:Y:S01]  /*0a70*/  IMAD R249, R12, R5, R249 ;  /* 0x000000050cf97224 */ /* 0x000fe200078e02f9 */
[----:B------:R-:W-:Y:S01]  /*0a80*/  IABS R13, R16 ;  /* 0x00000010000d7213 */ /* 0x000fe20000000000 */
[----:B------:R-:W-:Y:S01]  /*0a90*/  IMAD.HI.U32 R5, R8, R17, RZ ;  /* 0x0000001108057227 */ /* 0x000fe200078e00ff */
[----:B------:R-:W-:Y:S02]  /*0aa0*/  LOP3.LUT R18, R6, 0x8, RZ, 0xfc, !PT ;  /* 0x0000000806127812 */ /* 0x000fe400078efcff */
[----:B------:R-:W-:Y:S01]  /*0ab0*/  R2UR UR6, R7 ;  /* 0x00000000070672ca */ /* 0x000fe200000e0000 */
[----:B------:R-:W-:Y:S01]  /*0ac0*/  IMAD.MOV R10, RZ, RZ, -R5 ;  /* 0x000000ffff0a7224 */ /* 0x000fe200078e0a05 */
[----:B------:R-:W-:Y:S01]  /*0ad0*/  IABS R15, R18 ;  /* 0x00000012000f7213 */ /* 0x000fe20000000000 */
[----:B------:R-:W-:Y:S01]  /*0ae0*/  IMAD.HI.U32 R5, R8, R11, RZ ;  /* 0x0000000b08057227 */ /* 0x000fe200078e00ff */
[----:B------:R-:W-:-:S02]  /*0af0*/  ISETP.GT.U32.AND P0, PT, R12, R249, PT ;  /* 0x000000f90c00720c */ /* 0x000fc40003f04070 */
[----:B------:R-:W-:Y:S01]  /*0b00*/  ISETP.GE.AND P4, PT, R16, RZ, PT ;  /* 0x000000ff1000720c */ /* 0x000fe20003f86270 */
[----:B------:R-:W-:Y:S01]  /*0b10*/  IMAD R17, R2, R10, R17 ;  /* 0x0000000a02117224 */ /* 0x000fe200078e0211 */
[----:B------:R-:W-:Y:S01]  /*0b20*/  LOP3.LUT R16, R6, 0x10, RZ, 0xfc, !PT ;  /* 0x0000001006107812 */ /* 0x000fe200078efcff */
[----:B------:R-:W-:Y:S01]  /*0b30*/  IMAD.HI.U32 R7, R8, R13, RZ ;  /* 0x0000000d08077227 */ /* 0x000fe200078e00ff */
[----:B--2---:R-:W-:Y:S02]  /*0b40*/  LOP3.LUT R20, R6, 0x14, RZ, 0xfc, !PT ;  /* 0x0000001406147812 */ /* 0x004fe400078efcff */
[----:B------:R-:W-:Y:S01]  /*0b50*/  ISETP.GT.U32.AND P1, PT, R2, R17, PT ;  /* 0x000000110200720c */ /* 0x000fe20003f24070 */
[----:B------:R-:W-:Y:S01]  /*0b60*/  IMAD.MOV R5, RZ, RZ, -R5 ;  /* 0x000000ffff057224 */ /* 0x000fe200078e0a05 */
[C---:B------:R-:W-:Y:S01]  /*0b70*/  LOP3.LUT R22, R6.reuse, 0x18, RZ, 0xfc, !PT ;  /* 0x0000001806167812 */ /* 0x040fe200078efcff */
[----:B------:R-:W-:Y:S01]  /*0b80*/  IMAD.MOV R10, RZ, RZ, -R7 ;  /* 0x000000ffff0a7224 */ /* 0x000fe200078e0a07 */
[----:B------:R-:W-:Y:S01]  /*0b90*/  LOP3.LUT R23, R6, 0x1c, RZ, 0xfc, !PT ;  /* 0x0000001c06177812 */ /* 0x000fe200078efcff */
[----:B------:R-:W-:Y:S01]  /*0ba0*/  IMAD R7, R2, R5, R11 ;  /* 0x0000000502077224 */ /* 0x000fe200078e020b */
[----:B------:R-:W-:Y:S01]  /*0bb0*/  IABS R19, R22 ;  /* 0x0000001600137213 */ /* 0x000fe20000000000 */
[----:B------:R-:W-:Y:S01]  /*0bc0*/  IMAD.HI.U32 R9, R8, R15, RZ ;  /* 0x0000000f08097227 */ /* 0x000fe200078e00ff */
[----:B------:R-:W-:-:S02]  /*0bd0*/  IABS R21, R23 ;  /* 0x0000001700157213 */ /* 0x000fc40000000000 */
[C---:B------:R-:W-:Y:S01]  /*0be0*/  LOP3.LUT R26, R6.reuse, 0x3c, RZ, 0xfc, !PT ;  /* 0x0000003c061a7812 */ /* 0x040fe200078efcff */
[----:B------:R-:W-:Y:S01]  /*0bf0*/  IMAD.MOV R14, RZ, RZ, -R9 ;  /* 0x000000ffff0e7224 */ /* 0x000fe200078e0a09 */
[----:B------:R-:W-:Y:S01]  /*0c00*/  LOP3.LUT R32, R6, 0x48, RZ, 0xfc, !PT ;  /* 0x0000004806207812 */ /* 0x000fe200078efcff */
[----:B------:R-:W-:Y:S01]  /*0c10*/  @!P1 IMAD.IADD R17, R17, 0x1, -R2 ;  /* 0x0000000111119824 */ /* 0x000fe200078e0a02 */
[C---:B------:R-:W-:Y:S01]  /*0c20*/  ISETP.GT.U32.AND P1, PT, R2.reuse, R7, PT ;  /* 0x000000070200720c */ /* 0x040fe20003f24070 */
[C---:B------:R-:W-:Y:S01]  /*0c30*/  IMAD R9, R2.reuse, R10, R13 ;  /* 0x0000000a02097224 */ /* 0x040fe200078e020d */
[----:B------:R-:W-:Y:S01]  /*0c40*/  IABS R29, R26 ;  /* 0x0000001a001d7213 */ /* 0x000fe20000000000 */
[C---:B------:R-:W-:Y:S01]  /*0c50*/  IMAD R10, R2.reuse, R14, R15 ;  /* 0x0000000e020a7224 */ /* 0x040fe200078e020f */
[----:B------:R-:W-:Y:S01]  /*0c60*/  ISETP.GT.U32.AND P3, PT, R2, R17, PT ;  /* 0x000000110200720c */ /* 0x000fe20003f64070 */
[----:B------:R-:W-:Y:S01]  /*0c70*/  @!P0 IMAD.IADD R249, R249, 0x1, -R12 ;  /* 0x00000001f9f98824 */ /* 0x000fe200078e0a0c */
[----:B------:R-:W-:-:S02]  /*0c80*/  LOP3.LUT R14, R6, 0xc, RZ, 0xfc, !PT ;  /* 0x0000000c060e7812 */ /* 0x000fc400078efcff */
[----:B------:R-:W-:Y:S02]  /*0c90*/  ISETP.GT.U32.AND P6, PT, R2, R10, PT ;  /* 0x0000000a0200720c */ /* 0x000fe40003fc4070 */
[----:B------:R-:W-:Y:S02]  /*0ca0*/  ISETP.GT.U32.AND P0, PT, R12, R249, PT ;  /* 0x000000f90c00720c */ /* 0x000fe40003f04070 */
[----:B------:R-:W-:Y:S01]  /*0cb0*/  IABS R13, R14 ;  /* 0x0000000e000d7213 */ /* 0x000fe20000000000 */
[--C-:B------:R-:W-:Y:S01]  /*0cc0*/  @!P1 IMAD.IADD R7, R7, 0x1, -R2.reuse ;  /* 0x0000000107079824 */ /* 0x100fe200078e0a02 */
[C---:B------:R-:W-:Y:S02]  /*0cd0*/  ISETP.GT.U32.AND P5, PT, R2.reuse, R9, PT ;  /* 0x000000090200720c */ /* 0x040fe40003fa4070 */
[----:B------:R-:W-:Y:S01]  /*0ce0*/  IABS R15, R16 ;  /* 0x00000010000f7213 */ /* 0x000fe20000000000 */
[----:B------:R-:W-:Y:S01]  /*0cf0*/  @!P3 IMAD.IADD R17, R17, 0x1, -R2 ;  /* 0x000000011111b824 */ /* 0x000fe200078e0a02 */
[----:B------:R-:W-:Y:S01]  /*0d00*/  ISETP.GT.U32.AND P3, PT, R2, R7, PT ;  /* 0x000000070200720c */ /* 0x000fe20003f64070 */
[----:B------:R-:W-:Y:S01]  /*0d10*/  IMAD.HI.U32 R5, R8, R13, RZ ;  /* 0x0000000d08057227 */ /* 0x000fe200078e00ff */
[----:B------:R-:W-:-:S02]  /*0d20*/  ISETP.GE.AND P1, PT, R16, RZ, PT ;  /* 0x000000ff1000720c */ /* 0x000fc40003f26270 */
[----:B------:R-:W-:Y:S01]  /*0d30*/  IABS R31, R32 ;  /* 0x00000020001f7213 */ /* 0x000fe20000000000 */
[----:B------:R-:W-:Y:S01]  /*0d40*/  IMAD.HI.U32 R11, R8, R15, RZ ;  /* 0x0000000f080b7227 */ /* 0x000fe200078e00ff */
[C---:B------:R-:W-:Y:S02]  /*0d50*/  LOP3.LUT R30, R6.reuse, 0x44, RZ, 0xfc, !PT ;  /* 0x00000044061e7812 */ /* 0x040fe400078efcff */
[C---:B------:R-:W-:Y:S01]  /*0d60*/  LOP3.LUT R34, R6.reuse, 0x4c, RZ, 0xfc, !PT ;  /* 0x0000004c06227812 */ /* 0x040fe200078efcff */
[----:B------:R-:W-:Y:S01]  /*0d70*/  IMAD.MOV R5, RZ, RZ, -R5 ;  /* 0x000000ffff057224 */ /* 0x000fe200078e0a05 */
[----:B------:R-:W-:Y:S01]  /*0d80*/  LOP3.LUT R36, R6, 0x50, RZ, 0xfc, !PT ;  /* 0x0000005006247812 */ /* 0x000fe200078efcff */
[----:B------:R-:W-:Y:S01]  /*0d90*/  @!P6 IMAD.IADD R10, R10, 0x1, -R2 ;  /* 0x000000010a0ae824 */ /* 0x000fe200078e0a02 */
[----:B------:R-:W-:Y:S01]  /*0da0*/  IABS R33, R34 ;  /* 0x0000002200217213 */ /* 0x000fe20000000000 */
[----:B------:R-:W-:Y:S01]  /*0db0*/  @!P0 IMAD.IADD R249, R249, 0x1, -R12 ;  /* 0x00000001f9f98824 */ /* 0x000fe200078e0a0c */
[----:B------:R-:W-:Y:S01]  /*0dc0*/  ISETP.NE.AND P0, PT, R44, RZ, PT ;  /* 0x000000ff2c00720c */ /* 0x000fe20003f05270 */
[----:B------:R-:W-:Y:S01]  /*0dd0*/  IMAD.MOV R12, RZ, RZ, -R11 ;  /* 0x000000ffff0c7224 */ /* 0x000fe200078e0a0b */
[C---:B------:R-:W-:Y:S01]  /*0de0*/  ISETP.GT.U32.AND P6, PT, R2.reuse, R10, PT ;  /* 0x0000000a0200720c */ /* 0x040fe20003fc4070 */
[--C-:B------:R-:W-:Y:S01]  /*0df0*/  @!P5 IMAD.IADD R9, R9, 0x1, -R2.reuse ;  /* 0x000000010909d824 */ /* 0x100fe200078e0a02 */
[----:B------:R-:W-:Y:S01]  /*0e00*/  IABS R35, R36 ;  /* 0x0000002400237213 */ /* 0x000fe20000000000 */
[----:B------:R-:W-:Y:S01]  /*0e10*/  IMAD R11, R2, R5, R13 ;  /* 0x00000005020b7224 */ /* 0x000fe200078e020d */
[----:B------:R-:W-:Y:S01]  /*0e20*/  LOP3.LUT R37, R6, 0x54, RZ, 0xfc, !PT ;  /* 0x0000005406257812 */ /* 0x000fe200078efcff */
[----:B------:R-:W-:Y:S01]  /*0e30*/  @!P3 IMAD.IADD R7, R7, 0x1, -R2 ;  /* 0x000000010707b824 */ /* 0x000fe200078e0a02 */
[C---:B------:R-:W-:Y:S01]  /*0e40*/  ISETP.GT.U32.AND P5, PT, R2.reuse, R9, PT ;  /* 0x000000090200720c */ /* 0x040fe20003fa4070 */
[C---:B------:R-:W-:Y:S01]  /*0e50*/  IMAD R12, R2.reuse, R12, R15 ;  /* 0x0000000c020c7224 */ /* 0x040fe200078e020f */
[----:B------:R-:W-:Y:S01]  /*0e60*/  ISETP.GT.U32.AND P3, PT, R2, R11, PT ;  /* 0x0000000b0200720c */ /* 0x000fe20003f64070 */
[----:B------:R-:W-:Y:S01]  /*0e70*/  IMAD.HI.U32 R13, R8, R19, RZ ;  /* 0x00000013080d7227 */ /* 0x000fe200078e00ff */
[----:B------:R-:W-:-:S02]  /*0e80*/  IABS R15, R20 ;  /* 0x00000014000f7213 */ /* 0x000fc40000000000 */
[----:B------:R-:W-:Y:S01]  /*0e90*/  LOP3.LUT R39, R6, 0x5c, RZ, 0xfc, !PT ;  /* 0x0000005c06277812 */ /* 0x000fe200078efcff */
[--C-:B------:R-:W-:Y:S01]  /*0ea0*/  @!P6 IMAD.IADD R10, R10, 0x1, -R2.reuse ;  /* 0x000000010a0ae824 */ /* 0x100fe200078e0a02 */
[----:B------:R-:W-:Y:S01]  /*0eb0*/  ISETP.GT.U32.AND P6, PT, R2, R12, PT ;  /* 0x0000000c0200720c */ /* 0x000fe20003fc4070 */
[----:B------:R-:W-:Y:S01]  /*0ec0*/  IMAD.HI.U32 R5, R8, R15, RZ ;  /* 0x0000000f08057227 */ /* 0x000fe200078e00ff */
[C---:B------:R-:W-:Y:S02]  /*0ed0*/  LOP3.LUT R38, R6.reuse, 0x58, RZ, 0xfc, !PT ;  /* 0x0000005806267812 */ /* 0x040fe400078efcff */
[C---:B------:R-:W-:Y:S01]  /*0ee0*/  LOP3.LUT R40, R6.reuse, 0x60, RZ, 0xfc, !PT ;  /* 0x0000006006287812 */ /* 0x040fe200078efcff */
[--C-:B------:R-:W-:Y:S01]  /*0ef0*/  @!P5 IMAD.IADD R9, R9, 0x1, -R2.reuse ;  /* 0x000000010909d824 */ /* 0x100fe200078e0a02 */
[----:B------:R-:W-:Y:S01]  /*0f00*/  ISETP.GE.AND P5, PT, R6, RZ, PT ;  /* 0x000000ff0600720c */ /* 0x000fe20003fa6270 */
[----:B------:R-:W-:Y:S01]  /*0f10*/  @!P3 IMAD.IADD R11, R11, 0x1, -R2 ;  /* 0x000000010b0bb824 */ /* 0x000fe200078e0a02 */
[----:B------:R-:W-:Y:S01]  /*0f20*/  ISETP.GE.AND P3, PT, R24, RZ, PT ;  /* 0x000000ff1800720c */ /* 0x000fe20003f66270 */
[----:B------:R-:W-:Y:S01]  /*0f30*/  IMAD.MOV R5, RZ, RZ, -R5 ;  /* 0x000000ffff057224 */ /* 0x000fe200078e0a05 */
[----:B------:R-:W-:Y:S01]  /*0f40*/  LOP3.LUT R24, R6, 0x20, RZ, 0xfc, !PT ;  /* 0x0000002006187812 */ /* 0x000fe200078efcff */
[----:B------:R-:W-:Y:S01]  /*0f50*/  @!P2 IMAD.MOV R249, RZ, RZ, -R249 ;  /* 0x000000fffff9a224 */ /* 0x000fe200078e0af9 */
[----:B------:R-:W-:Y:S01]  /*0f60*/  @!P0 LOP3.LUT R249, RZ, R44, RZ, 0x33, !PT ;  /* 0x0000002cfff98212 */ /* 0x000fe200078e33ff */
[----:B------:R-:W-:Y:S01]  /*0f70*/  IMAD.MOV R16, RZ, RZ, -R13 ;  /* 0x000000ffff107224 */ /* 0x000fe200078e0a0d */
[----:B------:R-:W-:Y:S01]  /*0f80*/  ISETP.GE.AND P0, PT, R14, RZ, PT ;  /* 0x000000ff0e00720c */ /* 0x000fe20003f06270 */
[----:B------:R-:W-:Y:S01]  /*0f90*/  IMAD.HI.U32 R14, R8, R21, RZ ;  /* 0x00000015080e7227 */ /* 0x000fe200078e00ff */
[----:B------:R-:W-:-:S02]  /*0fa0*/  ISETP.GE.AND P2, PT, R18, RZ, PT ;  /* 0x000000ff1200720c */ /* 0x000fc40003f46270 */
[----:B------:R-:W-:Y:S01]  /*0fb0*/  LOP3.LUT R42, R6, 0x74, RZ, 0xfc, !PT ;  /* 0x00000074062a7812 */ /* 0x000fe200078efcff */
[----:B------:R-:W-:Y:S01]  /*0fc0*/  IMAD R13, R2, R5, R15 ;  /* 0x00000005020d7224 */ /* 0x000fe200078e020f */
[----:B------:R-:W-:Y:S01]  /*0fd0*/  LOP3.LUT R44, R6, 0x78, RZ, 0xfc, !PT ;  /* 0x00000078062c7812 */ /* 0x000fe200078efcff */
[----:B------:R-:W-:Y:S01]  /*0fe0*/  @!P6 IMAD.IADD R12, R12, 0x1, -R2 ;  /* 0x000000010c0ce824 */ /* 0x000fe200078e0a02 */
[----:B------:R-:W-:Y:S01]  /*0ff0*/  ISETP.GT.U32.AND P6, PT, R2, R11, PT ;  /* 0x0000000b0200720c */ /* 0x000fe20003fc4070 */
[----:B------:R-:W-:Y:S01]  /*1000*/  IMAD.MOV.U32 R5, RZ, RZ, R17 ;  /* 0x000000ffff057224 */ /* 0x000fe200078e0011 */
[C---:B------:R-:W-:Y:S01]  /*1010*/  LOP3.LUT R46, R6.reuse, 0x7c, RZ, 0xfc, !PT ;  /* 0x0000007c062e7812 */ /* 0x040fe200078efcff */
[----:B------:R-:W-:Y:S01]  /*1020*/  IMAD.MOV R18, RZ, RZ, -R14 ;  /* 0x000000ffff127224 */ /* 0x000fe200078e0a0e */
[----:B------:R-:W-:Y:S01]  /*1030*/  LOP3.LUT R48, R6, 0x80, RZ, 0xfc, !PT ;  /* 0x0000008006307812 */ /* 0x000fe200078efcff */
[C---:B------:R-:W-:Y:S01]  /*1040*/  IMAD R14, R2.reuse, R16, R19 ;  /* 0x00000010020e7224 */ /* 0x040fe200078e0213 */
[----:B------:R-:W-:Y:S01]  /*1050*/  IABS R19, R24 ;  /* 0x0000001800137213 */ /* 0x000fe20000000000 */
[----:B------:R-:W-:Y:S01]  /*1060*/  @!P5 IMAD.MOV R7, RZ, RZ, -R7 ;  /* 0x000000ffff07d224 */ /* 0x000fe200078e0a07 */
[C---:B------:R-:W-:Y:S01]  /*1070*/  ISETP.GT.U32.AND P5, PT, R2.reuse, R12, PT ;  /* 0x0000000c0200720c */ /* 0x040fe20003fa4070 */
[----:B------:R-:W-:Y:S01]  /*1080*/  @!P3 IMAD.MOV R5, RZ, RZ, -R5 ;  /* 0x000000ffff05b224 */ /* 0x000fe200078e0a05 */
[C---:B------:R-:W-:Y:S01]  /*1090*/  ISETP.GT.U32.AND P3, PT, R2.reuse, R13, PT ;  /* 0x0000000d0200720c */ /* 0x040fe20003f64070 */
[----:B------:R-:W-:Y:S01]  /*10a0*/  @!P4 IMAD.MOV R9, RZ, RZ, -R9 ;  /* 0x000000ffff09c224 */ /* 0x000fe200078e0a09 */
[----:B------:R-:W-:Y:S01]  /*10b0*/  ISETP.GT.U32.AND P4, PT, R2, R14, PT ;  /* 0x0000000e0200720c */ /* 0x000fe20003f84070 */
[----:B------:R-:W-:Y:S01]  /*10c0*/  IMAD.HI.U32 R16, R8, R19, RZ ;  /* 0x0000001308107227 */ /* 0x000fe200078e00ff */
[----:B------:R-:W-:-:S02]  /*10d0*/  LOP3.LUT R50, R6, 0x88, RZ, 0xfc, !PT ;  /* 0x0000008806327812 */ /* 0x000fc400078efcff */
[----:B------:R-:W-:Y:S01]  /*10e0*/  LOP3.LUT R49, R6, 0x84, RZ, 0xfc, !PT ;  /* 0x0000008406317812 */ /* 0x000fe200078efcff */
[----:B------:R-:W-:Y:S01]  /*10f0*/  IMAD R15, R2, R18, R21 ;  /* 0x00000012020f7224 */ /* 0x000fe200078e0215 */
[----:B------:R-:W-:Y:S01]  /*1100*/  LOP3.LUT R18, R6, 0x24, RZ, 0xfc, !PT ;  /* 0x0000002406127812 */ /* 0x000fe200078efcff */
[----:B------:R-:W-:Y:S01]  /*1110*/  IMAD.MOV R16, RZ, RZ, -R16 ;  /* 0x000000ffff107224 */ /* 0x000fe200078e0a10 */
[----:B------:R-:W-:Y:S01]  /*1120*/  IABS R47, R49 ;  /* 0x00000031002f7213 */ /* 0x000fe20000000000 */
[--C-:B------:R-:W-:Y:S01]  /*1130*/  @!P6 IMAD.IADD R11, R11, 0x1, -R2.reuse ;  /* 0x000000010b0be824 */ /* 0x100fe200078e0a02 */
[----:B------:R-:W-:Y:S01]  /*1140*/  ISETP.GT.U32.AND P6, PT, R2, R15, PT ;  /* 0x0000000f0200720c */ /* 0x000fe20003fc4070 */
[--C-:B------:R-:W-:Y:S01]  /*1150*/  @!P5 IMAD.IADD R12, R12, 0x1, -R2.reuse ;  /* 0x000000010c0cd824 */ /* 0x100fe200078e0a02 */
[----:B------:R-:W-:Y:S01]  /*1160*/  IABS R21, R18 ;  /* 0x0000001200157213 */ /* 0x000fe20000000000 */
[--C-:B------:R-:W-:Y:S01]  /*1170*/  @!P3 IMAD.IADD R13, R13, 0x1, -R2.reuse ;  /* 0x000000010d0db824 */ /* 0x100fe200078e0a02 */
[----:B------:R-:W-:Y:S01]  /*1180*/  ISETP.GE.AND P5, PT, R22, RZ, PT ;  /* 0x000000ff1600720c */ /* 0x000fe20003fa6270 */
[----:B------:R-:W-:Y:S01]  /*1190*/  IMAD R16, R2, R16, R19 ;  /* 0x0000001002107224 */ /* 0x000fe200078e0213 */
[----:B------:R-:W-:Y:S01]  /*11a0*/  LOP3.LUT R22, R6, 0x2c, RZ, 0xfc, !PT ;  /* 0x0000002c06167812 */ /* 0x000fe200078efcff */
[----:B------:R-:W-:Y:S01]  /*11b0*/  @!P4 IMAD.IADD R14, R14, 0x1, -R2 ;  /* 0x000000010e0ec824 */ /* 0x000fe200078e0a02 */
[C---:B------:R-:W-:Y:S01]  /*11c0*/  ISETP.GT.U32.AND P4, PT, R2.reuse, R13, PT ;  /* 0x0000000d0200720c */ /* 0x040fe20003f84070 */
[----:B------:R-:W-:Y:S01]  /*11d0*/  @!P1 IMAD.MOV R12, RZ, RZ, -R12 ;  /* 0x000000ffff0c9224 */ /* 0x000fe200078e0a0c */
[----:B------:R-:W-:Y:S01]  /*11e0*/  ISETP.GT.U32.AND P1, PT, R2, R16, PT ;  /* 0x000000100200720c */ /* 0x000fe20003f24070 */
[----:B------:R-:W-:Y:S01]  /*11f0*/  @!P2 IMAD.MOV R10, RZ, RZ, -R10 ;  /* 0x000000ffff0aa224 */ /* 0x000fe200078e0a0a */
[----:B------:R-:W-:Y:S01]  /*1200*/  ISETP.GE.AND P2, PT, R20, RZ, PT ;  /* 0x000000ff1400720c */ /* 0x000fe20003f46270 */
[----:B------:R-:W-:Y:S01]  /*1210*/  @!P6 IMAD.IADD R15, R15, 0x1, -R2 ;  /* 0x000000010f0fe824 */ /* 0x000fe200078e0a02 */
[----:B------:R-:W-:Y:S01]  /*1220*/  ISETP.GT.U32.AND P6, PT, R2, R14, PT ;  /* 0x0000000e0200720c */ /* 0x000fe20003fc4070 */
[----:B------:R-:W-:Y:S01]  /*1230*/  IMAD.HI.U32 R17, R8, R21, RZ ;  /* 0x0000001508117227 */ /* 0x000fe200078e00ff */
[----:B------:R-:W-:-:S02]  /*1240*/  ISETP.GE.AND P3, PT, R23, RZ, PT ;  /* 0x000000ff1700720c */ /* 0x000fc40003f66270 */
[----:B------:R-:W-:Y:S01]  /*1250*/  IABS R23, R22 ;  /* 0x0000001600177213 */ /* 0x000fe20000000000 */
[----:B------:R-:W-:Y:S01]  /*1260*/  IMAD.MOV R17, RZ, RZ, -R17 ;  /* 0x000000ffff117224 */ /* 0x000fe200078e0a11 */
[----:B------:R-:W-:Y:S01]  /*1270*/  LOP3.LUT R20, R6, 0x28, RZ, 0xfc, !PT ;  /* 0x0000002806147812 */ /* 0x000fe200078efcff */
[--C-:B------:R-:W-:Y:S01]  /*1280*/  @!P4 IMAD.IADD R13, R13, 0x1, -R2.reuse ;  /* 0x000000010d0dc824 */ /* 0x100fe200078e0a02 */
[----:B------:R-:W-:Y:S01]  /*1290*/  ISETP.GE.AND P4, PT, R24, RZ, PT ;  /* 0x000000ff1800720c */ /* 0x000fe20003f86270 */
[----:B------:R-:W-:Y:S01]  /*12a0*/  @!P1 IMAD.IADD R16, R16, 0x1, -R2 ;  /* 0x0000000110109824 */ /* 0x000fe200078e0a02 */
[----:B------:R-:W-:Y:S01]  /*12b0*/  LOP3.LUT R24, R6, 0x30, RZ, 0xfc, !PT ;  /* 0x0000003006187812 */ /* 0x000fe200078efcff */
[----:B------:R-:W-:Y:S01]  /*12c0*/  @!P0 IMAD.MOV R11, RZ, RZ, -R11 ;  /* 0x000000ffff0b8224 */ /* 0x000fe200078e0a0b */
[C---:B------:R-:W-:Y:S01]  /*12d0*/  ISETP.GT.U32.AND P0, PT, R2.reuse, R15, PT ;  /* 0x0000000f0200720c */ /* 0x040fe20003f04070 */
[----:B------:R-:W-:Y:S01]  /*12e0*/  @!P2 IMAD.MOV R13, RZ, RZ, -R13 ;  /* 0x000000ffff0da224 */ /* 0x000fe200078e0a0d */
[C---:B------:R-:W-:Y:S01]  /*12f0*/  ISETP.GT.U32.AND P2, PT, R2.reuse, R16, PT ;  /* 0x000000100200720c */ /* 0x040fe20003f44070 */
[----:B------:R-:W-:Y:S01]  /*1300*/  IMAD R17, R2, R17, R21 ;  /* 0x0000001102117224 */ /* 0x000fe200078e0215 */
[----:B------:R-:W-:Y:S01]  /*1310*/  IABS R21, R20 ;  /* 0x0000001400157213 */ /* 0x000fe20000000000 */
[----:B------:R-:W-:Y:S01]  /*1320*/  IMAD.HI.U32 R19, R8, R23, RZ ;  /* 0x0000001708137227 */ /* 0x000fe200078e00ff */
[----:B------:R-:W-:-:S02]  /*1330*/  IABS R25, R24 ;  /* 0x0000001800197213 */ /* 0x000fc40000000000 */
[----:B------:R-:W-:Y:S01]  /*1340*/  ISETP.GE.AND P1, PT, R20, RZ, PT ;  /* 0x000000ff1400720c */ /* 0x000fe20003f26270 */
[--C-:B------:R-:W-:Y:S01]  /*1350*/  @!P6 IMAD.IADD R14, R14, 0x1, -R2.reuse ;  /* 0x000000010e0ee824 */ /* 0x100fe200078e0a02 */
[----:B------:R-:W-:Y:S01]  /*1360*/  ISETP.GT.U32.AND P6, PT, R2, R17, PT ;  /* 0x000000110200720c */ /* 0x000fe20003fc4070 */
[----:B------:R-:W-:Y:S01]  /*1370*/  IMAD.MOV R19, RZ, RZ, -R19 ;  /* 0x000000ffff137224 */ /* 0x000fe200078e0a13 */
[----:B------:R-:W-:Y:S01]  /*1380*/  LOP3.LUT R52, R6, 0xa4, RZ, 0xfc, !PT ;  /* 0x000000a406347812 */ /* 0x000fe200078efcff */
[--C-:B------:R-:W-:Y:S01]  /*1390*/  @!P0 IMAD.IADD R15, R15, 0x1, -R2.reuse ;  /* 0x000000010f0f8824 */ /* 0x100fe200078e0a02 */
[----:B------:R-:W-:Y:S01]  /*13a0*/  ISETP.GE.AND P0, PT, R18, RZ, PT ;  /* 0x000000ff1200720c */ /* 0x000fe20003f06270 */
[----:B------:R-:W-:Y:S01]  /*13b0*/  IMAD R19, R2, R19, R23 ;  /* 0x0000001302137224 */ /* 0x000fe200078e0217 */
[----:B------:R-:W-:Y:S01]  /*13c0*/  LOP3.LUT R54, R6, 0xa8, RZ, 0xfc, !PT ;  /* 0x000000a806367812 */ /* 0x000fe200078efcff */
[----:B------:R-:W-:Y:S01]  /*13d0*/  @!P2 IMAD.IADD R16, R16, 0x1, -R2 ;  /* 0x000000011010a824 */ /* 0x000fe200078e0a02 */
[----:B------:R-:W-:Y:S01]  /*13e0*/  IABS R59, R52 ;  /* 0x00000034003b7213 */ /* 0x000fe20000000000 */
[----:B------:R-:W-:Y:S01]  /*13f0*/  IMAD.HI.U32 R18, R8, R21, RZ ;  /* 0x0000001508127227 */ /* 0x000fe200078e00ff */
[----:B------:R-:W-:-:S02]  /*1400*/  ISETP.GT.U32.AND P2, PT, R2, R19, PT ;  /* 0x000000130200720c */ /* 0x000fc40003f44070 */
[----:B------:R-:W-:Y:S01]  /*1410*/  IABS R61, R54 ;  /* 0x00000036003d7213 */ /* 0x000fe20000000000 */
[----:B------:R-:W-:Y:S01]  /*1420*/  IMAD.MOV R18, RZ, RZ, -R18 ;  /* 0x000000ffff127224 */ /* 0x000fe200078e0a12 */
[C---:B------:R-:W-:Y:S01]  /*1430*/  LOP3.LUT R58, R6.reuse, 0xd0, RZ, 0xfc, !PT ;  /* 0x000000d0063a7812 */ /* 0x040fe200078efcff */
[----:B------:R-:W-:Y:S01]  /*1440*/  @!P6 IMAD.IADD R17, R17, 0x1, -R2 ;  /* 0x000000011111e824 */ /* 0x000fe200078e0a02 */
[----:B------:R-:W-:Y:S01]  /*1450*/  LOP3.LUT R56, R6, 0xcc, RZ, 0xfc, !PT ;  /* 0x000000cc06387812 */ /* 0x000fe200078efcff */
[----:B------:R-:W-:Y:S01]  /*1460*/  IMAD R18, R2, R18, R21 ;  /* 0x0000001202127224 */ /* 0x000fe200078e0215 */
[----:B------:R-:W-:Y:S01]  /*1470*/  LOP3.LUT R21, R6, 0x34, RZ, 0xfc, !PT ;  /* 0x0000003406157812 */ /* 0x000fe200078efcff */
[----:B------:R-:W-:Y:S01]  /*1480*/  IMAD.HI.U32 R20, R8, R25, RZ ;  /* 0x0000001908147227 */ /* 0x000fe200078e00ff */
[C---:B------:R-:W-:Y:S02]  /*1490*/  ISETP.GT.U32.AND P6, PT, R2.reuse, R17, PT ;  /* 0x000000110200720c */ /* 0x040fe40003fc4070 */
[----:B------:R-:W-:Y:S01]  /*14a0*/  IABS R81, R58 ;  /* 0x0000003a00517213 */ /* 0x000fe20000000000 */
[----:B------:R-:W-:Y:S01]  /*14b0*/  @!P5 IMAD.MOV R14, RZ, RZ, -R14 ;  /* 0x000000ffff0ed224 */ /* 0x000fe200078e0a0e */
[----:B------:R-:W-:Y:S01]  /*14c0*/  ISETP.GT.U32.AND P5, PT, R2, R18, PT ;  /* 0x000000120200720c */ /* 0x000fe20003fa4070 */
[----:B------:R-:W-:Y:S01]  /*14d0*/  IMAD.MOV R20, RZ, RZ, -R20 ;  /* 0x000000ffff147224 */ /* 0x000fe200078e0a14 */
[----:B------:R-:W-:Y:S01]  /*14e0*/  LOP3.LUT R60, R6, 0xd4, RZ, 0xfc, !PT ;  /* 0x000000d4063c7812 */ /* 0x000fe200078efcff */
[----:B------:R-:W-:Y:S01]  /*14f0*/  @!P2 IMAD.IADD R19, R19, 0x1, -R2 ;  /* 0x000000011313a824 */ /* 0x000fe200078e0a02 */
[----:B------:R-:W-:Y:S01]  /*1500*/  IABS R79, R56 ;  /* 0x00000038004f7213 */ /* 0x000fe20000000000 */
[C---:B------:R-:W-:Y:S01]  /*1510*/  IMAD R20, R2.reuse, R20, R25 ;  /* 0x0000001402147224 */ /* 0x040fe200078e0219 */
[----:B------:R-:W-:Y:S01]  /*1520*/  IABS R25, R21 ;  /* 0x0000001500197213 */ /* 0x000fe20000000000 */
[----:B------:R-:W-:Y:S01]  /*1530*/  @!P3 IMAD.MOV R15, RZ, RZ, -R15 ;  /* 0x000000ffff0fb224 */ /* 0x000fe200078e0a0f */
[----:B------:R-:W-:Y:S01]  /*1540*/  ISETP.GT.U32.AND P2, PT, R2, R19, PT ;  /* 0x000000130200720c */ /* 0x000fe20003f44070 */
[----:B------:R-:W-:Y:S01]  /*1550*/  @!P4 IMAD.MOV R16, RZ, RZ, -R16 ;  /* 0x000000ffff10c224 */ /* 0x000fe200078e0a10 */
[----:B------:R-:W-:Y:S01]  /*1560*/  ISETP.GE.AND P3, PT, R22, RZ, PT ;  /* 0x000000ff1600720c */ /* 0x000fe20003f66270 */
[----:B------:R-:W-:Y:S01]  /*1570*/  @!P6 IMAD.IADD R17, R17, 0x1, -R2 ;  /* 0x000000011111e824 */ /* 0x000fe200078e0a02 */
[----:B------:R-:W-:Y:S01]  /*1580*/  ISETP.GE.AND P4, PT, R21, RZ, PT ;  /* 0x000000ff1500720c */ /* 0x000fe20003f86270 */
[----:B------:R-:W-:Y:S01]  /*1590*/  IMAD.HI.U32 R21, R8, R25, RZ ;  /* 0x0000001908157227 */ /* 0x000fe200078e00ff */
[----:B------:R-:W-:-:S02]  /*15a0*/  ISETP.GE.AND P6, PT, R24, RZ, PT ;  /* 0x000000ff1800720c */ /* 0x000fc40003fc6270 */
[----:B------:R-:W-:Y:S01]  /*15b0*/  LOP3.LUT R24, R6, 0x38, RZ, 0xfc, !PT ;  /* 0x0000003806187812 */ /* 0x000fe200078efcff */
[--C-:B------:R-:W-:Y:S01]  /*15c0*/  @!P5 IMAD.IADD R18, R18, 0x1, -R2.reuse ;  /* 0x000000011212d824 */ /* 0x100fe200078e0a02 */
[----:B------:R-:W-:Y:S01]  /*15d0*/  IABS R83, R60 ;  /* 0x0000003c00537213 */ /* 0x000fe20000000000 */
[----:B------:R-:W-:Y:S01]  /*15e0*/  @!P0 IMAD.MOV R17, RZ, RZ, -R17 ;  /* 0x000000ffff118224 */ /* 0x000fe200078e0a11 */
[C---:B------:R-:W-:Y:S01]  /*15f0*/  ISETP.GT.U32.AND P0, PT, R2.reuse, R20, PT ;  /* 0x000000140200720c */ /* 0x040fe20003f04070 */
[----:B------:R-:W-:Y:S01]  /*1600*/  IMAD.MOV R21, RZ, RZ, -R21 ;  /* 0x000000ffff157224 */ /* 0x000fe200078e0a15 */
[C---:B------:R-:W-:Y:S01]  /*1610*/  ISETP.GT.U32.AND P5, PT, R2.reuse, R18, PT ;  /* 0x000000120200720c */ /* 0x040fe20003fa4070 */
[----:B------:R-:W-:Y:S01]  /*1620*/  @!P2 IMAD.IADD R19, R19, 0x1, -R2 ;  /* 0x000000011313a824 */ /* 0x000fe200078e0a02 */
[----:B------:R-:W-:Y:S01]  /*1630*/  IABS R27, R24 ;  /* 0x00000018001b7213 */ /* 0x000fe20000000000 */
[----:B------:R-:W-:Y:S01]  /*1640*/  IMAD R21, R2, R21, R25 ;  /* 0x0000001502157224 */ /* 0x000fe200078e0219 */
[----:B------:R-:W-:Y:S01]  /*1650*/  ISETP.GE.AND P2, PT, R26, RZ, PT ;  /* 0x000000ff1a00720c */ /* 0x000fe20003f46270 */
[----:B------:R-:W-:Y:S01]  /*1660*/  @!P3 IMAD.MOV R19, RZ, RZ, -R19 ;  /* 0x000000ffff13b224 */ /* 0x000fe200078e0a13 */
[----:B------:R-:W-:Y:S01]  /*1670*/  LOP3.LUT R62, R6, 0xd8, RZ, 0xfc, !PT ;  /* 0x000000d8063e7812 */ /* 0x000fe200078efcff */
[----:B------:R-:W-:Y:S01]  /*1680*/  IMAD.HI.U32 R22, R8, R27, RZ ;  /* 0x0000001b08167227 */ /* 0x000fe200078e00ff */
[----:B------:R-:W-:-:S02]  /*1690*/  ISETP.GT.U32.AND P3, PT, R2, R21, PT ;  /* 0x000000150200720c */ /* 0x000fc40003f64070 */
[----:B------:R-:W-:Y:S01]  /*16a0*/  IABS R85, R62 ;  /* 0x0000003e00557213 */ /* 0x000fe20000000000 */
[--C-:B------:R-:W-:Y:S01]  /*16b0*/  @!P0 IMAD.IADD R20, R20, 0x1, -R2.reuse ;  /* 0x0000000114148824 */ /* 0x100fe200078e0a02 */
[----:B------:R-:W-:Y:S01]  /*16c0*/  LOP3.LUT R64, R6, 0xdc, RZ, 0xfc, !PT ;  /* 0x000000dc06407812 */ /* 0x000fe200078efcff */
[----:B------:R-:W-:Y:S01]  /*16d0*/  @!P5 IMAD.IADD R18, R18, 0x1, -R2 ;  /* 0x000000011212d824 */ /* 0x000fe200078e0a02 */
[----:B------:R-:W-:Y:S01]  /*16e0*/  ISETP.GE.AND P5, PT, R24, RZ, PT ;  /* 0x000000ff1800720c */ /* 0x000fe20003fa6270 */
[----:B------:R-:W-:Y:S01]  /*16f0*/  IMAD.MOV R22, RZ, RZ, -R22 ;  /* 0x000000ffff167224 */ /* 0x000fe200078e0a16 */
[----:B------:R-:W-:Y:S01]  /*1700*/  LOP3.LUT R24, R6, 0x40, RZ, 0xfc, !PT ;  /* 0x0000004006187812 */ /* 0x000fe200078efcff */
[----:B------:R-:W-:Y:S01]  /*1710*/  IMAD.HI.U32 R23, R8, R29, RZ ;  /* 0x0000001d08177227 */ /* 0x000fe200078e00ff */
[C---:B------:R-:W-:Y:S02]  /*1720*/  ISETP.GT.U32.AND P0, PT, R2.reuse, R20, PT ;  /* 0x000000140200720c */ /* 0x040fe40003f04070 */
[----:B------:R-:W-:Y:S01]  /*1730*/  IABS R87, R64 ;  /* 0x0000004000577213 */ /* 0x000fe20000000000 */
[----:B------:R-:W-:Y:S01]  /*1740*/  IMAD R22, R2, R22, R27 ;  /* 0x0000001602167224 */ /* 0x000fe200078e021b */
[----:B------:R-:W-:Y:S01]  /*1750*/  IABS R27, R24 ;  /* 0x00000018001b7213 */ /* 0x000fe20000000000 */
[----:B------:R-:W-:Y:S01]  /*1760*/  @!P3 IMAD.IADD R21, R21, 0x1, -R2 ;  /* 0x000000011515b824 */ /* 0x000fe200078e0a02 */
[----:B------:R-:W-:Y:S01]  /*1770*/  LOP3.LUT R66, R6, 0xe0, RZ, 0xfc, !PT ;  /* 0x000000e006427812 */ /* 0x000fe200078efcff */
[----:B------:R-:W-:Y:S01]  /*1780*/  @!P1 IMAD.MOV R18, RZ, RZ, -R18 ;  /* 0x000000ffff129224 */ /* 0x000fe200078e0a12 */
[----:B------:R-:W-:Y:S01]  /*1790*/  ISETP.GE.AND P1, PT, R24, RZ, PT ;  /* 0x000000ff1800720c */ /* 0x000fe20003f26270 */
[----:B------:R-:W-:Y:S01]  /*17a0*/  IMAD.MOV R23, RZ, RZ, -R23 ;  /* 0x000000ffff177224 */ /* 0x000fe200078e0a17 */
[----:B------:R-:W-:Y:S01]  /*17b0*/  ISETP.GT.U32.AND P3, PT, R2, R21, PT ;  /* 0x000000150200720c */ /* 0x000fe20003f64070 */
[----:B------:R-:W-:Y:S01]  /*17c0*/  IMAD.HI.U32 R24, R8, R27, RZ ;  /* 0x0000001b08187227 */ /* 0x000fe200078e00ff */
[----:B------:R-:W-:-:S02]  /*17d0*/  IABS R89, R66 ;  /* 0x0000004200597213 */ /* 0x000fc40000000000 */
[----:B------:R-:W-:Y:S01]  /*17e0*/  LOP3.LUT R68, R6, 0xe4, RZ, 0xfc, !PT ;  /* 0x000000e406447812 */ /* 0x000fe200078efcff */
[----:B------:R-:W-:Y:S01]  /*17f0*/  IMAD R23, R2, R23, R29 ;  /* 0x0000001702177224 */ /* 0x000fe200078e021d */
[----:B------:R-:W-:Y:S01]  /*1800*/  IABS R29, R30 ;  /* 0x0000001e001d7213 */ /* 0x000fe20000000000 */
[----:B------:R-:W-:Y:S01]  /*1810*/  @!P0 IMAD.IADD R20, R20, 0x1, -R2 ;  /* 0x0000000114148824 */ /* 0x000fe200078e0a02 */
[----:B------:R-:W-:Y:S01]  /*1820*/  ISETP.GT.U32.AND P0, PT, R2, R22, PT ;  /* 0x000000160200720c */ /* 0x000fe20003f04070 */
[----:B------:R-:W-:Y:S01]  /*1830*/  IMAD.MOV R24, RZ, RZ, -R24 ;  /* 0x000000ffff187224 */ /* 0x000fe200078e0a18 */
[----:B------:R-:W-:Y:S01]  /*1840*/  LOP3.LUT R70, R6, 0xf0, RZ, 0xfc, !PT ;  /* 0x000000f006467812 */ /* 0x000fe200078efcff */
[----:B------:R-:W-:Y:S01]  /*1850*/  @!P6 IMAD.MOV R20, RZ, RZ, -R20 ;  /* 0x000000ffff14e224 */ /* 0x000fe200078e0a14 */
[C---:B------:R-:W-:Y:S01]  /*1860*/  ISETP.GT.U32.AND P6, PT, R2.reuse, R23, PT ;  /* 0x000000170200720c */ /* 0x040fe20003fc4070 */
[----:B------:R-:W-:Y:S01]  /*1870*/  IMAD R24, R2, R24, R27 ;  /* 0x0000001802187224 */ /* 0x000fe200078e021b */
[----:B------:R-:W-:Y:S01]  /*1880*/  IABS R91, R68 ;  /* 0x00000044005b7213 */ /* 0x000fe20000000000 */
[----:B------:R-:W-:Y:S01]  /*1890*/  @!P3 IMAD.IADD R21, R21, 0x1, -R2 ;  /* 0x000000011515b824 */ /* 0x000fe200078e0a02 */
[----:B------:R-:W-:Y:S01]  /*18a0*/  IABS R97, R70 ;  /* 0x0000004600617213 */ /* 0x000fe20000000000 */
[----:B------:R-:W-:Y:S01]  /*18b0*/  IMAD.HI.U32 R26, R8, R31, RZ ;  /* 0x0000001f081a7227 */ /* 0x000fe200078e00ff */
[----:B------:R-:W-:-:S02]  /*18c0*/  ISETP.GT.U32.AND P3, PT, R2, R24, PT ;  /* 0x000000180200720c */ /* 0x000fc40003f64070 */
[----:B------:R-:W-:Y:S01]  /*18d0*/  LOP3.LUT R72, R6, 0xf4, RZ, 0xfc, !PT ;  /* 0x000000f406487812 */ /* 0x000fe200078efcff */
[----:B------:R-:W-:Y:S02]  /*18e0*/  @!P0 IMAD.IADD R22, R22, 0x1, -R2 ;  /* 0x0000000116168824 */ /* 0x000fe400078e0a02 */
[----:B------:R-:W-:Y:S01]  /*18f0*/  IMAD.MOV R26, RZ, RZ, -R26 ;  /* 0x000000ffff1a7224 */ /* 0x000fe200078e0a1a */
[----:B------:R-:W-:Y:S01]  /*1900*/  IABS R99, R72 ;  /* 0x0000004800637213 */ /* 0x000fe20000000000 */
[----:B------:R-:W-:Y:S01]  /*1910*/  @!P6 IMAD.IADD R23, R23, 0x1, -R2 ;  /* 0x000000011717e824 */ /* 0x000fe200078e0a02 */
[----:B------:R-:W-:Y:S01]  /*1920*/  ISETP.GT.U32.AND P0, PT, R2, R22, PT ;  /* 0x000000160200720c */ /* 0x000fe20003f04070 */
[----:B------:R-:W-:-:S04]  /*1930*/  IMAD.HI.U32 R25, R8, R29, RZ ;  /* 0x0000001d08197227 */ /* 0x000fc800078e00ff */
[----:B------:R-:W-:Y:S01]  /*1940*/  @!P3 IMAD.IADD R24, R24, 0x1, -R2 ;  /* 0x000000011818b824 */ /* 0x000fe200078e0a02 */
[----:B------:R-:W-:Y:S01]  /*1950*/  ISETP.GT.U32.AND P3, PT, R2, R23, PT ;  /* 0x000000170200720c */ /* 0x000fe20003f64070 */
[----:B------:R-:W-:-:S04]  /*1960*/  IMAD.HI.U32 R27, R8, R33, RZ ;  /* 0x00000021081b7227 */ /* 0x000fc800078e00ff */
[C---:B------:R-:W-:Y:S01]  /*1970*/  IMAD R26, R2.reuse, R26, R31 ;  /* 0x0000001a021a7224 */ /* 0x040fe200078e021f */
[----:B------:R-:W-:Y:S01]  /*1980*/  IABS R31, R37 ;  /* 0x00000025001f7213 */ /* 0x000fe20000000000 */
[----:B------:R-:W-:Y:S02]  /*1990*/  IMAD.MOV R25, RZ, RZ, -R25 ;  /* 0x000000ffff197224 */ /* 0x000fe400078e0a19 */
[----:B------:R-:W-:Y:S01]  /*19a0*/  IMAD.MOV R27, RZ, RZ, -R27 ;  /* 0x000000ffff1b7224 */ /* 0x000fe200078e0a1b */
[C---:B------:R-:W-:Y:S01]  /*19b0*/  ISETP.GT.U32.AND P6, PT, R2.reuse, R26, PT ;  /* 0x0000001a0200720c */ /* 0x040fe20003fc4070 */
[C---:B------:R-:W-:Y:S02]  /*19c0*/  IMAD R25, R2.reuse, R25, R29 ;  /* 0x0000001902197224 */ /* 0x040fe400078e021d */
[----:B------:R-:W-:Y:S01]  /*19d0*/  IMAD R27, R2, R27, R33 ;  /* 0x0000001b021b7224 */ /* 0x000fe200078e0221 */
[----:B------:R-:W-:Y:S01]  /*19e0*/  IABS R33, R38 ;  /* 0x0000002600217213 */ /* 0x000fe20000000000 */
[--C-:B------:R-:W-:Y:S01]  /*19f0*/  @!P0 IMAD.IADD R22, R22, 0x1, -R2.reuse ;  /* 0x0000000116168824 */ /* 0x100fe200078e0a02 */
[C---:B------:R-:W-:Y:S01]  /*1a00*/  ISETP.GT.U32.AND P0, PT, R2.reuse, R25, PT ;  /* 0x000000190200720c */ /* 0x040fe20003f04070 */
[----:B------:R-:W-:Y:S01]  /*1a10*/  @!P3 IMAD.IADD R23, R23, 0x1, -R2 ;  /* 0x000000011717b824 */ /* 0x000fe200078e0a02 */
[----:B------:R-:W-:Y:S01]  /*1a20*/  ISETP.GT.U32.AND P3, PT, R2, R27, PT ;  /* 0x0000001b0200720c */ /* 0x000fe20003f64070 */
[----:B------:R-:W-:-:S04]  /*1a30*/  IMAD.HI.U32 R28, R8, R35, RZ ;  /* 0x00000023081c7227 */ /* 0x000fc800078e00ff */
[----:B------:R-:W-:Y:S02]  /*1a40*/  IMAD.MOV R28, RZ, RZ, -R28 ;  /* 0x000000ffff1c7224 */ /* 0x000fe400078e0a1c */
[----:B------:R-:W-:Y:S02]  /*1a50*/  @!P6 IMAD.IADD R26, R26, 0x1, -R2 ;  /* 0x000000011a1ae824 */ /* 0x000fe400078e0a02 */
[----:B------:R-:W-:-:S03]  /*1a60*/  IMAD.HI.U32 R29, R8, R31, RZ ;  /* 0x0000001f081d7227 */ /* 0x000fc600078e00ff */
[C---:B------:R-:W-:Y:S01]  /*1a70*/  ISETP.GT.U32.AND P6, PT, R2.reuse, R26, PT ;  /* 0x0000001a0200720c */ /* 0x040fe20003fc4070 */
[C---:B------:R-:W-:Y:S01]  /*1a80*/  IMAD R28, R2.reuse, R28, R35 ;  /* 0x0000001c021c7224 */ /* 0x040fe200078e0223 */
[----:B------:R-:W-:Y:S01]  /*1a90*/  IABS R35, R39 ;  /* 0x0000002700237213 */ /* 0x000fe20000000000 */
[----:B------:R-:W-:Y:S02]  /*1aa0*/  IMAD.MOV R29, RZ, RZ, -R29 ;  /* 0x000000ffff1d7224 */ /* 0x000fe400078e0a1d */
[--C-:B------:R-:W-:Y:S01]  /*1ab0*/  @!P0 IMAD.IADD R25, R25, 0x1, -R2.reuse ;  /* 0x0000000119198824 */ /* 0x100fe200078e0a02 */
[----:B------:R-:W-:Y:S01]  /*1ac0*/  ISETP.GT.U32.AND P0, PT, R2, R24, PT ;  /* 0x000000180200720c */ /* 0x000fe20003f04070 */
[----:B------:R-:W-:Y:S01]  /*1ad0*/  @!P3 IMAD.IADD R27, R27, 0x1, -R2 ;  /* 0x000000011b1bb824 */ /* 0x000fe200078e0a02 */
[----:B------:R-:W-:Y:S01]  /*1ae0*/  ISETP.GE.AND P3, PT, R32, RZ, PT ;  /* 0x000000ff2000720c */ /* 0x000fe20003f66270 */
[----:B------:R-:W-:Y:S01]  /*1af0*/  IMAD R29, R2, R29, R31 ;  /* 0x0000001d021d7224 */ /* 0x000fe200078e021f */
[----:B------:R-:W-:Y:S01]  /*1b00*/  IABS R32, R40 ;  /* 0x0000002800207213 */ /* 0x000fe20000000000 */
[----:B------:R-:W-:-:S04]  /*1b10*/  IMAD.HI.U32 R31, R8, R35, RZ ;  /* 0x00000023081f7227 */ /* 0x000fc800078e00ff */
[----:B------:R-:W-:Y:S01]  /*1b20*/  @!P4 IMAD.MOV R21, RZ, RZ, -R21 ;  /* 0x000000ffff15c224 */ /* 0x000fe200078e0a15 */
[----:B------:R-:W-:Y:S01]  /*1b30*/  ISETP.GT.U32.AND P4, PT, R2, R25, PT ;  /* 0x000000190200720c */ /* 0x000fe20003f84070 */
[----:B------:R-:W-:Y:S02]  /*1b40*/  IMAD.MOV R31, RZ, RZ, -R31 ;  /* 0x000000ffff1f7224 */ /* 0x000fe400078e0a1f */
[----:B------:R-:W-:Y:S01]  /*1b50*/  @!P6 IMAD.IADD R26, R26, 0x1, -R2 ;  /* 0x000000011a1ae824 */ /* 0x000fe200078e0a02 */
[C---:B------:R-:W-:Y:S01]  /*1b60*/  ISETP.GT.U32.AND P6, PT, R2.reuse, R29, PT ;  /* 0x0000001d0200720c */ /* 0x040fe20003fc4070 */
[----:B------:R-:W-:Y:S01]  /*1b70*/  IMAD R31, R2, R31, R35 ;  /* 0x0000001f021f7224 */ /* 0x000fe200078e0223 */
[----:B------:R-:W-:Y:S01]  /*1b80*/  LOP3.LUT R35, R6, 0x6c, RZ, 0xfc, !PT ;  /* 0x0000006c06237812 */ /* 0x000fe200078efcff */
[----:B------:R-:W-:Y:S02]  /*1b90*/  @!P3 IMAD.MOV R26, RZ, RZ, -R26 ;  /* 0x000000ffff1ab224 */ /* 0x000fe400078e0a1a */
[----:B------:R-:W-:Y:S01]  /*1ba0*/  @!P0 IMAD.IADD R24, R24, 0x1, -R2 ;  /* 0x0000000118188824 */ /* 0x000fe200078e0a02 */
[C---:B------:R-:W-:Y:S01]  /*1bb0*/  ISETP.GT.U32.AND P3, PT, R2.reuse, R31, PT ;  /* 0x0000001f0200720c */ /* 0x040fe20003f64070 */
[----:B------:R-:W-:Y:S01]  /*1bc0*/  @!P5 IMAD.MOV R22, RZ, RZ, -R22 ;  /* 0x000000ffff16d224 */ /* 0x000fe200078e0a16 */
[----:B------:R-:W-:Y:S01]  /*1bd0*/  ISETP.GT.U32.AND P0, PT, R2, R28, PT ;  /* 0x0000001c0200720c */ /* 0x000fe20003f04070 */
[----:B------:R-:W-:Y:S01]  /*1be0*/  @!P4 IMAD.IADD R25, R25, 0x1, -R2 ;  /* 0x000000011919c824 */ /* 0x000fe200078e0a02 */
[----:B------:R-:W-:Y:S01]  /*1bf0*/  ISETP.GE.AND P4, PT, R30, RZ, PT ;  /* 0x000000ff1e00720c */ /* 0x000fe20003f86270 */
[----:B------:R-:W-:Y:S01]  /*1c00*/  IMAD.HI.U32 R30, R8, R33, RZ ;  /* 0x00000021081e7227 */ /* 0x000fe200078e00ff */
[----:B------:R-:W-:-:S02]  /*1c10*/  ISETP.GT.U32.AND P5, PT, R2, R27, PT ;  /* 0x0000001b0200720c */ /* 0x000fc40003fa4070 */
[----:B------:R-:W-:Y:S01]  /*1c20*/  IABS R41, R35 ;  /* 0x0000002300297213 */ /* 0x000fe20000000000 */
[----:B------:R-:W-:Y:S02]  /*1c30*/  IMAD.MOV R30, RZ, RZ, -R30 ;  /* 0x000000ffff1e7224 */ /* 0x000fe400078e0a1e */
[----:B------:R-:W-:Y:S02]  /*1c40*/  @!P1 IMAD.MOV R24, RZ, RZ, -R24 ;  /* 0x000000ffff189224 */ /* 0x000fe400078e0a18 */
[C---:B------:R-:W-:Y:S02]  /*1c50*/  IMAD R30, R2.reuse, R30, R33 ;  /* 0x0000001e021e7224 */ /* 0x040fe400078e0221 */
[----:B------:R-:W-:Y:S02]  /*1c60*/  @!P3 IMAD.IADD R31, R31, 0x1, -R2 ;  /* 0x000000011f1fb824 */ /* 0x000fe400078e0a02 */
[----:B------:R-:W-:Y:S01]  /*1c70*/  IMAD.MOV.U32 R33, RZ, RZ, R32 ;  /* 0x000000ffff217224 */ /* 0x000fe200078e0020 */
[----:B------:R-:W-:Y:S01]  /*1c80*/  ISETP.GT.U32.AND P1, PT, R2, R30, PT ;  /* 0x0000001e0200720c */ /* 0x000fe20003f24070 */
[----:B------:R-:W-:Y:S01]  /*1c90*/  @!P0 IMAD.IADD R28, R28, 0x1, -R2 ;  /* 0x000000011c1c8824 */ /* 0x000fe200078e0a02 */
[----:B------:R-:W-:Y:S01]  /*1ca0*/  ISETP.GT.U32.AND P3, PT, R2, R31, PT ;  /* 0x0000001f0200720c */ /* 0x000fe20003f64070 */
[----:B------:R-:W-:Y:S01]  /*1cb0*/  IMAD.HI.U32 R32, R8, R33, RZ ;  /* 0x0000002108207227 */ /* 0x000fe200078e00ff */
[----:B------:R-:W-:-:S02]  /*1cc0*/  ISETP.GE.AND P0, PT, R34, RZ, PT ;  /* 0x000000ff2200720c */ /* 0x000fc40003f06270 */
[----:B------:R-:W-:Y:S01]  /*1cd0*/  LOP3.LUT R34, R6, 0x68, RZ, 0xfc, !PT ;  /* 0x0000006806227812 */ /* 0x000fe200078efcff */
[----:B------:R-:W-:Y:S01]  /*1ce0*/  @!P6 IMAD.IADD R29, R29, 0x1, -R2 ;  /* 0x000000011d1de824 */ /* 0x000fe200078e0a02 */
[C---:B------:R-:W-:Y:S01]  /*1cf0*/  ISETP.GT.U32.AND P6, PT, R2.reuse, R28, PT ;  /* 0x0000001c0200720c */ /* 0x040fe20003fc4070 */
[----:B------:R-:W-:Y:S02]  /*1d00*/  IMAD.MOV R32, RZ, RZ, -R32 ;  /* 0x000000ffff207224 */ /* 0x000fe400078e0a20 */
[----:B------:R-:W-:Y:S01]  /*1d10*/  @!P2 IMAD.MOV R23, RZ, RZ, -R23 ;  /* 0x000000ffff17a224 */ /* 0x000fe200078e0a17 */
[C---:B------:R-:W-:Y:S01]  /*1d20*/  ISETP.GT.U32.AND P2, PT, R2.reuse, R29, PT ;  /* 0x0000001d0200720c */ /* 0x040fe20003f44070 */
[----:B------:R-:W-:Y:S01]  /*1d30*/  IMAD R32, R2, R32, R33 ;  /* 0x0000002002207224 */ /* 0x000fe200078e0221 */
[----:B------:R-:W-:Y:S01]  /*1d40*/  LOP3.LUT R33, R6, 0x64, RZ, 0xfc, !PT ;  /* 0x0000006406217812 */ /* 0x000fe200078efcff */
[--C-:B------:R-:W-:Y:S01]  /*1d50*/  @!P5 IMAD.IADD R27, R27, 0x1, -R2.reuse ;  /* 0x000000011b1bd824 */ /* 0x100fe200078e0a02 */
[----:B------:R-:W-:Y:S01]  /*1d60*/  ISETP.GE.AND P5, PT, R37, RZ, PT ;  /* 0x000000ff2500720c */ /* 0x000fe20003fa6270 */
[--C-:B------:R-:W-:Y:S01]  /*1d70*/  @!P1 IMAD.IADD R30, R30, 0x1, -R2.reuse ;  /* 0x000000011e1e9824 */ /* 0x100fe200078e0a02 */
[----:B------:R-:W-:Y:S01]  /*1d80*/  IABS R37, R33 ;  /* 0x0000002100257213 */ /* 0x000fe20000000000 */
[--C-:B------:R-:W-:Y:S01]  /*1d90*/  @!P3 IMAD.IADD R31, R31, 0x1, -R2.reuse ;  /* 0x000000011f1fb824 */ /* 0x100fe200078e0a02 */
[C---:B------:R-:W-:Y:S01]  /*1da0*/  ISETP.GT.U32.AND P3, PT, R2.reuse, R32, PT ;  /* 0x000000200200720c */ /* 0x040fe20003f64070 */
[----:B------:R-:W-:Y:S01]  /*1db0*/  @!P0 IMAD.MOV R27, RZ, RZ, -R27 ;  /* 0x000000ffff1b8224 */ /* 0x000fe200078e0a1b */
[----:B------:R-:W-:Y:S01]  /*1dc0*/  ISETP.GT.U32.AND P0, PT, R2, R30, PT ;  /* 0x0000001e0200720c */ /* 0x000fe20003f04070 */
[----:B------:R-:W-:Y:S01]  /*1dd0*/  @!P4 IMAD.MOV R25, RZ, RZ, -R25 ;  /* 0x000000ffff19c224 */ /* 0x000fe200078e0a19 */
[----:B------:R-:W-:Y:S01]  /*1de0*/  ISETP.GE.AND P4, PT, R36, RZ, PT ;  /* 0x000000ff2400720c */ /* 0x000fe20003f86270 */
[--C-:B------:R-:W-:Y:S01]  /*1df0*/  @!P2 IMAD.IADD R29, R29, 0x1, -R2.reuse ;  /* 0x000000011d1da824 */ /* 0x100fe200078e0a02 */
[----:B------:R-:W-:Y:S01]  /*1e00*/  ISETP.GE.AND P2, PT, R39, RZ, PT ;  /* 0x000000ff2700720c */ /* 0x000fe20003f46270 */
[--C-:B------:R-:W-:Y:S01]  /*1e10*/  @!P6 IMAD.IADD R28, R28, 0x1, -R2.reuse ;  /* 0x000000011c1ce824 */ /* 0x100fe200078e0a02 */
[----:B------:R-:W-:Y:S01]  /*1e20*/  IABS R39, R34 ;  /* 0x0000002200277213 */ /* 0x000fe20000000000 */
[----:B------:R-:W-:Y:S01]  /*1e30*/  @!P5 IMAD.MOV R29, RZ, RZ, -R29 ;  /* 0x000000ffff1dd224 */ /* 0x000fe200078e0a1d */
[----:B------:R-:W-:Y:S01]  /*1e40*/  ISETP.GE.AND P5, PT, R34, RZ, PT ;  /* 0x000000ff2200720c */ /* 0x000fe20003fa6270 */
[----:B------:R-:W-:Y:S01]  /*1e50*/  IMAD R249, R249, UR5, RZ ;  /* 0x00000005f9f97c24 */ /* 0x000fe2000f8e02ff */
[----:B------:R-:W-:Y:S01]  /*1e60*/  IABS R36, R42 ;  /* 0x0000002a00247213 */ /* 0x000fe20000000000 */
[----:B------:R-:W-:Y:S01]  /*1e70*/  @!P3 IMAD.IADD R32, R32, 0x1, -R2 ;  /* 0x000000012020b824 */ /* 0x000fe200078e0a02 */
[----:B------:R-:W-:Y:S01]  /*1e80*/  ISETP.GE.AND P6, PT, R38, RZ, PT ;  /* 0x000000ff2600720c */ /* 0x000fe20003fc6270 */
[----:B------:R-:W-:Y:S01]  /*1e90*/  IMAD.HI.U32 R34, R8, R39, RZ ;  /* 0x0000002708227227 */ /* 0x000fe200078e00ff */
[----:B------:R-:W-:-:S02]  /*1ea0*/  IABS R38, R44 ;  /* 0x0000002c00267213 */ /* 0x000fc40000000000 */
[----:B------:R-:W-:Y:S01]  /*1eb0*/  ISETP.GT.U32.AND P3, PT, R2, R32, PT ;  /* 0x000000200200720c */ /* 0x000fe20003f64070 */
[----:B------:R-:W-:Y:S01]  /*1ec0*/  @!P0 IMAD.IADD R30, R30, 0x1, -R2 ;  /* 0x000000011e1e8824 */ /* 0x000fe200078e0a02 */
[----:B------:R-:W-:Y:S01]  /*1ed0*/  ISETP.GE.AND P0, PT, R35, RZ, PT ;  /* 0x000000ff2300720c */ /* 0x000fe20003f06270 */
[----:B------:R-:W-:Y:S01]  /*1ee0*/  IMAD.HI.U32 R35, R8, R41, RZ ;  /* 0x0000002908237227 */ /* 0x000fe200078e00ff */
[----:B------:R-:W-:Y:S02]  /*1ef0*/  ISETP.GE.AND P1, PT, R40, RZ, PT ;  /* 0x000000ff2800720c */ /* 0x000fe40003f26270 */
[----:B------:R-:W-:Y:S01]  /*1f00*/  LOP3.LUT R40, R6, 0x70, RZ, 0xfc, !PT ;  /* 0x0000007006287812 */ /* 0x000fe200078efcff */
[----:B------:R-:W-:Y:S02]  /*1f10*/  IMAD.MOV R34, RZ, RZ, -R34 ;  /* 0x000000ffff227224 */ /* 0x000fe400078e0a22 */
[----:B------:R-:W-:Y:S01]  /*1f20*/  @!P4 IMAD.MOV R28, RZ, RZ, -R28 ;  /* 0x000000ffff1cc224 */ /* 0x000fe200078e0a1c */
[----:B------:R-:W-:Y:S01]  /*1f30*/  ISETP.GE.AND P4, PT, R33, RZ, PT ;  /* 0x000000ff2100720c */ /* 0x000fe20003f86270 */
[----:B------:R-:W-:Y:S01]  /*1f40*/  IMAD.MOV R35, RZ, RZ, -R35 ;  /* 0x000000ffff237224 */ /* 0x000fe200078e0a23 */
[----:B------:R-:W-:Y:S01]  /*1f50*/  IABS R43, R40 ;  /* 0x00000028002b7213 */ /* 0x000fe20000000000 */
[----:B------:R-:W-:-:S02]  /*1f60*/  IMAD R34, R2, R34, R39 ;  /* 0x0000002202227224 */ /* 0x000fc400078e0227 */
[----:B------:R-:W-:-:S04]  /*1f70*/  IMAD.HI.U32 R33, R8, R37, RZ ;  /* 0x0000002508217227 */ /* 0x000fc800078e00ff */
[C---:B------:R-:W-:Y:S01]  /*1f80*/  IMAD R35, R2.reuse, R35, R41 ;  /* 0x0000002302237224 */ /* 0x040fe200078e0229 */
[----:B------:R-:W-:Y:S01]  /*1f90*/  IABS R41, R46 ;  /* 0x0000002e00297213 */ /* 0x000fe20000000000 */
[----:B------:R-:W-:Y:S01]  /*1fa0*/  @!P2 IMAD.MOV R31, RZ, RZ, -R31 ;  /* 0x000000ffff1fa224 */ /* 0x000fe200078e0a1f */
[----:B------:R-:W-:Y:S01]  /*1fb0*/  ISETP.GT.U32.AND P2, PT, R2, R34, PT ;  /* 0x000000220200720c */ /* 0x000fe20003f44070 */
[----:B------:R-:W-:Y:S02]  /*1fc0*/  IMAD.MOV R33, RZ, RZ, -R33 ;  /* 0x000000ffff217224 */ /* 0x000fe400078e0a21 */
[----:B------:R-:W-:Y:S02]  /*1fd0*/  IMAD.MOV.U32 R39, RZ, RZ, R36 ;  /* 0x000000ffff277224 */ /* 0x000fe400078e0024 */
[----:B------:R-:W-:Y:S01]  /*1fe0*/  @!P3 IMAD.IADD R32, R32, 0x1, -R2 ;  /* 0x000000012020b824 */ /* 0x000fe200078e0a02 */
[C---:B------:R-:W-:Y:S01]  /*1ff0*/  ISETP.GT.U32.AND P3, PT, R2.reuse, R35, PT ;  /* 0x000000230200720c */ /* 0x040fe20003f64070 */
[----:B------:R-:W-:-:S02]  /*2000*/  IMAD R33, R2, R33, R37 ;  /* 0x0000002102217224 */ /* 0x000fc400078e0225 */
[----:B------:R-:W-:-:S04]  /*2010*/  IMAD.HI.U32 R37, R8, R39, RZ ;  /* 0x0000002708257227 */ /* 0x000fc800078e00ff */
[----:B------:R-:W-:Y:S02]  /*2020*/  IMAD.MOV R37, RZ, RZ, -R37 ;  /* 0x000000ffff257224 */ /* 0x000fe400078e0a25 */
[----:B------:R-:W-:Y:S02]  /*2030*/  @!P2 IMAD.IADD R34, R34, 0x1, -R2 ;  /* 0x000000012222a824 */ /* 0x000fe400078e0a02 */
[C---:B------:R-:W-:Y:S02]  /*2040*/  IMAD R37, R2.reuse, R37, R39 ;  /* 0x0000002502257224 */ /* 0x040fe400078e0227 */
[----:B------:R-:W-:Y:S02]  /*2050*/  IMAD.MOV.U32 R39, RZ, RZ, R38 ;  /* 0x000000ffff277224 */ /* 0x000fe400078e0026 */
[----:B------:R-:W-:Y:S01]  /*2060*/  @!P3 IMAD.IADD R35, R35, 0x1, -R2 ;  /* 0x000000012323b824 */ /* 0x000fe200078e0a02 */
[----:B------:R-:W-:Y:S01]  /*2070*/  ISETP.GT.U32.AND P3, PT, R2, R34, PT ;  /* 0x000000220200720c */ /* 0x000fe20003f64070 */
[----:B------:R-:W-:-:S04]  /*2080*/  IMAD.HI.U32 R38, R8, R39, RZ ;  /* 0x0000002708267227 */ /* 0x000fc800078e00ff */
[----:B------:R-:W-:Y:S01]  /*2090*/  @!P6 IMAD.MOV R30, RZ, RZ, -R30 ;  /* 0x000000ffff1ee224 */ /* 0x000fe200078e0a1e */
[----:B------:R-:W-:Y:S01]  /*20a0*/  ISETP.GT.U32.AND P6, PT, R2, R33, PT ;  /* 0x000000210200720c */ /* 0x000fe20003fc4070 */
[----:B------:R-:W-:-:S04]  /*20b0*/  IMAD.HI.U32 R36, R8, R43, RZ ;  /* 0x0000002b08247227 */ /* 0x000fc800078e00ff */
[----:B------:R-:W-:Y:S02]  /*20c0*/  IMAD.MOV R38, RZ, RZ, -R38 ;  /* 0x000000ffff267224 */ /* 0x000fe400078e0a26 */
[----:B------:R-:W-:Y:S01]  /*20d0*/  @!P1 IMAD.MOV R32, RZ, RZ, -R32 ;  /* 0x000000ffff209224 */ /* 0x000fe200078e0a20 */
[C---:B------:R-:W-:Y:S01]  /*20e0*/  ISETP.GT.U32.AND P1, PT, R2.reuse, R35, PT ;  /* 0x000000230200720c */ /* 0x040fe20003f24070 */
[----:B------:R-:W-:Y:S02]  /*20f0*/  IMAD.MOV R36, RZ, RZ, -R36 ;  /* 0x000000ffff247224 */ /* 0x000fe400078e0a24 */
[C---:B------:R-:W-:Y:S02]  /*2100*/  IMAD R38, R2.reuse, R38, R39 ;  /* 0x0000002602267224 */ /* 0x040fe400078e0227 */
[----:B------:R-:W-:Y:S01]  /*2110*/  IMAD R36, R2, R36, R43 ;  /* 0x0000002402247224 */ /* 0x000fe200078e022b */
[----:B------:R-:W-:Y:S01]  /*2120*/  IABS R43, R48 ;  /* 0x00000030002b7213 */ /* 0x000fe20000000000 */
[--C-:B------:R-:W-:Y:S01]  /*2130*/  @!P3 IMAD.IADD R34, R34, 0x1, -R2.reuse ;  /* 0x000000012222b824 */ /* 0x100fe200078e0a02 */
[C---:B------:R-:W-:Y:S01]  /*2140*/  ISETP.GT.U32.AND P3, PT, R2.reuse, R38, PT ;  /* 0x000000260200720c */ /* 0x040fe20003f64070 */
[----:B------:R-:W-:Y:S01]  /*2150*/  @!P6 IMAD.IADD R33, R33, 0x1, -R2 ;  /* 0x000000012121e824 */ /* 0x000fe200078e0a02 */
[----:B------:R-:W-:Y:S01]  /*2160*/  ISETP.GT.U32.AND P6, PT, R2, R36, PT ;  /* 0x000000240200720c */ /* 0x000fe20003fc4070 */
[----:B------:R-:W-:-:S03]  /*2170*/  IMAD.HI.U32 R39, R8, R41, RZ ;  /* 0x0000002908277227 */ /* 0x000fc600078e00ff */
[----:B------:R-:W-:Y:S01]  /*2180*/  ISETP.GT.U32.AND P2, PT, R2, R33, PT ;  /* 0x000000210200720c */ /* 0x000fe20003f44070 */
[----:B------:R-:W-:Y:S01]  /*2190*/  @!P1 IMAD.IADD R35, R35, 0x1, -R2 ;  /* 0x0000000123239824 */ /* 0x000fe200078e0a02 */
[----:B------:R-:W-:Y:S01]  /*21a0*/  ISETP.GE.AND P1, PT, R40, RZ, PT ;  /* 0x000000ff2800720c */ /* 0x000fe20003f26270 */
[----:B------:R-:W-:Y:S02]  /*21b0*/  IMAD.MOV R39, RZ, RZ, -R39 ;  /* 0x000000ffff277224 */ /* 0x000fe400078e0a27 */
[----:B------:R-:W-:-:S04]  /*21c0*/  IMAD.HI.U32 R40, R8, R43, RZ ;  /* 0x0000002b08287227 */ /* 0x000fc800078e00ff */
[----:B------:R-:W-:Y:S01]  /*21d0*/  IMAD R39, R2, R39, R41 ;  /* 0x0000002702277224 */ /* 0x000fe200078e0229 */
[----:B------:R-:W-:Y:S01]  /*21e0*/  IABS R41, R50 ;  /* 0x0000003200297213 */ /* 0x000fe20000000000 */
[----:B------:R-:W-:Y:S02]  /*21f0*/  IMAD.MOV R40, RZ, RZ, -R40 ;  /* 0x000000ffff287224 */ /* 0x000fe400078e0a28 */
[--C-:B------:R-:W-:Y:S01]  /*2200*/  @!P3 IMAD.IADD R38, R38, 0x1, -R2.reuse ;  /* 0x000000012626b824 */ /* 0x100fe200078e0a02 */
[----:B------:R-:W-:Y:S01]  /*2210*/  ISETP.GE.AND P3, PT, R44, RZ, PT ;  /* 0x000000ff2c00720c */ /* 0x000fe20003f66270 */
[----:B------:R-:W-:Y:S01]  /*2220*/  @!P6 IMAD.IADD R36, R36, 0x1, -R2 ;  /* 0x000000012424e824 */ /* 0x000fe200078e0a02 */
[----:B------:R-:W-:Y:S01]  /*2230*/  LOP3.LUT R44, R6, 0x90, RZ, 0xfc, !PT ;  /* 0x00000090062c7812 */ /* 0x000fe200078efcff */
[C---:B------:R-:W-:Y:S02]  /*2240*/  IMAD R40, R2.reuse, R40, R43 ;  /* 0x0000002802287224 */ /* 0x040fe400078e022b */
[----:B------:R-:W-:Y:S01]  /*2250*/  @!P5 IMAD.MOV R34, RZ, RZ, -R34 ;  /* 0x000000ffff22d224 */ /* 0x000fe200078e0a22 */
[C---:B------:R-:W-:Y:S01]  /*2260*/  ISETP.GT.U32.AND P5, PT, R2.reuse, R38, PT ;  /* 0x000000260200720c */ /* 0x040fe20003fa4070 */
[----:B------:R-:W-:Y:S01]  /*2270*/  IMAD.MOV.U32 R43, RZ, RZ, R41 ;  /* 0x000000ffff2b7224 */ /* 0x000fe200078e0029 */
[----:B------:R-:W-:Y:S01]  /*2280*/  ISETP.GT.U32.AND P6, PT, R2, R36, PT ;  /* 0x000000240200720c */ /* 0x000fe20003fc4070 */
[----:B------:R-:W-:-:S04]  /*2290*/  IMAD.HI.U32 R41, R8, R47, RZ ;  /* 0x0000002f08297227 */ /* 0x000fc800078e00ff */
[----:B------:R-:W-:Y:S02]  /*22a0*/  IMAD.MOV R41, RZ, RZ, -R41 ;  /* 0x000000ffff297224 */ /* 0x000fe400078e0a29 */
[--C-:B------:R-:W-:Y:S01]  /*22b0*/  @!P2 IMAD.IADD R33, R33, 0x1, -R2.reuse ;  /* 0x000000012121a824 */ /* 0x100fe200078e0a02 */
[C---:B------:R-:W-:Y:S01]  /*22c0*/  ISETP.GT.U32.AND P2, PT, R2.reuse, R37, PT ;  /* 0x000000250200720c */ /* 0x040fe20003f44070 */
[----:B------:R-:W-:Y:S02]  /*22d0*/  IMAD R41, R2, R41, R47 ;  /* 0x0000002902297224 */ /* 0x000fe400078e022f */
[--C-:B------:R-:W-:Y:S02]  /*22e0*/  @!P5 IMAD.IADD R38, R38, 0x1, -R2.reuse ;  /* 0x000000012626d824 */ /* 0x100fe400078e0a02 */
[----:B------:R-:W-:Y:S01]  /*22f0*/  @!P6 IMAD.IADD R36, R36, 0x1, -R2 ;  /* 0x000000012424e824 */ /* 0x000fe200078e0a02 */
[C---:B------:R-:W-:Y:S01]  /*2300*/  ISETP.GT.U32.AND P5, PT, R2.reuse, R41, PT ;  /* 0x000000290200720c */ /* 0x040fe20003fa4070 */
[----:B------:R-:W-:Y:S01]  /*2310*/  @!P0 IMAD.MOV R35, RZ, RZ, -R35 ;  /* 0x000000ffff238224 */ /* 0x000fe200078e0a23 */
[C---:B------:R-:W-:Y:S01]  /*2320*/  ISETP.GT.U32.AND P6, PT, R2.reuse, R39, PT ;  /* 0x000000270200720c */ /* 0x040fe20003fc4070 */
[----:B------:R-:W-:Y:S01]  /*2330*/  @!P3 IMAD.MOV R38, RZ, RZ, -R38 ;  /* 0x000000ffff26b224 */ /* 0x000fe200078e0a26 */
[----:B------:R-:W-:Y:S01]  /*2340*/  ISETP.GT.U32.AND P0, PT, R2, R40, PT ;  /* 0x000000280200720c */ /* 0x000fe20003f04070 */
[----:B------:R-:W-:-:S02]  /*2350*/  @!P4 IMAD.MOV R33, RZ, RZ, -R33 ;  /* 0x000000ffff21c224 */ /* 0x000fc400078e0a21 */
[----:B------:R-:W-:Y:S01]  /*2360*/  @!P2 IMAD.IADD R37, R37, 0x1, -R2 ;  /* 0x000000012525a824 */ /* 0x000fe200078e0a02 */
[----:B------:R-:W-:Y:S01]  /*2370*/  ISETP.GE.AND P2, PT, R42, RZ, PT ;  /* 0x000000ff2a00720c */ /* 0x000fe20003f46270 */
[----:B------:R-:W-:-:S03]  /*2380*/  IMAD.HI.U32 R42, R8, R43, RZ ;  /* 0x0000002b082a7227 */ /* 0x000fc600078e00ff */
[C---:B------:R-:W-:Y:S01]  /*2390*/  ISETP.GT.U32.AND P4, PT, R2.reuse, R37, PT ;  /* 0x000000250200720c */ /* 0x040fe20003f84070 */
[--C-:B------:R-:W-:Y:S02]  /*23a0*/  @!P5 IMAD.IADD R41, R41, 0x1, -R2.reuse ;  /* 0x000000012929d824 */ /* 0x100fe400078e0a02 */
[----:B------:R-:W-:Y:S02]  /*23b0*/  @!P6 IMAD.IADD R39, R39, 0x1, -R2 ;  /* 0x000000012727e824 */ /* 0x000fe400078e0a02 */
[----:B------:R-:W-:Y:S01]  /*23c0*/  IMAD.MOV R42, RZ, RZ, -R42 ;  /* 0x000000ffff2a7224 */ /* 0x000fe200078e0a2a */
[C---:B------:R-:W-:Y:S01]  /*23d0*/  ISETP.GT.U32.AND P3, PT, R2.reuse, R41, PT ;  /* 0x000000290200720c */ /* 0x040fe20003f64070 */
[----:B------:R-:W-:Y:S01]  /*23e0*/  @!P1 IMAD.MOV R36, RZ, RZ, -R36 ;  /* 0x000000ffff249224 */ /* 0x000fe200078e0a24 */
[----:B------:R-:W-:Y:S01]  /*23f0*/  ISETP.GT.U32.AND P6, PT, R2, R39, PT ;  /* 0x000000270200720c */ /* 0x000fe20003fc4070 */
[--C-:B------:R-:W-:Y:S01]  /*2400*/  @!P0 IMAD.IADD R40, R40, 0x1, -R2.reuse ;  /* 0x0000000128288824 */ /* 0x100fe200078e0a02 */
[----:B------:R-:W-:Y:S01]  /*2410*/  ISETP.GE.AND P1, PT, R46, RZ, PT ;  /* 0x000000ff2e00720c */ /* 0x000fe20003f26270 */
[----:B------:R-:W-:Y:S01]  /*2420*/  IMAD R42, R2, R42, R43 ;  /* 0x0000002a022a7224 */ /* 0x000fe200078e022b */
[----:B------:R-:W-:Y:S01]  /*2430*/  LOP3.LUT R43, R6, 0x8c, RZ, 0xfc, !PT ;  /* 0x0000008c062b7812 */ /* 0x000fe200078efcff */
[--C-:B------:R-:W-:Y:S01]  /*2440*/  @!P4 IMAD.IADD R37, R37, 0x1, -R2.reuse ;  /* 0x000000012525c824 */ /* 0x100fe200078e0a02 */
[----:B------:R-:W-:Y:S01]  /*2450*/  ISETP.GT.U32.AND P0, PT, R2, R40, PT ;  /* 0x000000280200720c */ /* 0x000fe20003f04070 */
[----:B------:R-:W-:Y:S01]  /*2460*/  IMAD.SHL.U32 R240, R249, 0x4, RZ ;  /* 0x00000004f9f07824 */ /* 0x000fe200078e00ff */
[----:B------:R-:W-:Y:S01]  /*2470*/  IABS R47, R43 ;  /* 0x0000002b002f7213 */ /* 0x000fe20000000000 */
[----:B------:R-:W-:Y:S01]  /*2480*/  @!P2 IMAD.MOV R37, RZ, RZ, -R37 ;  /* 0x000000ffff25a224 */ /* 0x000fe200078e0a25 */
[----:B------:R-:W-:Y:S01]  /*2490*/  ISETP.GE.AND P4, PT, R48, RZ, PT ;  /* 0x000000ff3000720c */ /* 0x000fe20003f86270 */
[--C-:B------:R-:W-:Y:S01]  /*24a0*/  @!P3 IMAD.IADD R41, R41, 0x1, -R2.reuse ;  /* 0x000000012929b824 */ /* 0x100fe200078e0a02 */
[----:B------:R-:W-:Y:S01]  /*24b0*/  ISETP.GT.U32.AND P3, PT, R2, R42, PT ;  /* 0x0000002a0200720c */ /* 0x000fe20003f64070 */
[----:B------:R-:W-:Y:S01]  /*24c0*/  @!P6 IMAD.IADD R39, R39, 0x1, -R2 ;  /* 0x000000012727e824 */ /* 0x000fe200078e0a02 */
[----:B------:R-:W-:-:S02]  /*24d0*/  ISETP.GE.AND P6, PT, R49, RZ, PT ;  /* 0x000000ff3100720c */ /* 0x000fc40003fc6270 */
[----:B------:R-:W-:Y:S01]  /*24e0*/  IABS R49, R44 ;  /* 0x0000002c00317213 */ /* 0x000fe20000000000 */
[----:B------:R-:W-:Y:S01]  /*24f0*/  @!P1 IMAD.MOV R39, RZ, RZ, -R39 ;  /* 0x000000ffff279224 */ /* 0x000fe200078e0a27 */
[----:B------:R-:W-:Y:S01]  /*2500*/  ISETP.GE.AND P5, PT, R43, RZ, PT ;  /* 0x000000ff2b00720c */ /* 0x000fe20003fa6270 */
[----:B------:R-:W-:Y:S01]  /*2510*/  IMAD.HI.U32 R43, R8, R47, RZ ;  /* 0x0000002f082b7227 */ /* 0x000fe200078e00ff */
[----:B------:R-:W-:Y:S02]  /*2520*/  ISETP.GE.AND P1, PT, R44, RZ, PT ;  /* 0x000000ff2c00720c */ /* 0x000fe40003f26270 */
[----:B------:R-:W-:Y:S01]  /*2530*/  LOP3.LUT R48, R6, 0x98, RZ, 0xfc, !PT ;  /* 0x0000009806307812 */ /* 0x000fe200078efcff */
[----:B------:R-:W-:Y:S01]  /*2540*/  IMAD.HI.U32 R44, R8, R49, RZ ;  /* 0x00000031082c7227 */ /* 0x000fe200078e00ff */
[----:B------:R-:W-:Y:S02]  /*2550*/  LOP3.LUT R46, R6, 0x94, RZ, 0xfc, !PT ;  /* 0x00000094062e7812 */ /* 0x000fe400078efcff */
[----:B------:R-:W-:Y:S01]  /*2560*/  IABS R53, R48 ;  /* 0x0000003000357213 */ /* 0x000fe20000000000 */
[----:B------:R-:W-:Y:S01]  /*2570*/  IMAD.MOV R43, RZ, RZ, -R43 ;  /* 0x000000ffff2b7224 */ /* 0x000fe200078e0a2b */
[----:B------:R-:W-:Y:S01]  /*2580*/  ISETP.GE.AND P2, PT, R50, RZ, PT ;  /* 0x000000ff3200720c */ /* 0x000fe20003f46270 */
[----:B------:R-:W-:Y:S01]  /*2590*/  @!P0 IMAD.IADD R40, R40, 0x1, -R2 ;  /* 0x0000000128288824 */ /* 0x000fe200078e0a02 */
[----:B------:R-:W-:Y:S01]  /*25a0*/  IABS R51, R46 ;  /* 0x0000002e00337213 */ /* 0x000fe20000000000 */
[----:B------:R-:W-:Y:S01]  /*25b0*/  IMAD.MOV R44, RZ, RZ, -R44 ;  /* 0x000000ffff2c7224 */ /* 0x000fe200078e0a2c */
[----:B------:R-:W-:Y:S01]  /*25c0*/  ISETP.GE.AND P0, PT, R46, RZ, PT ;  /* 0x000000ff2e00720c */ /* 0x000fe20003f06270 */
[----:B------:R-:W-:Y:S01]  /*25d0*/  @!P3 IMAD.IADD R42, R42, 0x1, -R2 ;  /* 0x000000012a2ab824 */ /* 0x000fe200078e0a02 */
[----:B------:R-:W-:Y:S01]  /*25e0*/  LOP3.LUT R50, R6, 0x9c, RZ, 0xfc, !PT ;  /* 0x0000009c06327812 */ /* 0x000fe200078efcff */
[----:B------:R-:W-:-:S02]  /*25f0*/  IMAD R43, R2, R43, R47 ;  /* 0x0000002b022b7224 */ /* 0x000fc400078e022f */
[----:B------:R-:W-:Y:S01]  /*2600*/  IMAD R47, R2, R44, R49 ;  /* 0x0000002c022f7224 */ /* 0x000fe200078e0231 */
[----:B------:R-:W-:Y:S01]  /*2610*/  LOP3.LUT R49, R6, 0xa0, RZ, 0xfc, !PT ;  /* 0x000000a006317812 */ /* 0x000fe200078efcff */
[----:B------:R-:W-:Y:S01]  /*2620*/  @!P4 IMAD.MOV R40, RZ, RZ, -R40 ;  /* 0x000000ffff28c224 */ /* 0x000fe200078e0a28 */
[C---:B------:R-:W-:Y:S01]  /*2630*/  ISETP.GT.U32.AND P4, PT, R2.reuse, R42, PT ;  /* 0x0000002a0200720c */ /* 0x040fe20003f84070 */
[----:B------:R-:W-:Y:S01]  /*2640*/  @!P6 IMAD.MOV R41, RZ, RZ, -R41 ;  /* 0x000000ffff29e224 */ /* 0x000fe200078e0a29 */
[----:B------:R-:W-:Y:S01]  /*2650*/  ISETP.GT.U32.AND P3, PT, R2, R43, PT ;  /* 0x0000002b0200720c */ /* 0x000fe20003f64070 */
[----:B------:R-:W-:Y:S01]  /*2660*/  IMAD.HI.U32 R44, R8, R53, RZ ;  /* 0x00000035082c7227 */ /* 0x000fe200078e00ff */
[----:B------:R-:W-:Y:S02]  /*2670*/  ISETP.GT.U32.AND P6, PT, R2, R47, PT ;  /* 0x0000002f0200720c */ /* 0x000fe40003fc4070 */
[----:B------:R-:W-:Y:S01]  /*2680*/  IABS R55, R50 ;  /* 0x0000003200377213 */ /* 0x000fe20000000000 */
[----:B------:R-:W-:Y:S01]  /*2690*/  IMAD.MOV R44, RZ, RZ, -R44 ;  /* 0x000000ffff2c7224 */ /* 0x000fe200078e0a2c */
[----:B------:R-:W-:Y:S01]  /*26a0*/  IABS R57, R49 ;  /* 0x0000003100397213 */ /* 0x000fe20000000000 */
[----:B------:R-:W-:-:S04]  /*26b0*/  IMAD.HI.U32 R46, R8, R51, RZ ;  /* 0x00000033082e7227 */ /* 0x000fc800078e00ff */
[----:B------:R-:W-:Y:S02]  /*26c0*/  IMAD R53, R2, R44, R53 ;  /* 0x0000002c02357224 */ /* 0x000fe400078e0235 */
[--C-:B------:R-:W-:Y:S02]  /*26d0*/  @!P4 IMAD.IADD R42, R42, 0x1, -R2.reuse ;  /* 0x000000012a2ac824 */ /* 0x100fe400078e0a02 */
[----:B------:R-:W-:Y:S02]  /*26e0*/  @!P3 IMAD.IADD R43, R43, 0x1, -R2 ;  /* 0x000000012b2bb824 */ /* 0x000fe400078e0a02 */
[----:B------:R-:W-:Y:S02]  /*26f0*/  IMAD.MOV R46, RZ, RZ, -R46 ;  /* 0x000000ffff2e7224 */ /* 0x000fe400078e0a2e */
[----:B------:R-:W-:Y:S01]  /*2700*/  @!P6 IMAD.IADD R47, R47, 0x1, -R2 ;  /* 0x000000012f2fe824 */ /* 0x000fe200078e0a02 */
[C---:B------:R-:W-:Y:S01]  /*2710*/  ISETP.GT.U32.AND P3, PT, R2.reuse, R43, PT ;  /* 0x0000002b0200720c */ /* 0x040fe20003f64070 */
[----:B------:R-:W-:Y:S01]  /*2720*/  @!P2 IMAD.MOV R42, RZ, RZ, -R42 ;  /* 0x000000ffff2aa224 */ /* 0x000fe200078e0a2a */
[C---:B------:R-:W-:Y:S01]  /*2730*/  ISETP.GT.U32.AND P2, PT, R2.reuse, R53, PT ;  /* 0x000000350200720c */ /* 0x040fe20003f44070 */
[C---:B------:R-:W-:Y:S01]  /*2740*/  IMAD R51, R2.reuse, R46, R51 ;  /* 0x0000002e02337224 */ /* 0x040fe200078e0233 */
[----:B------:R-:W-:Y:S01]  /*2750*/  ISETP.GT.U32.AND P6, PT, R2, R47, PT ;  /* 0x0000002f0200720c */ /* 0x000fe20003fc4070 */
[----:B------:R-:W-:-:S03]  /*2760*/  IMAD.HI.U32 R46, R8, R55, RZ ;  /* 0x00000037082e7227 */ /* 0x000fc600078e00ff */
[----:B------:R-:W-:Y:S01]  /*2770*/  ISETP.GT.U32.AND P4, PT, R2, R51, PT ;  /* 0x000000330200720c */ /* 0x000fe20003f84070 */
[----:B------:R-:W-:-:S04]  /*2780*/  IMAD.HI.U32 R44, R8, R57, RZ ;  /* 0x00000039082c7227 */ /* 0x000fc800078e00ff */
[----:B------:R-:W-:Y:S02]  /*2790*/  IMAD.MOV R46, RZ, RZ, -R46 ;  /* 0x000000ffff2e7224 */ /* 0x000fe400078e0a2e */
[----:B------:R-:W-:Y:S02]  /*27a0*/  IMAD.MOV R44, RZ, RZ, -R44 ;  /* 0x000000ffff2c7224 */ /* 0x000fe400078e0a2c */
[C---:B------:R-:W-:Y:S02]  /*27b0*/  IMAD R55, R2.reuse, R46, R55 ;  /* 0x0000002e02377224 */ /* 0x040fe400078e0237 */
[C---:B------:R-:W-:Y:S02]  /*27c0*/  IMAD R57, R2.reuse, R44, R57 ;  /* 0x0000002c02397224 */ /* 0x040fe400078e0239 */
[--C-:B------:R-:W-:Y:S02]  /*27d0*/  @!P2 IMAD.IADD R53, R53, 0x1, -R2.reuse ;  /* 0x000000013535a824 */ /* 0x100fe400078e0a02 */
[--C-:B------:R-:W-:Y:S01]  /*27e0*/  @!P3 IMAD.IADD R43, R43, 0x1, -R2.reuse ;  /* 0x000000012b2bb824 */ /* 0x100fe200078e0a02 */
[C---:B------:R-:W-:Y:S01]  /*27f0*/  ISETP.GT.U32.AND P3, PT, R2.reuse, R55, PT ;  /* 0x000000370200720c */ /* 0x040fe20003f64070 */
[----:B------:R-:W-:Y:S01]  /*2800*/  @!P6 IMAD.IADD R47, R47, 0x1, -R2 ;  /* 0x000000012f2fe824 */ /* 0x000fe200078e0a02 */
[----:B------:R-:W-:Y:S01]  /*2810*/  ISETP.GT.U32.AND P6, PT, R2, R57, PT ;  /* 0x000000390200720c */ /* 0x000fe20003fc4070 */
[----:B------:R-:W-:Y:S01]  /*2820*/  IMAD.HI.U32 R44, R8, R59, RZ ;  /* 0x0000003b082c7227 */ /* 0x000fe200078e00ff */
[----:B------:R-:W-:-:S03]  /*2830*/  ISETP.GT.U32.AND P2, PT, R2, R53, PT ;  /* 0x000000350200720c */ /* 0x000fc60003f44070 */
[----:B------:R-:W-:Y:S01]  /*2840*/  @!P5 IMAD.MOV R43, RZ, RZ, -R43 ;  /* 0x000000ffff2bd224 */ /* 0x000fe200078e0a2b */
[----:B------:R-:W-:Y:S01]  /*2850*/  ISETP.GE.AND P5, PT, R48, RZ, PT ;  /* 0x000000ff3000720c */ /* 0x000fe20003fa6270 */
[----:B------:R-:W-:Y:S01]  /*2860*/  IMAD.HI.U32 R46, R8, R61, RZ ;  /* 0x0000003d082e7227 */ /* 0x000fe200078e00ff */
[----:B------:R-:W-:-:S03]  /*2870*/  LOP3.LUT R48, R6, 0xb0, RZ, 0xfc, !PT ;  /* 0x000000b006307812 */ /* 0x000fc600078efcff */
[----:B------:R-:W-:Y:S01]  /*2880*/  IMAD.MOV R44, RZ, RZ, -R44 ;  /* 0x000000ffff2c7224 */ /* 0x000fe200078e0a2c */
[----:B------:R-:W-:Y:S01]  /*2890*/  IABS R65, R48 ;  /* 0x0000003000417213 */ /* 0x000fe20000000000 */
[----:B------:R-:W-:Y:S02]  /*28a0*/  @!P4 IMAD.IADD R51, R51, 0x1, -R2 ;  /* 0x000000013333c824 */ /* 0x000fe400078e0a02 */
[----:B------:R-:W-:Y:S02]  /*28b0*/  IMAD.MOV R46, RZ, RZ, -R46 ;  /* 0x000000ffff2e7224 */ /* 0x000fe400078e0a2e */
[C---:B------:R-:W-:Y:S01]  /*28c0*/  IMAD R59, R2.reuse, R44, R59 ;  /* 0x0000002c023b7224 */ /* 0x040fe200078e023b */
[C---:B------:R-:W-:Y:S01]  /*28d0*/  ISETP.GT.U32.AND P4, PT, R2.reuse, R51, PT ;  /* 0x000000330200720c */ /* 0x040fe20003f84070 */
[----:B------:R-:W-:Y:S01]  /*28e0*/  @!P3 IMAD.IADD R55, R55, 0x1, -R2 ;  /* 0x000000013737b824 */ /* 0x000fe200078e0a02 */
[----:B------:R-:W-:Y:S01]  /*28f0*/  ISETP.GE.AND P3, PT, R49, RZ, PT ;  /* 0x000000ff3100720c */ /* 0x000fe20003f66270 */
[----:B------:R-:W-:Y:S01]  /*2900*/  IMAD R61, R2, R46, R61 ;  /* 0x0000002e023d7224 */ /* 0x000fe200078e023d */
[----:B------:R-:W-:Y:S01]  /*2910*/  LOP3.LUT R44, R6, 0xac, RZ, 0xfc, !PT ;  /* 0x000000ac062c7812 */ /* 0x000fe200078efcff */
[----:B------:R-:W-:-:S02]  /*2920*/  IMAD.MOV.U32 R49, RZ, RZ, R47 ;  /* 0x000000ffff317224 */ /* 0x000fc400078e002f */
[--C-:B------:R-:W-:Y:S01]  /*2930*/  @!P6 IMAD.IADD R57, R57, 0x1, -R2.reuse ;  /* 0x000000013939e824 */ /* 0x100fe200078e0a02 */
[C---:B------:R-:W-:Y:S01]  /*2940*/  ISETP.GT.U32.AND P6, PT, R2.reuse, R55, PT ;  /* 0x000000370200720c */ /* 0x040fe20003fc4070 */
[--C-:B------:R-:W-:Y:S01]  /*2950*/  @!P2 IMAD.IADD R53, R53, 0x1, -R2.reuse ;  /* 0x000000013535a824 */ /* 0x100fe200078e0a02 */
[C---:B------:R-:W-:Y:S01]  /*2960*/  ISETP.GT.U32.AND P2, PT, R2.reuse, R59, PT ;  /* 0x0000003b0200720c */ /* 0x040fe20003f44070 */
[----:B------:R-:W-:Y:S01]  /*2970*/  @!P1 IMAD.MOV R49, RZ, RZ, -R49 ;  /* 0x000000ffff319224 */ /* 0x000fe200078e0a31 */
[C---:B------:R-:W-:Y:S01]  /*2980*/  ISETP.GT.U32.AND P1, PT, R2.reuse, R57, PT ;  /* 0x000000390200720c */ /* 0x040fe20003f24070 */
[----:B------:R-:W-:Y:S01]  /*2990*/  @!P5 IMAD.MOV R53, RZ, RZ, -R53 ;  /* 0x000000ffff35d224 */ /* 0x000fe200078e0a35 */
[----:B------:R-:W-:Y:S01]  /*29a0*/  ISETP.GT.U32.AND P5, PT, R2, R61, PT ;  /* 0x0000003d0200720c */ /* 0x000fe20003fa4070 */
[----:B------:R-:W-:Y:S01]  /*29b0*/  @!P4 IMAD.IADD R51, R51, 0x1, -R2 ;  /* 0x000000013333c824 */ /* 0x000fe200078e0a02 */
[----:B------:R-:W-:Y:S01]  /*29c0*/  ISETP.GE.AND P4, PT, R50, RZ, PT ;  /* 0x000000ff3200720c */ /* 0x000fe20003f86270 */
[----:B------:R-:W-:Y:S01]  /*29d0*/  IMAD.HI.U32 R46, R8, R65, RZ ;  /* 0x00000041082e7227 */ /* 0x000fe200078e00ff */
[----:B------:R-:W-:-:S02]  /*29e0*/  IABS R47, R44 ;  /* 0x0000002c002f7213 */ /* 0x000fc40000000000 */
[----:B------:R-:W-:Y:S01]  /*29f0*/  LOP3.LUT R50, R6, 0xc0, RZ, 0xfc, !PT ;  /* 0x000000c006327812 */ /* 0x000fe200078efcff */
[--C-:B------:R-:W-:Y:S01]  /*2a00*/  @!P6 IMAD.IADD R55, R55, 0x1, -R2.reuse ;  /* 0x000000013737e824 */ /* 0x100fe200078e0a02 */
[----:B------:R-:W-:Y:S01]  /*2a10*/  ISETP.GE.AND P6, PT, R54, RZ, PT ;  /* 0x000000ff3600720c */ /* 0x000fe20003fc6270 */
[--C-:B------:R-:W-:Y:S01]  /*2a20*/  @!P2 IMAD.IADD R59, R59, 0x1, -R2.reuse ;  /* 0x000000013b3ba824 */ /* 0x100fe200078e0a02 */
[----:B------:R-:W-:Y:S01]  /*2a30*/  ISETP.GE.AND P2, PT, R48, RZ, PT ;  /* 0x000000ff3000720c */ /* 0x000fe20003f46270 */
[--C-:B------:R-:W-:Y:S01]  /*2a40*/  @!P1 IMAD.IADD R57, R57, 0x1, -R2.reuse ;  /* 0x0000000139399824 */ /* 0x100fe200078e0a02 */
[----:B------:R-:W-:Y:S01]  /*2a50*/  ISETP.GE.AND P1, PT, R44, RZ, PT ;  /* 0x000000ff2c00720c */ /* 0x000fe20003f26270 */
[----:B------:R-:W-:Y:S01]  /*2a60*/  @!P5 IMAD.IADD R61, R61, 0x1, -R2 ;  /* 0x000000013d3dd824 */ /* 0x000fe200078e0a02 */
[----:B------:R-:W-:Y:S01]  /*2a70*/  ISETP.GT.U32.AND P5, PT, R2, R59, PT ;  /* 0x0000003b0200720c */ /* 0x000fe20003fa4070 */
[----:B------:R-:W-:Y:S01]  /*2a80*/  IMAD.HI.U32 R44, R8, R47, RZ ;  /* 0x0000002f082c7227 */ /* 0x000fe200078e00ff */
[----:B------:R-:W-:-:S02]  /*2a90*/  LOP3.LUT R48, R6, 0xbc, RZ, 0xfc, !PT ;  /* 0x000000bc06307812 */ /* 0x000fc400078efcff */
[----:B------:R-:W-:Y:S01]  /*2aa0*/  LOP3.LUT R54, R6, 0xc8, RZ, 0xfc, !PT ;  /* 0x000000c806367812 */ /* 0x000fe200078efcff */
[----:B------:R-:W-:Y:S01]  /*2ab0*/  IMAD.MOV R44, RZ, RZ, -R44 ;  /* 0x000000ffff2c7224 */ /* 0x000fe200078e0a2c */
[----:B------:R-:W-:Y:S01]  /*2ac0*/  IABS R71, R48 ;  /* 0x0000003000477213 */ /* 0x000fe20000000000 */
[----:B------:R-:W-:Y:S01]  /*2ad0*/  @!P4 IMAD.MOV R55, RZ, RZ, -R55 ;  /* 0x000000ffff37c224 */ /* 0x000fe200078e0a37 */
[C---:B------:R-:W-:Y:S01]  /*2ae0*/  ISETP.GT.U32.AND P4, PT, R2.reuse, R61, PT ;  /* 0x0000003d0200720c */ /* 0x040fe20003f84070 */
[----:B------:R-:W-:Y:S01]  /*2af0*/  IMAD R47, R2, R44, R47 ;  /* 0x0000002c022f7224 */ /* 0x000fe200078e022f */
[----:B------:R-:W-:Y:S01]  /*2b00*/  LOP3.LUT R44, R6, 0xb4, RZ, 0xfc, !PT ;  /* 0x000000b4062c7812 */ /* 0x000fe200078efcff */
[----:B------:R-:W-:Y:S01]  /*2b10*/  IMAD.MOV R46, RZ, RZ, -R46 ;  /* 0x000000ffff2e7224 */ /* 0x000fe200078e0a2e */
[----:B------:R-:W-:Y:S01]  /*2b20*/  IABS R77, R54 ;  /* 0x00000036004d7213 */ /* 0x000fe20000000000 */
[--C-:B------:R-:W-:Y:S01]  /*2b30*/  @!P5 IMAD.IADD R59, R59, 0x1, -R2.reuse ;  /* 0x000000013b3bd824 */ /* 0x100fe200078e0a02 */
[C---:B------:R-:W-:Y:S01]  /*2b40*/  ISETP.GT.U32.AND P5, PT, R2.reuse, R47, PT ;  /* 0x0000002f0200720c */ /* 0x040fe20003fa4070 */
[----:B------:R-:W-:Y:S01]  /*2b50*/  IMAD R65, R2, R46, R65 ;  /* 0x0000002e02417224 */ /* 0x000fe200078e0241 */
[----:B------:R-:W-:Y:S01]  /*2b60*/  IABS R67, R44 ;  /* 0x0000002c00437213 */ /* 0x000fe20000000000 */
[----:B------:R-:W-:Y:S01]  /*2b70*/  @!P0 IMAD.MOV R51, RZ, RZ, -R51 ;  /* 0x000000ffff338224 */ /* 0x000fe200078e0a33 */
[----:B------:R-:W-:Y:S01]  /*2b80*/  LOP3.LUT R46, R6, 0xb8, RZ, 0xfc, !PT ;  /* 0x000000b8062e7812 */ /* 0x000fe200078efcff */
[----:B------:R-:W-:Y:S01]  /*2b90*/  @!P3 IMAD.MOV R57, RZ, RZ, -R57 ;  /* 0x000000ffff39b224 */ /* 0x000fe200078e0a39 */
[----:B------:R-:W-:Y:S01]  /*2ba0*/  ISETP.GE.AND P0, PT, R52, RZ, PT ;  /* 0x000000ff3400720c */ /* 0x000fe20003f06270 */
[----:B------:R-:W-:Y:S01]  /*2bb0*/  @!P4 IMAD.IADD R61, R61, 0x1, -R2 ;  /* 0x000000013d3dc824 */ /* 0x000fe200078e0a02 */
[----:B------:R-:W-:Y:S01]  /*2bc0*/  ISETP.GE.AND P3, PT, R44, RZ, PT ;  /* 0x000000ff2c00720c */ /* 0x000fe20003f66270 */
[----:B------:R-:W-:Y:S01]  /*2bd0*/  IMAD.HI.U32 R44, R8, R67, RZ ;  /* 0x00000043082c7227 */ /* 0x000fe200078e00ff */
[----:B------:R-:W-:-:S02]  /*2be0*/  IABS R69, R46 ;  /* 0x0000002e00457213 */ /* 0x000fc40000000000 */
[----:B------:R-:W-:Y:S01]  /*2bf0*/  ISETP.GE.AND P4, PT, R46, RZ, PT ;  /* 0x000000ff2e00720c */ /* 0x000fe20003f86270 */
[----:B------:R-:W-:Y:S01]  /*2c00*/  @!P6 IMAD.MOV R61, RZ, RZ, -R61 ;  /* 0x000000ffff3de224 */ /* 0x000fe200078e0a3d */
[----:B------:R-:W-:Y:S01]  /*2c10*/  ISETP.GT.U32.AND P6, PT, R2, R65, PT ;  /* 0x000000410200720c */ /* 0x000fe20003fc4070 */
[----:B------:R-:W-:Y:S01]  /*2c20*/  @!P5 IMAD.IADD R47, R47, 0x1, -R2 ;  /* 0x000000012f2fd824 */ /* 0x000fe200078e0a02 */
[----:B------:R-:W-:Y:S01]  /*2c30*/  LOP3.LUT R52, R6, 0xc4, RZ, 0xfc, !PT ;  /* 0x000000c406347812 */ /* 0x000fe200078efcff */
[----:B------:R-:W-:Y:S01]  /*2c40*/  IMAD.MOV R44, RZ, RZ, -R44 ;  /* 0x000000ffff2c7224 */ /* 0x000fe200078e0a2c */
[----:B------:R-:W-:Y:S01]  /*2c50*/  IABS R73, R50 ;  /* 0x0000003200497213 */ /* 0x000fe20000000000 */
[----:B------:R-:W-:Y:S01]  /*2c60*/  IMAD.HI.U32 R46, R8, R69, RZ ;  /* 0x00000045082e7227 */ /* 0x000fe200078e00ff */
[C---:B------:R-:W-:Y:S02]  /*2c70*/  ISETP.GT.U32.AND P5, PT, R2.reuse, R47, PT ;  /* 0x0000002f0200720c */ /* 0x040fe40003fa4070 */
[----:B------:R-:W-:Y:S01]  /*2c80*/  IABS R75, R52 ;  /* 0x00000034004b7213 */ /* 0x000fe20000000000 */
[----:B------:R-:W-:-:S02]  /*2c90*/  IMAD R67, R2, R44, R67 ;  /* 0x0000002c02437224 */ /* 0x000fc400078e0243 */
[----:B------:R-:W-:Y:S02]  /*2ca0*/  IMAD.MOV R46, RZ, RZ, -R46 ;  /* 0x000000ffff2e7224 */ /* 0x000fe400078e0a2e */
[----:B------:R-:W-:Y:S02]  /*2cb0*/  @!P6 IMAD.IADD R65, R65, 0x1, -R2 ;  /* 0x000000014141e824 */ /* 0x000fe400078e0a02 */
[----:B------:R-:W-:-:S03]  /*2cc0*/  IMAD.HI.U32 R44, R8, R71, RZ ;  /* 0x00000047082c7227 */ /* 0x000fc600078e00ff */
[C---:B------:R-:W-:Y:S01]  /*2cd0*/  ISETP.GT.U32.AND P6, PT, R2.reuse, R65, PT ;  /* 0x000000410200720c */ /* 0x040fe20003fc4070 */
[----:B------:R-:W-:Y:S01]  /*2ce0*/  @!P5 IMAD.IADD R47, R47, 0x1, -R2 ;  /* 0x000000012f2fd824 */ /* 0x000fe200078e0a02 */
[----:B------:R-:W-:Y:S01]  /*2cf0*/  ISETP.GT.U32.AND P5, PT, R2, R67, PT ;  /* 0x000000430200720c */ /* 0x000fe20003fa4070 */
[----:B------:R-:W-:Y:S01]  /*2d00*/  @!P0 IMAD.MOV R59, RZ, RZ, -R59 ;  /* 0x000000ffff3b8224 */ /* 0x000fe200078e0a3b */
[----:B------:R-:W-:Y:S01]  /*2d10*/  ISETP.GE.AND P0, PT, R48, RZ, PT ;  /* 0x000000ff3000720c */ /* 0x000fe20003f06270 */
[C---:B------:R-:W-:Y:S02]  /*2d20*/  IMAD R69, R2.reuse, R46, R69 ;  /* 0x0000002e02457224 */ /* 0x040fe400078e0245 */
[----:B------:R-:W-:Y:S02]  /*2d30*/  IMAD.MOV R48, RZ, RZ, -R44 ;  /* 0x000000ffff307224 */ /* 0x000fe400078e0a2c */
[----:B------:R-:W-:Y:S02]  /*2d40*/  IMAD.MOV.U32 R63, RZ, RZ, R47 ;  /* 0x000000ffff3f7224 */ /* 0x000fe400078e002f */
[----:B------:R-:W-:-:S02]  /*2d50*/  IMAD R47, R2, R48, R71 ;  /* 0x00000030022f7224 */ /* 0x000fc400078e0247 */
[----:B------:R-:W-:Y:S01]  /*2d60*/  @!P1 IMAD.MOV R63, RZ, RZ, -R63 ;  /* 0x000000ffff3f9224 */ /* 0x000fe200078e0a3f */
[C---:B------:R-:W-:Y:S01]  /*2d70*/  ISETP.GT.U32.AND P1, PT, R2.reuse, R69, PT ;  /* 0x000000450200720c */ /* 0x040fe20003f24070 */
[----:B------:R-:W-:Y:S01]  /*2d80*/  @!P6 IMAD.IADD R65, R65, 0x1, -R2 ;  /* 0x000000014141e824 */ /* 0x000fe200078e0a02 */
[----:B------:R-:W-:Y:S01]  /*2d90*/  ISETP.GT.U32.AND P6, PT, R2, R47, PT ;  /* 0x0000002f0200720c */ /* 0x000fe20003fc4070 */
[----:B------:R-:W-:-:S04]  /*2da0*/  IMAD.HI.U32 R44, R8, R75, RZ ;  /* 0x0000004b082c7227 */ /* 0x000fc800078e00ff */
[----:B------:R-:W-:Y:S02]  /*2db0*/  IMAD.MOV R44, RZ, RZ, -R44 ;  /* 0x000000ffff2c7224 */ /* 0x000fe400078e0a2c */
[--C-:B------:R-:W-:Y:S02]  /*2dc0*/  @!P5 IMAD.IADD R67, R67, 0x1, -R2.reuse ;  /* 0x000000014343d824 */ /* 0x100fe400078e0a02 */
[C---:B------:R-:W-:Y:S02]  /*2dd0*/  IMAD R75, R2.reuse, R44, R75 ;  /* 0x0000002c024b7224 */ /* 0x040fe400078e024b */
[--C-:B------:R-:W-:Y:S01]  /*2de0*/  @!P1 IMAD.IADD R69, R69, 0x1, -R2.reuse ;  /* 0x0000000145459824 */ /* 0x100fe200078e0a02 */
[----:B------:R-:W-:Y:S01]  /*2df0*/  ISETP.GT.U32.AND P5, PT, R2, R67, PT ;  /* 0x000000430200720c */ /* 0x000fe20003fa4070 */
[----:B------:R-:W-:Y:S02]  /*2e00*/  @!P6 IMAD.IADD R47, R47, 0x1, -R2 ;  /* 0x000000012f2fe824 */ /* 0x000fe400078e0a02 */
[----:B------:R-:W-:Y:S01]  /*2e10*/  IMAD.HI.U32 R44, R8, R77, RZ ;  /* 0x0000004d082c7227 */ /* 0x000fe200078e00ff */
[----:B------:R-:W-:-:S02]  /*2e20*/  ISETP.GT.U32.AND P1, PT, R2, R69, PT ;  /* 0x000000450200720c */ /* 0x000fc40003f24070 */
[----:B------:R-:W-:Y:S01]  /*2e30*/  ISETP.GT.U32.AND P6, PT, R2, R47, PT ;  /* 0x0000002f0200720c */ /* 0x000fe20003fc4070 */
[----:B------:R-:W-:Y:S02]  /*2e40*/  IMAD.MOV R44, RZ, RZ, -R44 ;  /* 0x000000ffff2c7224 */ /* 0x000fe400078e0a2c */
[----:B------:R-:W-:-:S04]  /*2e50*/  IMAD.HI.U32 R46, R8, R73, RZ ;  /* 0x00000049082e7227 */ /* 0x000fc800078e00ff */
[C---:B------:R-:W-:Y:S02]  /*2e60*/  IMAD R77, R2.reuse, R44, R77 ;  /* 0x0000002c024d7224 */ /* 0x040fe400078e024d */
[----:B------:R-:W-:Y:S02]  /*2e70*/  IMAD.MOV R46, RZ, RZ, -R46 ;  /* 0x000000ffff2e7224 */ /* 0x000fe400078e0a2e */
[--C-:B------:R-:W-:Y:S01]  /*2e80*/  @!P1 IMAD.IADD R69, R69, 0x1, -R2.reuse ;  /* 0x0000000145459824 */ /* 0x100fe200078e0a02 */
[C---:B------:R-:W-:Y:S01]  /*2e90*/  ISETP.GT.U32.AND P1, PT, R2.reuse, R75, PT ;  /* 0x0000004b0200720c */ /* 0x040fe20003f24070 */
[--C-:B------:R-:W-:Y:S01]  /*2ea0*/  @!P6 IMAD.IADD R47, R47, 0x1, -R2.reuse ;  /* 0x000000012f2fe824 */ /* 0x100fe200078e0a02 */
[C---:B------:R-:W-:Y:S01]  /*2eb0*/  ISETP.GT.U32.AND P6, PT, R2.reuse, R77, PT ;  /* 0x0000004d0200720c */ /* 0x040fe20003fc4070 */
[----:B------:R-:W-:Y:S02]  /*2ec0*/  IMAD R73, R2, R46, R73 ;  /* 0x0000002e02497224 */ /* 0x000fe400078e0249 */
[----:B------:R-:W-:-:S02]  /*2ed0*/  @!P5 IMAD.IADD R67, R67, 0x1, -R2 ;  /* 0x000000014343d824 */ /* 0x000fc400078e0a02 */
[----:B------:R-:W-:Y:S01]  /*2ee0*/  IMAD.HI.U32 R46, R8, R81, RZ ;  /* 0x00000051082e7227 */ /* 0x000fe200078e00ff */
[----:B------:R-:W-:-:S03]  /*2ef0*/  ISETP.GT.U32.AND P5, PT, R2, R73, PT ;  /* 0x000000490200720c */ /* 0x000fc60003fa4070 */
[----:B------:R-:W-:Y:S02]  /*2f00*/  IMAD.MOV R46, RZ, RZ, -R46 ;  /* 0x000000ffff2e7224 */ /* 0x000fe400078e0a2e */
[--C-:B------:R-:W-:Y:S02]  /*2f10*/  @!P1 IMAD.IADD R75, R75, 0x1, -R2.reuse ;  /* 0x000000014b4b9824 */ /* 0x100fe400078e0a02 */
[----:B------:R-:W-:Y:S02]  /*2f20*/  @!P6 IMAD.IADD R77, R77, 0x1, -R2 ;  /* 0x000000014d4de824 */ /* 0x000fe400078e0a02 */
[----:B------:R-:W-:Y:S01]  /*2f30*/  IMAD.HI.U32 R44, R8, R79, RZ ;  /* 0x0000004f082c7227 */ /* 0x000fe200078e00ff */
[----:B------:R-:W-:-:S03]  /*2f40*/  ISETP.GT.U32.AND P6, PT, R2, R75, PT ;  /* 0x0000004b0200720c */ /* 0x000fc60003fc4070 */
[----:B------:R-:W-:Y:S02]  /*2f50*/  IMAD R81, R2, R46, R81 ;  /* 0x0000002e02517224 */ /* 0x000fe400078e0251 */
[----:B------:R-:W-:-:S04]  /*2f60*/  IMAD.HI.U32 R48, R8, R83, RZ ;  /* 0x0000005308307227 */ /* 0x000fc800078e00ff */
[----:B------:R-:W-:Y:S02]  /*2f70*/  IMAD.MOV R44, RZ, RZ, -R44 ;  /* 0x000000ffff2c7224 */ /* 0x000fe400078e0a2c */
[--C-:B------:R-:W-:Y:S01]  /*2f80*/  @!P5 IMAD.IADD R73, R73, 0x1, -R2.reuse ;  /* 0x000000014949d824 */ /* 0x100fe200078e0a02 */
[----:B------:R-:W-:Y:S01]  /*2f90*/  ISETP.GE.AND P5, PT, R50, RZ, PT ;  /* 0x000000ff3200720c */ /* 0x000fe20003fa6270 */
[----:B------:R-:W-:Y:S01]  /*2fa0*/  @!P6 IMAD.IADD R75, R75, 0x1, -R2 ;  /* 0x000000014b4be824 */ /* 0x000fe200078e0a02 */
[C---:B------:R-:W-:Y:S01]  /*2fb0*/  ISETP.GT.U32.AND P6, PT, R2.reuse, R81, PT ;  /* 0x000000510200720c */ /* 0x040fe20003fc4070 */
[----:B------:R-:W-:Y:S01]  /*2fc0*/  IMAD.MOV R48, RZ, RZ, -R48 ;  /* 0x000000ffff307224 */ /* 0x000fe200078e0a30 */
[C---:B------:R-:W-:Y:S01]  /*2fd0*/  ISETP.GT.U32.AND P1, PT, R2.reuse, R73, PT ;  /* 0x000000490200720c */ /* 0x040fe20003f24070 */
[----:B------:R-:W-:Y:S01]  /*2fe0*/  IMAD R79, R2, R44, R79 ;  /* 0x0000002c024f7224 */ /* 0x000fe200078e024f */
[----:B------:R-:W-:Y:S01]  /*2ff0*/  LOP3.LUT R50, R6, 0xf8, RZ, 0xfc, !PT ;  /* 0x000000f806327812 */ /* 0x000fe200078efcff */
[----:B------:R-:W-:-:S03]  /*3000*/  IMAD.HI.U32 R44, R8, R85, RZ ;  /* 0x00000055082c7227 */ /* 0x000fc600078e00ff */
[----:B------:R-:W-:Y:S01]  /*3010*/  IABS R101, R50 ;  /* 0x0000003200657213 */ /* 0x000fe20000000000 */
[----:B------:R-:W-:Y:S01]  /*3020*/  @!P2 IMAD.MOV R65, RZ, RZ, -R65 ;  /* 0x000000ffff41a224 */ /* 0x000fe200078e0a41 */
[C---:B------:R-:W-:Y:S01]  /*3030*/  ISETP.GT.U32.AND P2, PT, R2.reuse, R77, PT ;  /* 0x0000004d0200720c */ /* 0x040fe20003f44070 */
[C---:B------:R-:W-:Y:S02]  /*3040*/  IMAD R83, R2.reuse, R48, R83 ;  /* 0x0000003002537224 */ /* 0x040fe400078e0253 */
[----:B------:R-:W-:Y:S02]  /*3050*/  IMAD.MOV R48, RZ, RZ, -R44 ;  /* 0x000000ffff307224 */ /* 0x000fe400078e0a2c */
[----:B------:R-:W-:Y:S02]  /*3060*/  @!P6 IMAD.IADD R81, R81, 0x1, -R2 ;  /* 0x000000015151e824 */ /* 0x000fe400078e0a02 */
[----:B------:R-:W-:Y:S02]  /*3070*/  IMAD R85, R2, R48, R85 ;  /* 0x0000003002557224 */ /* 0x000fe400078e0255 */
[----:B------:R-:W-:-:S03]  /*3080*/  IMAD.HI.U32 R44, R8, R87, RZ ;  /* 0x00000057082c7227 */ /* 0x000fc600078e00ff */
[C---:B------:R-:W-:Y:S01]  /*3090*/  ISETP.GT.U32.AND P6, PT, R2.reuse, R85, PT ;  /* 0x000000550200720c */ /* 0x040fe20003fc4070 */
[--C-:B------:R-:W-:Y:S01]  /*30a0*/  @!P1 IMAD.IADD R73, R73, 0x1, -R2.reuse ;  /* 0x0000000149499824 */ /* 0x100fe200078e0a02 */
[C---:B------:R-:W-:Y:S01]  /*30b0*/  ISETP.GT.U32.AND P1, PT, R2.reuse, R79, PT ;  /* 0x0000004f0200720c */ /* 0x040fe20003f24070 */
[----:B------:R-:W-:Y:S01]  /*30c0*/  @!P2 IMAD.IADD R77, R77, 0x1, -R2 ;  /* 0x000000014d4da824 */ /* 0x000fe200078e0a02 */
[----:B------:R-:W-:Y:S01]  /*30d0*/  ISETP.GT.U32.AND P2, PT, R2, R83, PT ;  /* 0x000000530200720c */ /* 0x000fe20003f44070 */
[----:B------:R-:W-:Y:S02]  /*30e0*/  IMAD.MOV R44, RZ, RZ, -R44 ;  /* 0x000000ffff2c7224 */ /* 0x000fe400078e0a2c */
[----:B------:R-:W-:-:S04]  /*30f0*/  IMAD.HI.U32 R46, R8, R89, RZ ;  /* 0x00000059082e7227 */ /* 0x000fc800078e00ff */
[C---:B------:R-:W-:Y:S02]  /*3100*/  IMAD R87, R2.reuse, R44, R87 ;  /* 0x0000002c02577224 */ /* 0x040fe400078e0257 */
[--C-:B------:R-:W-:Y:S02]  /*3110*/  @!P6 IMAD.IADD R85, R85, 0x1, -R2.reuse ;  /* 0x000000015555e824 */ /* 0x100fe400078e0a02 */
[--C-:B------:R-:W-:Y:S01]  /*3120*/  @!P1 IMAD.IADD R79, R79, 0x1, -R2.reuse ;  /* 0x000000014f4f9824 */ /* 0x100fe200078e0a02 */
[----:B------:R-:W-:Y:S01]  /*3130*/  ISETP.GT.U32.AND P6, PT, R2, R87, PT ;  /* 0x000000570200720c */ /* 0x000fe20003fc4070 */
[----:B------:R-:W-:Y:S01]  /*3140*/  @!P2 IMAD.IADD R83, R83, 0x1, -R2 ;  /* 0x000000015353a824 */ /* 0x000fe200078e0a02 */
[----:B------:R-:W-:Y:S01]  /*3150*/  ISETP.GE.AND P1, PT, R52, RZ, PT ;  /* 0x000000ff3400720c */ /* 0x000fe20003f26270 */
[----:B------:R-:W-:Y:S01]  /*3160*/  IMAD.MOV R46, RZ, RZ, -R46 ;  /* 0x000000ffff2e7224 */ /* 0x000fe200078e0a2e */
[----:B------:R-:W-:Y:S01]  /*3170*/  ISETP.GE.AND P2, PT, R54, RZ, PT ;  /* 0x000000ff3600720c */ /* 0x000fe20003f46270 */
[----:B------:R-:W-:Y:S01]  /*3180*/  IMAD.MOV.U32 R71, RZ, RZ, R47 ;  /* 0x000000ffff477224 */ /* 0x000fe200078e002f */
[----:B------:R-:W-:Y:S01]  /*3190*/  LOP3.LUT R52, R6, 0xe8, RZ, 0xfc, !PT ;  /* 0x000000e806347812 */ /* 0x000fe200078efcff */
[----:B------:R-:W-:Y:S01]  /*31a0*/  IMAD R89, R2, R46, R89 ;  /* 0x0000002e02597224 */ /* 0x000fe200078e0259 */
[----:B------:R-:W-:Y:S01]  /*31b0*/  LOP3.LUT R54, R6, 0xec, RZ, 0xfc, !PT ;  /* 0x000000ec06367812 */ /* 0x000fe200078efcff */
[----:B------:R-:W-:Y:S01]  /*31c0*/  @!P3 IMAD.MOV R67, RZ, RZ, -R67 ;  /* 0x000000ffff43b224 */ /* 0x000fe200078e0a43 */
[----:B------:R-:W-:Y:S01]  /*31d0*/  IABS R93, R52 ;  /* 0x00000034005d7213 */ /* 0x000fe20000000000 */
[----:B------:R-:W-:Y:S01]  /*31e0*/  @!P4 IMAD.MOV R69, RZ, RZ, -R69 ;  /* 0x000000ffff45c224 */ /* 0x000fe200078e0a45 */
[----:B------:R-:W-:Y:S01]  /*31f0*/  IABS R95, R54 ;  /* 0x00000036005f7213 */ /* 0x000fe20000000000 */
[----:B------:R-:W-:Y:S01]  /*3200*/  @!P0 IMAD.MOV R71, RZ, RZ, -R71 ;  /* 0x000000ffff478224 */ /* 0x000fe200078e0a47 */
[----:B------:R-:W-:Y:S01]  /*3210*/  ISETP.GT.U32.AND P3, PT, R2, R79, PT ;  /* 0x0000004f0200720c */ /* 0x000fe20003f64070 */
[----:B------:R-:W-:Y:S01]  /*3220*/  IMAD.HI.U32 R48, R8, R91, RZ ;  /* 0x0000005b08307227 */ /* 0x000fe200078e00ff */
[----:B------:R-:W-:-:S02]  /*3230*/  ISETP.GT.U32.AND P4, PT, R2, R81, PT ;  /* 0x000000510200720c */ /* 0x000fc40003f84070 */
[----:B------:R-:W-:Y:S01]  /*3240*/  ISETP.GT.U32.AND P0, PT, R2, R83, PT ;  /* 0x000000530200720c */ /* 0x000fe20003f04070 */
[----:B------:R-:W-:-:S04]  /*3250*/  IMAD.HI.U32 R6, R8, R93, RZ ;  /* 0x0000005d08067227 */ /* 0x000fc800078e00ff */
[----:B------:R-:W-:-:S04]  /*3260*/  IMAD.HI.U32 R44, R8, R95, RZ ;  /* 0x0000005f082c7227 */ /* 0x000fc800078e00ff */
[----:B------:R-:W-:-:S04]  /*3270*/  IMAD.HI.U32 R46, R8, R97, RZ ;  /* 0x00000061082e7227 */ /* 0x000fc800078e00ff */
[----:B------:R-:W-:Y:S01]  /*3280*/  @!P6 IMAD.IADD R87, R87, 0x1, -R2 ;  /* 0x000000015757e824 */ /* 0x000fe200078e0a02 */
[C---:B------:R-:W-:Y:S01]  /*3290*/  ISETP.GT.U32.AND P6, PT, R2.reuse, R89, PT ;  /* 0x000000590200720c */ /* 0x040fe20003fc4070 */
[----:B------:R-:W-:Y:S02]  /*32a0*/  IMAD.MOV R48, RZ, RZ, -R48 ;  /* 0x000000ffff307224 */ /* 0x000fe400078e0a30 */
[----:B------:R-:W-:Y:S02]  /*32b0*/  IMAD.MOV R6, RZ, RZ, -R6 ;  /* 0x000000ffff067224 */ /* 0x000fe400078e0a06 */
[----:B------:R-:W-:Y:S02]  /*32c0*/  IMAD.MOV R44, RZ, RZ, -R44 ;  /* 0x000000ffff2c7224 */ /* 0x000fe400078e0a2c */
[----:B------:R-:W-:Y:S02]  /*32d0*/  IMAD.MOV R46, RZ, RZ, -R46 ;  /* 0x000000ffff2e7224 */ /* 0x000fe400078e0a2e */
[----:B------:R-:W-:-:S02]  /*32e0*/  IMAD R91, R2, R48, R91 ;  /* 0x00000030025b7224 */ /* 0x000fc400078e025b */
[C---:B------:R-:W-:Y:S02]  /*32f0*/  IMAD R93, R2.reuse, R6, R93 ;  /* 0x00000006025d7224 */ /* 0x040fe400078e025d */
[C---:B------:R-:W-:Y:S01]  /*3300*/  IMAD R95, R2.reuse, R44, R95 ;  /* 0x0000002c025f7224 */ /* 0x040fe200078e025f */
[----:B------:R-:W-:Y:S01]  /*3310*/  LOP3.LUT R44, RZ, R45, RZ, 0x33, !PT ;  /* 0x0000002dff2c7212 */ /* 0x000fe200078e33ff */
[C---:B------:R-:W-:Y:S01]  /*3320*/  IMAD R97, R2.reuse, R46, R97 ;  /* 0x0000002e02617224 */ /* 0x040fe200078e0261 */
[----:B------:R-:W1:Y:S01]  /*3330*/  LDC R6, c[0x0][0x3a0] ;  /* 0x0000e800ff067b82 */ /* 0x000e620000000800 */
[----:B------:R-:W-:Y:S01]  /*3340*/  @!P5 IMAD.MOV R73, RZ, RZ, -R73 ;  /* 0x000000ffff49d224 */ /* 0x000fe200078e0a49 */
[----:B------:R-:W-:Y:S01]  /*3350*/  ISETP.GT.U32.AND P5, PT, R2, R85, PT ;  /* 0x000000550200720c */ /* 0x000fe20003fa4070 */
[----:B------:R-:W-:-:S04]  /*3360*/  IMAD.HI.U32 R48, R8, R99, RZ ;  /* 0x0000006308307227 */ /* 0x000fc800078e00ff */
[----:B------:R-:W-:Y:S01]  /*3370*/  @!P1 IMAD.MOV R75, RZ, RZ, -R75 ;  /* 0x000000ffff4b9224 */ /* 0x000fe200078e0a4b */
[C---:B------:R-:W-:Y:S01]  /*3380*/  ISETP.GT.U32.AND P1, PT, R2.reuse, R87, PT ;  /* 0x000000570200720c */ /* 0x040fe20003f24070 */
[----:B------:R-:W-:Y:S01]  /*3390*/  @!P2 IMAD.MOV R77, RZ, RZ, -R77 ;  /* 0x000000ffff4da224 */ /* 0x000fe200078e0a4d */
[C---:B------:R-:W-:Y:S01]  /*33a0*/  ISETP.GT.U32.AND P2, PT, R2.reuse, R91, PT ;  /* 0x0000005b0200720c */ /* 0x040fe20003f44070 */
[--C-:B------:R-:W-:Y:S01]  /*33b0*/  @!P3 IMAD.IADD R79, R79, 0x1, -R2.reuse ;  /* 0x000000014f4fb824 */ /* 0x100fe200078e0a02 */
[C---:B------:R-:W-:Y:S01]  /*33c0*/  ISETP.GT.U32.AND P3, PT, R2.reuse, R93, PT ;  /* 0x0000005d0200720c */ /* 0x040fe20003f64070 */
[--C-:B------:R-:W-:Y:S01]  /*33d0*/  @!P4 IMAD.IADD R81, R81, 0x1, -R2.reuse ;  /* 0x000000015151c824 */ /* 0x100fe200078e0a02 */
[C---:B------:R-:W-:Y:S01]  /*33e0*/  ISETP.GT.U32.AND P4, PT, R2.reuse, R95, PT ;  /* 0x0000005f0200720c */ /* 0x040fe20003f84070 */
[----:B------:R-:W-:Y:S01]  /*33f0*/  @!P0 IMAD.IADD R83, R83, 0x1, -R2 ;  /* 0x0000000153538824 */ /* 0x000fe200078e0a02 */
[----:B------:R-:W-:Y:S01]  /*3400*/  ISETP.GT.U32.AND P0, PT, R2, R97, PT ;  /* 0x000000610200720c */ /* 0x000fe20003f04070 */
[----:B------:R-:W-:Y:S01]  /*3410*/  IMAD.MOV R48, RZ, RZ, -R48 ;  /* 0x000000ffff307224 */ /* 0x000fe200078e0a30 */
[----:B------:R-:W2:Y:S01]  /*3420*/  LDC.64 R46, c[0x0][0x3a8] ;  /* 0x0000ea00ff2e7b82 */ /* 0x000ea20000000a00 */
[----:B------:R-:W-:-:S02]  /*3430*/  @!P6 IMAD.IADD R89, R89, 0x1, -R2 ;  /* 0x000000015959e824 */ /* 0x000fc400078e0a02 */
[----:B------:R-:W-:Y:S02]  /*3440*/  IMAD R99, R2, R48, R99 ;  /* 0x0000003002637224 */ /* 0x000fe400078e0263 */
[----:B------:R-:W-:Y:S01]  /*3450*/  IMAD.HI.U32 R8, R8, R101, RZ ;  /* 0x0000006508087227 */ /* 0x000fe200078e00ff */
[----:B------:R-:W-:-:S03]  /*3460*/  ISETP.GT.U32.AND P6, PT, R2, R89, PT ;  /* 0x000000590200720c */ /* 0x000fc60003fc4070 */
[----:B------:R-:W-:Y:S01]  /*3470*/  @!P5 IMAD.IADD R85, R85, 0x1, -R2 ;  /* 0x000000015555d824 */ /* 0x000fe200078e0a02 */
[----:B------:R-:W-:Y:S01]  /*3480*/  ISETP.GT.U32.AND P5, PT, R2, R99, PT ;  /* 0x000000630200720c */ /* 0x000fe20003fa4070 */
[----:B------:R-:W-:Y:S02]  /*3490*/  IMAD.MOV R8, RZ, RZ, -R8 ;  /* 0x000000ffff087224 */ /* 0x000fe400078e0a08 */
[--C-:B------:R-:W-:Y:S01]  /*34a0*/  @!P1 IMAD.IADD R87, R87, 0x1, -R2.reuse ;  /* 0x0000000157579824 */ /* 0x100fe200078e0a02 */
[----:B------:R-:W-:Y:S01]  /*34b0*/  ISETP.GE.AND P1, PT, R56, RZ, PT ;  /* 0x000000ff3800720c */ /* 0x000fe20003f26270 */
[--C-:B------:R-:W-:Y:S01]  /*34c0*/  @!P2 IMAD.IADD R91, R91, 0x1, -R2.reuse ;  /* 0x000000015b5ba824 */ /* 0x100fe200078e0a02 */
[----:B------:R-:W-:Y:S01]  /*34d0*/  ISETP.GE.AND P2, PT, R58, RZ, PT ;  /* 0x000000ff3a00720c */ /* 0x000fe20003f46270 */
[--C-:B------:R-:W-:Y:S01]  /*34e0*/  @!P3 IMAD.IADD R93, R93, 0x1, -R2.reuse ;  /* 0x000000015d5db824 */ /* 0x100fe200078e0a02 */
[----:B------:R-:W-:Y:S01]  /*34f0*/  ISETP.GE.AND P3, PT, R60, RZ, PT ;  /* 0x000000ff3c00720c */ /* 0x000fe20003f66270 */
[--C-:B------:R-:W-:Y:S01]  /*3500*/  @!P4 IMAD.IADD R95, R95, 0x1, -R2.reuse ;  /* 0x000000015f5fc824 */ /* 0x100fe200078e0a02 */
[----:B------:R-:W-:Y:S01]  /*3510*/  ISETP.GE.AND P4, PT, R62, RZ, PT ;  /* 0x000000ff3e00720c */ /* 0x000fe20003f86270 */
[----:B------:R-:W-:Y:S01]  /*3520*/  @!P0 IMAD.IADD R97, R97, 0x1, -R2 ;  /* 0x0000000161618824 */ /* 0x000fe200078e0a02 */
[----:B------:R-:W-:Y:S01]  /*3530*/  ISETP.GE.AND P0, PT, R64, RZ, PT ;  /* 0x000000ff4000720c */ /* 0x000fe20003f06270 */
[----:B------:R-:W-:-:S02]  /*3540*/  IMAD R101, R2, R8, R101 ;  /* 0x0000000802657224 */ /* 0x000fc400078e0265 */
[--C-:B------:R-:W-:Y:S02]  /*3550*/  @!P6 IMAD.IADD R89, R89, 0x1, -R2.reuse ;  /* 0x000000015959e824 */ /* 0x100fe400078e0a02 */
[--C-:B------:R-:W-:Y:S01]  /*3560*/  @!P5 IMAD.IADD R99, R99, 0x1, -R2.reuse ;  /* 0x000000016363d824 */ /* 0x100fe200078e0a02 */
[----:B------:R-:W-:Y:S01]  /*3570*/  ISETP.GT.U32.AND P6, PT, R2, R101, PT ;  /* 0x000000650200720c */ /* 0x000fe20003fc4070 */
[----:B------:R-:W-:Y:S01]  /*3580*/  @!P1 IMAD.MOV R79, RZ, RZ, -R79 ;  /* 0x000000ffff4f9224 */ /* 0x000fe200078e0a4f */
[----:B------:R-:W-:Y:S01]  /*3590*/  ISETP.GE.AND P5, PT, R66, RZ, PT ;  /* 0x000000ff4200720c */ /* 0x000fe20003fa6270 */
[----:B------:R-:W-:Y:S01]  /*35a0*/  @!P2 IMAD.MOV R81, RZ, RZ, -R81 ;  /* 0x000000ffff51a224 */ /* 0x000fe200078e0a51 */
[C---:B------:R-:W-:Y:S01]  /*35b0*/  ISETP.GT.U32.AND P1, PT, R2.reuse, R91, PT ;  /* 0x0000005b0200720c */ /* 0x040fe20003f24070 */
[----:B------:R-:W-:Y:S01]  /*35c0*/  @!P3 IMAD.MOV R83, RZ, RZ, -R83 ;  /* 0x000000ffff53b224 */ /* 0x000fe200078e0a53 */
[C---:B------:R-:W-:Y:S01]  /*35d0*/  ISETP.GT.U32.AND P2, PT, R2.reuse, R93, PT ;  /* 0x0000005d0200720c */ /* 0x040fe20003f44070 */
[----:B------:R-:W-:Y:S01]  /*35e0*/  @!P4 IMAD.MOV R85, RZ, RZ, -R85 ;  /* 0x000000ffff55c224 */ /* 0x000fe200078e0a55 */
[C---:B------:R-:W-:Y:S01]  /*35f0*/  ISETP.GT.U32.AND P3, PT, R2.reuse, R95, PT ;  /* 0x0000005f0200720c */ /* 0x040fe20003f64070 */
[----:B------:R-:W-:Y:S01]  /*3600*/  @!P0 IMAD.MOV R87, RZ, RZ, -R87 ;  /* 0x000000ffff578224 */ /* 0x000fe200078e0a57 */
[----:B------:R-:W-:Y:S01]  /*3610*/  ISETP.GT.U32.AND P4, PT, R2, R97, PT ;  /* 0x000000610200720c */ /* 0x000fe20003f84070 */
[----:B--2---:R-:W-:Y:S01]  /*3620*/  IMAD R250, R74, R47, RZ ;  /* 0x0000002f4afa7224 */ /* 0x004fe200078e02ff */
[----:B------:R-:W-:Y:S01]  /*3630*/  ISETP.GT.U32.AND P0, PT, R2, R99, PT ;  /* 0x000000630200720c */ /* 0x000fe20003f04070 */
[----:B------:R-:W-:Y:S01]  /*3640*/  @!P6 IMAD.IADD R101, R101, 0x1, -R2 ;  /* 0x000000016565e824 */ /* 0x000fe200078e0a02 */
[----:B------:R-:W-:Y:S01]  /*3650*/  ISETP.GE.AND P6, PT, R68, RZ, PT ;  /* 0x000000ff4400720c */ /* 0x000fe20003fc6270 */
[----:B------:R-:W-:-:S02]  /*3660*/  @!P5 IMAD.MOV R89, RZ, RZ, -R89 ;  /* 0x000000ffff59d224 */ /* 0x000fc400078e0a59 */
[--C-:B------:R-:W-:Y:S01]  /*3670*/  @!P1 IMAD.IADD R91, R91, 0x1, -R2.reuse ;  /* 0x000000015b5b9824 */ /* 0x100fe200078e0a02 */
[----:B------:R-:W-:Y:S01]  /*3680*/  ISETP.GT.U32.AND P5, PT, R2, R101, PT ;  /* 0x000000650200720c */ /* 0x000fe20003fa4070 */
        /* <DEDUP_REMOVED lines=8> */
[----:B------:R-:W-:Y:S01]  /*3710*/  @!P6 IMAD.MOV R91, RZ, RZ, -R91 ;  /* 0x000000ffff5be224 */ /* 0x000fe200078e0a5b */
[----:B------:R-:W-:Y:S01]  /*3720*/  ISETP.GE.AND P0, PT, R50, RZ, PT ;  /* 0x000000ff3200720c */ /* 0x000fe20003f06270 */
[----:B-1----:R-:W-:Y:S01]  /*3730*/  VIADD R50, R6, 0xffffffff ;  /* 0xffffffff06327836 */ /* 0x002fe20000000000 */
[----:B------:R-:W-:Y:S01]  /*3740*/  ISETP.NE.AND P6, PT, R45, RZ, PT ;  /* 0x000000ff2d00720c */ /* 0x000fe20003fc5270 */
[----:B------:R-:W-:Y:S01]  /*3750*/  @!P5 IMAD.IADD R101, R101, 0x1, -R2 ;  /* 0x000000016565d824 */ /* 0x000fe200078e0a02 */
[----:B-----5:R-:W-:Y:S01]  /*3760*/  LEA R215, P5, R250, UR14, 0x2 ;  /* 0x0000000efad77c11 */ /* 0x020fe2000f8a10ff */
[----:B------:R-:W-:Y:S01]  /*3770*/  @!P1 IMAD.MOV R93, RZ, RZ, -R93 ;  /* 0x000000ffff5d9224 */ /* 0x000fe200078e0a5d */
[C---:B------:R-:W-:Y:S01]  /*3780*/  SEL R7, R44.reuse, R7, !P6 ;  /* 0x000000072c077207 */ /* 0x040fe20007000000 */
        /* <DEDUP_REMOVED lines=8> */
[----:B----4-:R-:W-:Y:S01]  /*3810*/  IMAD R84, R7, UR7, RZ ;  /* 0x0000000707547c24 */ /* 0x010fe2000f8e02ff */
[C---:B------:R-:W-:Y:S01]  /*3820*/  SEL R13, R44.reuse, R13, !P6 ;  /* 0x0000000d2c0d7207 */ /* 0x040fe20007000000 */
[----:B------:R-:W-:Y:S01]  /*3830*/  IMAD R86, R9, UR7, RZ ;  /* 0x0000000709567c24 */ /* 0x000fe2000f8e02ff */
[----:B------:R-:W-:Y:S01]  /*3840*/  SEL R14, R44, R14, !P6 ;  /* 0x0000000e2c0e7207 */ /* 0x000fe20007000000 */
[----:B------:R-:W-:Y:S01]  /*3850*/  IMAD R88, R10, UR7, RZ ;  /* 0x000000070a587c24 */ /* 0x000fe2000f8e02ff */
[C---:B------:R-:W-:Y:S01]  /*3860*/  SEL R15, R44.reuse, R15, !P6 ;  /* 0x0000000f2c0f7207 */ /* 0x040fe20007000000 */
[----:B------:R1:W-:Y:S01]  /*3870*/  STL [R1+0xc8], R84 ;  /* 0x0000c85401007387 */ /* 0x0003e20000100800 */
        /* <DEDUP_REMOVED lines=8> */
[C---:B------:R-:W-:Y:S01]  /*3900*/  SEL R20, R44.reuse, R20, !P6 ;  /* 0x000000142c147207 */ /* 0x040fe20007000000 */
[----:B------:R3:W-:Y:S01]  /*3910*/  STL [R1+0xc0], R88 ;  /* 0x0000c05801007387 */ /* 0x0007e20000100800 */
        /* <DEDUP_REMOVED lines=76> */
[----:B------:R-:W-:Y:S01]  /*3de0*/  SEL R252, R44, R79, !P6 ;  /* 0x0000004f2cfc7207 */ /* 0x000fe20007000000 */
        /* <DEDUP_REMOVED lines=9> */
[C---:B------:R-:W-:Y:S01]  /*3e80*/  SEL R245, R44.reuse, R89, !P6 ;  /* 0x000000592cf57207 */ /* 0x040fe20007000000 */
[----:B------:R-:W-:Y:S01]  /*3e90*/  IMAD R16, R49, UR7, RZ ;  /* 0x0000000731107c24 */ /* 0x000fe2000f8e02ff */
[C---:B------:R-:W-:Y:S01]  /*3ea0*/  SEL R244, R44.reuse, R91, !P6 ;  /* 0x0000005b2cf47207 */ /* 0x040fe20007000000 */
[----:B------:R-:W-:Y:S01]  /*3eb0*/  STL [R1+0x88], R78 ;  /* 0x0000884e01007387 */ /* 0x000fe20000100800 */
        /* <DEDUP_REMOVED lines=10> */
[----:B------:R-:W-:Y:S01]  /*3f60*/  SEL R44, R44, R5, !P6 ;  /* 0x000000052c2c7207 */ /* 0x000fe20007000000 */
[----:B------:R-:W-:Y:S01]  /*3f70*/  STL [R1+0x7c], R72 ;  /* 0x00007c4801007387 */ /* 0x000fe20000100800 */
[----:B------:R-:W-:Y:S01]  /*3f80*/  LEA.HI.X.SX32 R5, R250, UR15, 0x2, P5 ;  /* 0x0000000ffa057c11 */ /* 0x000fe2000a8f16ff */
[----:B------:R-:W-:Y:S01]  /*3f90*/  IMAD R14, R57, UR7, RZ ;  /* 0x00000007390e7c24 */ /* 0x000fe2000f8e02ff */
[-C--:B------:R-:W-:Y:S01]  /*3fa0*/  LEA R80, P1, R84, R215.reuse, 0x2 ;  /* 0x000000d754507211 */ /* 0x080fe200078210ff */
[----:B------:R-:W-:Y:S01]  /*3fb0*/  STL [R1+0x78], R70 ;  /* 0x0000784601007387 */ /* 0x000fe20000100800 */
[----:B------:R-:W-:Y:S01]  /*3fc0*/  LEA R82, P5, R86, R215, 0x2 ;  /* 0x000000d756527211 */ /* 0x000fe200078a10ff */
[----:B------:R-:W-:Y:S01]  /*3fd0*/  IMAD R10, R59, UR7, RZ ;  /* 0x000000073b0a7c24 */ /* 0x000fe2000f8e02ff */
[----:B------:R-:W-:Y:S01]  /*3fe0*/  LEA.HI.X.SX32 R81, R84, R5, 0x2, P1 ;  /* 0x0000000554517211 */ /* 0x000fe200008f16ff */
[----:B------:R-:W-:Y:S01]  /*3ff0*/  STL [R1+0x74], R68 ;  /* 0x0000744401007387 */ /* 0x000fe20000100800 */
[----:B-1----:R-:W-:Y:S01]  /*4000*/  LEA R84, P1, R88, R215, 0x2 ;  /* 0x000000d758547211 */ /* 0x002fe200078210ff */
[----:B------:R-:W-:Y:S01]  /*4010*/  IMAD R252, R252, UR7, RZ ;  /* 0x00000007fcfc7c24 */ /* 0x000fe2000f8e02ff */
[-C--:B------:R-:W-:Y:S01]  /*4020*/  LEA.HI.X.SX32 R83, R86, R5.reuse, 0x2, P5 ;  /* 0x0000000556537211 */ /* 0x080fe200028f16ff */
[----:B------:R-:W-:Y:S01]  /*4030*/  STL [R1+0x70], R66 ;  /* 0x0000704201007387 */ /* 0x000fe20000100800 */
[----:B------:R-:W-:Y:S01]  /*4040*/  LEA.HI.X.SX32 R85, R88, R5, 0x2, P1 ;  /* 0x0000000558557211 */ /* 0x000fe200008f16ff */
[----:B------:R-:W-:Y:S01]  /*4050*/  IMAD R251, R251, UR7, RZ ;  /* 0x00000007fbfb7c24 */ /* 0x000fe2000f8e02ff */
[-C--:B--2---:R-:W-:Y:S01]  /*4060*/  LEA R86, P5, R90, R215.reuse, 0x2 ;  /* 0x000000d75a567211 */ /* 0x084fe200078a10ff */
[----:B------:R-:W-:Y:S01]  /*4070*/  STL [R1+0x6c], R64 ;  /* 0x00006c4001007387 */ /* 0x000fe20000100800 */
[----:B---3--:R-:W-:Y:S01]  /*4080*/  LEA R88, P1, R92, R215, 0x2 ;  /* 0x000000d75c587211 */ /* 0x008fe200078210ff */
[----:B------:R-:W-:Y:S01]  /*4090*/  IMAD R248, R248, UR7, RZ ;  /* 0x00000007f8f87c24 */ /* 0x000fe2000f8e02ff */
[-C--:B------:R-:W-:Y:S01]  /*40a0*/  LEA.HI.X.SX32 R87, R90, R5.reuse, 0x2, P5 ;  /* 0x000000055a577211 */ /* 0x080fe200028f16ff */
[----:B------:R-:W-:Y:S01]  /*40b0*/  STL [R1+0x68], R62 ;  /* 0x0000683e01007387 */ /* 0x000fe20000100800 */
[----:B------:R-:W-:Y:S01]  /*40c0*/  LEA.HI.X.SX32 R89, R92, R5, 0x2, P1 ;  /* 0x000000055c597211 */ /* 0x000fe200008f16ff */
[----:B------:R-:W-:Y:S01]  /*40d0*/  IMAD R247, R247, UR7, RZ ;  /* 0x00000007f7f77c24 */ /* 0x000fe2000f8e02ff */
[-C--:B----4-:R-:W-:Y:S01]  /*40e0*/  LEA R90, P5, R94, R215.reuse, 0x2 ;  /* 0x000000d75e5a7211 */ /* 0x090fe200078a10ff */
[----:B------:R-:W-:Y:S01]  /*40f0*/  STL [R1+0x64], R60 ;  /* 0x0000643c01007387 */ /* 0x000fe20000100800 */
[----:B-----5:R-:W-:Y:S01]  /*4100*/  LEA R92, P1, R96, R215, 0x2 ;  /* 0x000000d7605c7211 */ /* 0x020fe200078210ff */
[----:B------:R-:W-:Y:S01]  /*4110*/  IMAD R246, R246, UR7, RZ ;  /* 0x00000007f6f67c24 */ /* 0x000fe2000f8e02ff */
[-C--:B------:R-:W-:Y:S01]  /*4120*/  LEA.HI.X.SX32 R91, R94, R5.reuse, 0x2, P5 ;  /* 0x000000055e5b7211 */ /* 0x080fe200028f16ff */
[----:B------:R1:W-:Y:S01]  /*4130*/  STL [R1+0x60], R58 ;  /* 0x0000603a01007387 */ /* 0x0003e20000100800 */
[----:B------:R-:W-:Y:S01]  /*4140*/  LEA.HI.X.SX32 R93, R96, R5, 0x2, P1 ;  /* 0x00000005605d7211 */ /* 0x000fe200008f16ff */
[----:B------:R-:W-:Y:S01]  /*4150*/  IMAD.SHL.U32 R29, R46, 0x4, RZ ;  /* 0x000000042e1d7824 */ /* 0x000fe200078e00ff */
[-C--:B------:R-:W-:Y:S01]  /*4160*/  LEA R94, P5, R98, R215.reuse, 0x2 ;  /* 0x000000d7625e7211 */ /* 0x080fe200078a10ff */
[----:B------:R-:W-:Y:S01]  /*4170*/  STL [R1+0x5c], R56 ;  /* 0x00005c3801007387 */ /* 0x000fe20000100800 */
[----:B------:R-:W-:Y:S01]  /*4180*/  LEA R96, P1, R100, R215, 0x2 ;  /* 0x000000d764607211 */ /* 0x000fe200078210ff */
[----:B------:R-:W-:Y:S01]  /*4190*/  IMAD.SHL.U32 R30, R46, 0x2, RZ ;  /* 0x000000022e1e7824 */ /* 0x000fe200078e00ff */
[-C--:B------:R-:W-:Y:S01]  /*41a0*/  LEA.HI.X.SX32 R95, R98, R5.reuse, 0x2, P5 ;  /* 0x00000005625f7211 */ /* 0x080fe200028f16ff */
[----:B------:R2:W-:Y:S01]  /*41b0*/  STL [R1+0x58], R20 ;  /* 0x0000581401007387 */ /* 0x0005e20000100800 */
[----:B------:R-:W-:Y:S01]  /*41c0*/  LEA.HI.X.SX32 R97, R100, R5, 0x2, P1 ;  /* 0x0000000564617211 */ /* 0x000fe200008f16ff */
[----:B------:R-:W-:Y:S01]  /*41d0*/  IMAD R245, R245, UR7, RZ ;  /* 0x00000007f5f57c24 */ /* 0x000fe2000f8e02ff */
[-C--:B------:R-:W-:Y:S01]  /*41e0*/  LEA R98, P5, R102, R215.reuse, 0x2 ;  /* 0x000000d766627211 */ /* 0x080fe200078a10ff */
[----:B------:R3:W-:Y:S01]  /*41f0*/  STL [R1+0x54], R13 ;  /* 0x0000540d01007387 */ /* 0x0007e20000100800 */
[----:B------:R-:W-:Y:S01]  /*4200*/  LEA R100, P1, R104, R215, 0x2 ;  /* 0x000000d768647211 */ /* 0x000fe200078210ff */
[----:B------:R-:W-:Y:S01]  /*4210*/  IMAD R22, R46, 0xc, RZ ;  /* 0x0000000c2e167824 */ /* 0x000fe200078e02ff */
[-C--:B------:R-:W-:Y:S01]  /*4220*/  LEA.HI.X.SX32 R99, R102, R5.reuse, 0x2, P5 ;  /* 0x0000000566637211 */ /* 0x080fe200028f16ff */
[----:B------:R4:W-:Y:S01]  /*4230*/  STL [R1+0x50], R19 ;  /* 0x0000501301007387 */ /* 0x0009e20000100800 */
[----:B------:R-:W-:Y:S01]  /*4240*/  LEA.HI.X.SX32 R101, R104, R5, 0x2, P1 ;  /* 0x0000000568657211 */ /* 0x000fe200008f16ff */
[----:B------:R-:W-:Y:S01]  /*4250*/  IMAD R28, R46, 0x5, RZ ;  /* 0x000000052e1c7824 */ /* 0x000fe200078e02ff */
[-C--:B------:R-:W-:Y:S01]  /*4260*/  LEA R102, P5, R106, R215.reuse, 0x2 ;  /* 0x000000d76a667211 */ /* 0x080fe200078a10ff */
[----:B------:R5:W-:Y:S01]  /*4270*/  STL [R1+0x4c], R8 ;  /* 0x00004c0801007387 */ /* 0x000be20000100800 */
[----:B------:R-:W-:Y:S01]  /*4280*/  LEA R104, P1, R108, R215, 0x2 ;  /* 0x000000d76c687211 */ /* 0x000fe200078210ff */
[----:B------:R-:W-:Y:S01]  /*4290*/  IMAD R27, R46, 0x6, RZ ;  /* 0x000000062e1b7824 */ /* 0x000fe200078e02ff */
        /* <DEDUP_REMOVED lines=11> */
[----:B------:R-:W-:Y:S01]  /*4350*/  IMAD.SHL.U32 R25, R46, 0x8, RZ ;  /* 0x000000082e197824 */ /* 0x000fe200078e00ff */
[-C--:B------:R-:W-:Y:S01]  /*4360*/  LEA R110, P5, R114, R215.reuse, 0x2 ;  /* 0x000000d7726e7211 */ /* 0x080fe200078a10ff */
[----:B------:R1:W-:Y:S01]  /*4370*/  STL [R1+0x3c], R7 ;  /* 0x00003c0701007387 */ /* 0x0003e20000100800 */
[----:B------:R-:W-:Y:S01]  /*4380*/  LEA R112, P1, R78, R215, 0x2 ;  /* 0x000000d74e707211 */ /* 0x000fe200078210ff */
[----:B------:R-:W-:Y:S01]  /*4390*/  IMAD R243, R243, UR7, RZ ;  /* 0x00000007f3f37c24 */ /* 0x000fe2000f8e02ff */
        /* <DEDUP_REMOVED lines=15> */
[----:B------:R-:W-:Y:S01]  /*4490*/  IMAD R242, R242, UR7, RZ ;  /* 0x00000007f2f27c24 */ /* 0x000fe2000f8e02ff */
[-C--:B------:R-:W-:Y:S01]  /*44a0*/  LEA.HI.X.SX32 R119, R72, R5.reuse, 0x2, P5 ;  /* 0x0000000548777211 */ /* 0x080fe200028f16ff */
[----:B------:R1:W-:Y:S01]  /*44b0*/  STL [R1+0x28], R14 ;  /* 0x0000280e01007387 */ /* 0x0003e20000100800 */
[----:B------:R-:W-:Y:S01]  /*44c0*/  LEA.HI.X.SX32 R121, R70, R5, 0x2, P1 ;  /* 0x0000000546797211 */ /* 0x000fe200008f16ff */
[----:B------:R-:W-:Y:S01]  /*44d0*/  IMAD R239, R239, UR7, RZ ;  /* 0x00000007efef7c24 */ /* 0x000fe2000f8e02ff */
[-C--:B------:R-:W-:Y:S01]  /*44e0*/  LEA R122, P5, R68, R215.reuse, 0x2 ;  /* 0x000000d7447a7211 */ /* 0x080fe200078a10ff */
[----:B------:R1:W-:Y:S01]  /*44f0*/  STL [R1+0x24], R10 ;  /* 0x0000240a01007387 */ /* 0x0003e20000100800 */
[----:B------:R-:W-:Y:S01]  /*4500*/  LEA R124, P1, R66, R215, 0x2 ;  /* 0x000000d7427c7211 */ /* 0x000fe200078210ff */
[----:B------:R-:W-:Y:S01]  /*4510*/  IMAD R238, R238, UR7, RZ ;  /* 0x00000007eeee7c24 */ /* 0x000fe2000f8e02ff */
[-C--:B------:R-:W-:Y:S01]  /*4520*/  LEA.HI.X.SX32 R123, R68, R5.reuse, 0x2, P5 ;  /* 0x00000005447b7211 */ /* 0x080fe200028f16ff */
[----:B------:R-:W-:Y:S01]  /*4530*/  IMAD R45, R45, UR7, RZ ;  /* 0x000000072d2d7c24 */ /* 0x000fe2000f8e02ff */
[----:B------:R-:W-:Y:S01]  /*4540*/  LEA.HI.X.SX32 R125, R66, R5, 0x2, P1 ;  /* 0x00000005427d7211 */ /* 0x000fe200008f16ff */
[----:B------:R-:W-:Y:S01]  /*4550*/  IMAD R44, R44, UR7, RZ ;  /* 0x000000072c2c7c24 */ /* 0x000fe2000f8e02ff */
[-C--:B------:R-:W-:Y:S01]  /*4560*/  LEA R126, P5, R64, R215.reuse, 0x2 ;  /* 0x000000d7407e7211 */ /* 0x080fe200078a10ff */
[----:B------:R-:W-:Y:S01]  /*4570*/  VIADD R52, R6, 0xfffffffe ;  /* 0xfffffffe06347836 */ /* 0x000fe20000000000 */
[----:B------:R-:W-:Y:S01]  /*4580*/  LEA R128, P1, R62, R215, 0x2 ;  /* 0x000000d73e807211 */ /* 0x000fe200078210ff */
[----:B------:R-:W-:Y:S01]  /*4590*/  VIADD R54, R6, 0xfffffffd ;  /* 0xfffffffd06367836 */ /* 0x000fe20000000000 */
[-C--:B------:R-:W-:Y:S01]  /*45a0*/  LEA.HI.X.SX32 R127, R64, R5.reuse, 0x2, P5 ;  /* 0x00000005407f7211 */ /* 0x080fe200028f16ff */
[----:B------:R-:W-:Y:S01]  /*45b0*/  VIADD R2, R6, 0xffffffe0 ;  /* 0xffffffe006027836 */ /* 0x000fe20000000000 */
[----:B------:R-:W-:Y:S01]  /*45c0*/  LEA.HI.X.SX32 R129, R62, R5, 0x2, P1 ;  /* 0x000000053e817211 */ /* 0x000fe200008f16ff */
[----:B------:R-:W-:Y:S01]  /*45d0*/  IMAD R232, R46, 0x24, RZ ;  /* 0x000000242ee87824 */ /* 0x000fe200078e02ff */
[-C--:B------:R-:W-:Y:S01]  /*45e0*/  LEA R130, P5, R60, R215.reuse, 0x2 ;  /* 0x000000d73c827211 */ /* 0x080fe200078a10ff */
[----:B------:R-:W-:Y:S01]  /*45f0*/  IMAD R234, R46, 0x28, RZ ;  /* 0x000000282eea7824 */ /* 0x000fe200078e02ff */
[----:B------:R-:W-:Y:S01]  /*4600*/  LEA R132, P1, R58, R215, 0x2 ;  /* 0x000000d73a847211 */ /* 0x000fe200078210ff */
[----:B------:R-:W-:Y:S01]  /*4610*/  IMAD R236, R46, 0x2c, RZ ;  /* 0x0000002c2eec7824 */ /* 0x000fe200078e02ff */
[-C--:B------:R-:W-:Y:S01]  /*4620*/  LEA.HI.X.SX32 R131, R60, R5.reuse, 0x2, P5 ;  /* 0x000000053c837211 */ /* 0x080fe200028f16ff */
[----:B------:R-:W-:Y:S01]  /*4630*/  IMAD R48, R46, 0x30, RZ ;  /* 0x000000302e307824 */ /* 0x000fe200078e02ff */
[----:B------:R-:W-:Y:S01]  /*4640*/  LEA.HI.X.SX32 R133, R58, R5, 0x2, P1 ;  /* 0x000000053a857211 */ /* 0x000fe200008f16ff */
[----:B-1----:R-:W-:Y:S01]  /*4650*/  IMAD R58, R46, 0x44, RZ ;  /* 0x000000442e3a7824 */ /* 0x002fe200078e02ff */
[-C--:B------:R-:W-:Y:S01]  /*4660*/  LEA R134, P5, R56, R215.reuse, 0x2 ;  /* 0x000000d738867211 */ /* 0x080fe200078a10ff */
[----:B------:R-:W-:Y:S01]  /*4670*/  IMAD R60, R46, 0x48, RZ ;  /* 0x000000482e3c7824 */ /* 0x000fe200078e02ff */
[----:B------:R-:W-:Y:S01]  /*4680*/  LEA R136, P1, R20, R215, 0x2 ;  /* 0x000000d714887211 */ /* 0x000fe200078210ff */
[----:B------:R-:W-:Y:S01]  /*4690*/  IMAD R62, R46, 0x4c, RZ ;  /* 0x0000004c2e3e7824 */ /* 0x000fe200078e02ff */
[-C--:B------:R-:W-:Y:S01]  /*46a0*/  LEA.HI.X.SX32 R135, R56, R5.reuse, 0x2, P5 ;  /* 0x0000000538877211 */ /* 0x080fe200028f16ff */
[----:B------:R-:W-:Y:S01]  /*46b0*/  IMAD R64, R46, 0x50, RZ ;  /* 0x000000502e407824 */ /* 0x000fe200078e02ff */
[----:B------:R-:W-:Y:S01]  /*46c0*/  LEA.HI.X.SX32 R137, R20, R5, 0x2, P1 ;  /* 0x0000000514897211 */ /* 0x000fe200008f16ff */
[C---:B--2---:R-:W-:Y:S01]  /*46d0*/  IMAD R20, R46.reuse, 0xe, RZ ;  /* 0x0000000e2e147824 */ /* 0x044fe200078e02ff */
[-C--:B------:R-:W-:Y:S01]  /*46e0*/  LEA R138, P5, R13, R215.reuse, 0x2 ;  /* 0x000000d70d8a7211 */ /* 0x080fe200078a10ff */
[----:B------:R-:W-:Y:S01]  /*46f0*/  IMAD R66, R46, 0x54, RZ ;  /* 0x000000542e427824 */ /* 0x000fe200078e02ff */
[----:B------:R-:W-:-:S02]  /*4700*/  LEA R140, P1, R19, R215, 0x2 ;  /* 0x000000d7138c7211 */ /* 0x000fc400078210ff */
[-C--:B------:R-:W-:Y:S01]  /*4710*/  LEA.HI.X.SX32 R139, R13, R5.reuse, 0x2, P5 ;  /* 0x000000050d8b7211 */ /* 0x080fe200028f16ff */
[----:B---3--:R-:W-:Y:S01]  /*4720*/  IMAD R13, R61, UR7, RZ ;  /* 0x000000073d0d7c24 */ /* 0x008fe2000f8e02ff */
[----:B------:R-:W-:Y:S01]  /*4730*/  LEA.HI.X.SX32 R141, R19, R5, 0x2, P1 ;  /* 0x00000005138d7211 */ /* 0x000fe200008f16ff */
[----:B----4-:R-:W-:Y:S01]  /*4740*/  IMAD R19, R46, 0xf, RZ ;  /* 0x0000000f2e137824 */ /* 0x010fe200078e02ff */
[-C--:B------:R-:W-:Y:S02]  /*4750*/  LEA R142, P5, R8, R215.reuse, 0x2 ;  /* 0x000000d7088e7211 */ /* 0x080fe400078a10ff */
[----:B------:R-:W-:Y:S01]  /*4760*/  LEA R144, P1, R18, R215, 0x2 ;  /* 0x000000d712907211 */ /* 0x000fe200078210ff */
[----:B------:R1:W-:Y:S01]  /*4770*/  STL [R1+0x20], R13 ;  /* 0x0000200d01007387 */ /* 0x0003e20000100800 */
[-C--:B------:R-:W-:Y:S01]  /*4780*/  LEA.HI.X.SX32 R143, R8, R5.reuse, 0x2, P5 ;  /* 0x00000005088f7211 */ /* 0x080fe200028f16ff */
[----:B-----5:R-:W-:Y:S01]  /*4790*/  IMAD R8, R63, UR7, RZ ;  /* 0x000000073f087c24 */ /* 0x020fe2000f8e02ff */
[----:B------:R-:W-:Y:S01]  /*47a0*/  LEA.HI.X.SX32 R145, R18, R5, 0x2, P1 ;  /* 0x0000000512917211 */ /* 0x000fe200008f16ff */
[----:B------:R-:W-:Y:S01]  /*47b0*/  IMAD.SHL.U32 R18, R46, 0x10, RZ ;  /* 0x000000102e127824 */ /* 0x000fe200078e00ff */
[----:B------:R-:W-:-:S02]  /*47c0*/  LEA R146, P5, R12, R215, 0x2 ;  /* 0x000000d70c927211 */ /* 0x000fc400078a10ff */
[----:B------:R-:W-:Y:S01]  /*47d0*/  LEA R148, P1, R17, R215, 0x2 ;  /* 0x000000d711947211 */ /* 0x000fe200078210ff */
[----:B------:R2:W-:Y:S01]  /*47e0*/  STL [R1+0x1c], R8 ;  /* 0x00001c0801007387 */ /* 0x0005e20000100800 */
[-C--:B------:R-:W-:Y:S01]  /*47f0*/  LEA.HI.X.SX32 R147, R12, R5.reuse, 0x2, P5 ;  /* 0x000000050c937211 */ /* 0x080fe200028f16ff */
[----:B------:R-:W-:Y:S01]  /*4800*/  IMAD R12, R65, UR7, RZ ;  /* 0x00000007410c7c24 */ /* 0x000fe2000f8e02ff */
[----:B------:R-:W-:Y:S01]  /*4810*/  LEA.HI.X.SX32 R149, R17, R5, 0x2, P1 ;  /* 0x0000000511957211 */ /* 0x000fe200008f16ff */
[----:B------:R-:W-:Y:S01]  /*4820*/  IMAD R17, R46, 0x11, RZ ;  /* 0x000000112e117824 */ /* 0x000fe200078e02ff */
[CC--:B------:R-:W-:Y:S02]  /*4830*/  LEA R150, P5, R7.reuse, R215.reuse, 0x2 ;  /* 0x000000d707967211 */ /* 0x0c0fe400078a10ff */
[C---:B------:R-:W-:Y:S01]  /*4840*/  LEA R152, P1, R16.reuse, R215, 0x2 ;  /* 0x000000d710987211 */ /* 0x040fe200078210ff */
[----:B------:R3:W-:Y:S01]  /*4850*/  STL [R1+0x18], R12 ;  /* 0x0000180c01007387 */ /* 0x0007e20000100800 */
[-C--:B------:R-:W-:Y:S01]  /*4860*/  LEA.HI.X.SX32 R151, R7, R5.reuse, 0x2, P5 ;  /* 0x0000000507977211 */ /* 0x080fe200028f16ff */
[----:B------:R-:W-:Y:S01]  /*4870*/  IMAD R7, R67, UR7, RZ ;  /* 0x0000000743077c24 */ /* 0x000fe2000f8e02ff */
[----:B------:R-:W-:Y:S01]  /*4880*/  LEA.HI.X.SX32 R153, R16, R5, 0x2, P1 ;  /* 0x0000000510997211 */ /* 0x000fe200008f16ff */
[----:B------:R-:W-:Y:S01]  /*4890*/  IMAD R16, R46, 0x12, RZ ;  /* 0x000000122e107824 */ /* 0x000fe200078e02ff */
        /* <DEDUP_REMOVED lines=16> */
[----:B------:R-:W-:Y:S01]  /*49a0*/  STL [R1+0xc], R9 ;  /* 0x00000c0901007387 */ /* 0x000fe20000100800 */
[-C--:B------:R-:W-:Y:S01]  /*49b0*/  LEA.HI.X.SX32 R163, R10, R5.reuse, 0x2, P5 ;  /* 0x000000050aa37211 */ /* 0x080fe200028f16ff */
[----:B------:R-:W-:Y:S01]  /*49c0*/  IMAD R10, R73, UR7, RZ ;  /* 0x00000007490a7c24 */ /* 0x000fe2000f8e02ff */
[----:B------:R-:W-:Y:S01]  /*49d0*/  LEA.HI.X.SX32 R165, R13, R5, 0x2, P1 ;  /* 0x000000050da57211 */ /* 0x000fe200008f16ff */
[----:B-1----:R-:W-:Y:S01]  /*49e0*/  IMAD R13, R46, 0x15, RZ ;  /* 0x000000152e0d7824 */ /* 0x002fe200078e02ff */
[-C--:B------:R-:W-:Y:S02]  /*49f0*/  LEA R166, P5, R8, R215.reuse, 0x2 ;  /* 0x000000d708a67211 */ /* 0x080fe400078a10ff */
[----:B------:R-:W-:Y:S01]  /*4a00*/  LEA R168, P1, R12, R215, 0x2 ;  /* 0x000000d70ca87211 */ /* 0x000fe200078210ff */
[----:B------:R1:W-:Y:S01]  /*4a10*/  STL [R1+0x8], R10 ;  /* 0x0000080a01007387 */ /* 0x0003e20000100800 */
[-C--:B------:R-:W-:Y:S01]  /*4a20*/  LEA.HI.X.SX32 R167, R8, R5.reuse, 0x2, P5 ;  /* 0x0000000508a77211 */ /* 0x080fe200028f16ff */
[----:B--2---:R-:W-:Y:S01]  /*4a30*/  IMAD R8, R75, UR7, RZ ;  /* 0x000000074b087c24 */ /* 0x004fe2000f8e02ff */
[----:B------:R-:W-:Y:S01]  /*4a40*/  LEA.HI.X.SX32 R169, R12, R5, 0x2, P1 ;  /* 0x000000050ca97211 */ /* 0x000fe200008f16ff */
[----:B---3--:R-:W-:Y:S01]  /*4a50*/  IMAD R12, R46, 0x16, RZ ;  /* 0x000000162e0c7824 */ /* 0x008fe200078e02ff */
[----:B------:R-:W-:-:S02]  /*4a60*/  LEA R170, P5, R7, R215, 0x2 ;  /* 0x000000d707aa7211 */ /* 0x000fc400078a10ff */
[----:B------:R-:W-:Y:S01]  /*4a70*/  LEA R172, P1, R11, R215, 0x2 ;  /* 0x000000d70bac7211 */ /* 0x000fe200078210ff */
[----:B------:R-:W-:Y:S01]  /*4a80*/  STL [R1+0x4], R8 ;  /* 0x0000040801007387 */ /* 0x000fe20000100800 */
[-C--:B------:R-:W-:Y:S01]  /*4a90*/  LEA.HI.X.SX32 R171, R7, R5.reuse, 0x2, P5 ;  /* 0x0000000507ab7211 */ /* 0x080fe200028f16ff */
[----:B----4-:R-:W-:Y:S01]  /*4aa0*/  IMAD R7, R77, UR7, RZ ;  /* 0x000000074d077c24 */ /* 0x010fe2000f8e02ff */
[----:B------:R-:W-:Y:S01]  /*4ab0*/  LEA.HI.X.SX32 R173, R11, R5, 0x2, P1 ;  /* 0x000000050bad7211 */ /* 0x000fe200008f16ff */
[----:B-----5:R-:W-:Y:S01]  /*4ac0*/  IMAD R11, R46, 0x3, RZ ;  /* 0x000000032e0b7824 */ /* 0x020fe200078e02ff */
[CC--:B------:R-:W-:Y:S02]  /*4ad0*/  LEA R176, P1, R10.reuse, R215.reuse, 0x2 ;  /* 0x000000d70ab07211 */ /* 0x0c0fe400078210ff */
[----:B------:R-:W-:Y:S01]  /*4ae0*/  LEA R174, P5, R9, R215, 0x2 ;  /* 0x000000d709ae7211 */ /* 0x000fe200078a10ff */
[----:B------:R2:W-:Y:S01]  /*4af0*/  STL [R1], R7 ;  /* 0x0000000701007387 */ /* 0x0005e20000100800 */
[----:B------:R-:W-:Y:S01]  /*4b00*/  LEA.HI.X.SX32 R177, R10, R5, 0x2, P1 ;  /* 0x000000050ab17211 */ /* 0x000fe200008f16ff */
[----:B-1----:R-:W-:Y:S01]  /*4b10*/  IMAD R10, R46, 0x18, RZ ;  /* 0x000000182e0a7824 */ /* 0x002fe200078e02ff */
[----:B------:R-:W-:Y:S01]  /*4b20*/  LEA R180, P1, R7, R215, 0x2 ;  /* 0x000000d707b47211 */ /* 0x000fe200078210ff */
[----:B------:R1:W-:Y:S01]  /*4b30*/  STL [R1+0xf8], R29 ;  /* 0x0000f81d01007387 */ /* 0x0003e20000100800 */
[----:B------:R-:W-:-:S02]  /*4b40*/  LEA.HI.X.SX32 R175, R9, R5, 0x2, P5 ;  /* 0x0000000509af7211 */ /* 0x000fc400028f16ff */
[----:B------:R-:W-:Y:S01]  /*4b50*/  LEA.HI.X.SX32 R181, R7, R5, 0x2, P1 ;  /* 0x0000000507b57211 */ /* 0x000fe200008f16ff */
[----:B------:R1:W-:Y:S01]  /*4b60*/  STL [R1+0x150], R30 ;  /* 0x0001501e01007387 */ /* 0x0003e20000100800 */
[-C--:B------:R-:W-:Y:S01]  /*4b70*/  LEA R182, P1, R252, R215.reuse, 0x2 ;  /* 0x000000d7fcb67211 */ /* 0x080fe200078210ff */
[----:B--2---:R-:W-:Y:S01]  /*4b80*/  IMAD R7, R46, 0x1c, RZ ;  /* 0x0000001c2e077824 */ /* 0x004fe200078e02ff */
[----:B------:R-:W-:Y:S01]  /*4b90*/  LEA R178, P5, R8, R215, 0x2 ;  /* 0x000000d708b27211 */ /* 0x000fe200078a10ff */
[----:B------:R1:W-:Y:S01]  /*4ba0*/  STL [R1+0x14c], R11 ;  /* 0x00014c0b01007387 */ /* 0x0003e20000100800 */
[----:B------:R-:W-:Y:S02]  /*4bb0*/  LEA.HI.X.SX32 R183, R252, R5, 0x2, P1 ;  /* 0x00000005fcb77211 */ /* 0x000fe400008f16ff */
[C---:B------:R-:W-:Y:S01]  /*4bc0*/  LEA R184, P1, R251.reuse, R215, 0x2 ;  /* 0x000000d7fbb87211 */ /* 0x040fe200078210ff */
[----:B------:R1:W-:Y:S01]  /*4bd0*/  STL [R1+0xe8], R22 ;  /* 0x0000e81601007387 */ /* 0x0003e20000100800 */
[-C--:B------:R-:W-:Y:S01]  /*4be0*/  LEA.HI.X.SX32 R179, R8, R5.reuse, 0x2, P5 ;  /* 0x0000000508b37211 */ /* 0x080fe200028f16ff */
[----:B------:R-:W-:Y:S01]  /*4bf0*/  IMAD R8, R46, 0x9, RZ ;  /* 0x000000092e087824 */ /* 0x000fe200078e02ff */
[----:B------:R-:W-:Y:S01]  /*4c00*/  LEA.HI.X.SX32 R185, R251, R5, 0x2, P1 ;  /* 0x00000005fbb97211 */ /* 0x000fe200008f16ff */
[----:B------:R1:W-:Y:S01]  /*4c10*/  STL [R1+0x148], R28 ;  /* 0x0001481c01007387 */ /* 0x0003e20000100800 */
[----:B------:R-:W-:-:S02]  /*4c20*/  LEA R186, P1, R248, R215, 0x2 ;  /* 0x000000d7f8ba7211 */ /* 0x000fc400078210ff */
[----:B------:R-:W-:Y:S01]  /*4c30*/  IADD3 R38, P0, PT, R240, UR12, RZ ;  /* 0x0000000cf0267c10 */ /* 0x000fe2000ff1e0ff */
[----:B------:R1:W-:Y:S01]  /*4c40*/  STL [R1+0xe4], R14 ;  /* 0x0000e40e01007387 */ /* 0x0003e20000100800 */
[----:B------:R-:W-:Y:S02]  /*4c50*/  LEA.HI.X.SX32 R187, R248, R5, 0x2, P1 ;  /* 0x00000005f8bb7211 */ /* 0x000fe400008f16ff */
[C---:B------:R-:W-:Y:S01]  /*4c60*/  LEA R188, P1, R247.reuse, R215, 0x2 ;  /* 0x000000d7f7bc7211 */ /* 0x040fe200078210ff */
[----:B------:R1:W-:Y:S01]  /*4c70*/  STL [R1+0x144], R27 ;  /* 0x0001441b01007387 */ /* 0x0003e20000100800 */
[----:B------:R-:W-:Y:S02]  /*4c80*/  LOP3.LUT R9, R4, 0x1f, RZ, 0xc0, !PT ;  /* 0x0000001f04097812 */ /* 0x000fe400078ec0ff */
[----:B------:R-:W-:Y:S01]  /*4c90*/  LEA.HI.X.SX32 R189, R247, R5, 0x2, P1 ;  /* 0x00000005f7bd7211 */ /* 0x000fe200008f16ff */
[----:B------:R1:W-:Y:S01]  /*4ca0*/  STL [R1+0xe0], R10 ;  /* 0x0000e00a01007387 */ /* 0x0003e20000100800 */
[----:B------:R-:W-:-:S02]  /*4cb0*/  LEA R190, P1, R246, R215, 0x2 ;  /* 0x000000d7f6be7211 */ /* 0x000fc400078210ff */
[----:B------:R-:W-:Y:S01]  /*4cc0*/  LEA.HI.X.SX32 R39, R249, UR13, 0x2, P0 ;  /* 0x0000000df9277c11 */ /* 0x000fe200080f16ff */
[----:B------:R1:W-:Y:S01]  /*4cd0*/  STL [R1+0x140], R26 ;  /* 0x0001401a01007387 */ /* 0x0003e20000100800 */
[----:B------:R-:W-:Y:S02]  /*4ce0*/  LEA.HI.X.SX32 R191, R246, R5, 0x2, P1 ;  /* 0x00000005f6bf7211 */ /* 0x000fe400008f16ff */
[C---:B------:R-:W-:Y:S01]  /*4cf0*/  LEA R192, P1, R245.reuse, R215, 0x2 ;  /* 0x000000d7f5c07211 */ /* 0x040fe200078210ff */
[----:B------:R1:W-:Y:S01]  /*4d00*/  STL [R1+0xdc], R7 ;  /* 0x0000dc0701007387 */ /* 0x0003e20000100800 */
[----:B------:R-:W-:Y:S01]  /*4d10*/  ISETP.GE.U32.AND P3, PT, R50, 0x7fffffe0, PT ;  /* 0x7fffffe03200780c */ /* 0x000fe20003f66070 */
[----:B------:R-:W-:Y:S01]  /*4d20*/  IMAD R50, R46, 0x34, RZ ;  /* 0x000000342e327824 */ /* 0x000fe200078e02ff */
[----:B------:R-:W-:Y:S01]  /*4d30*/  LEA.HI.X.SX32 R193, R245, R5, 0x2, P1 ;  /* 0x00000005f5c17211 */ /* 0x000fe200008f16ff */
[----:B------:R1:W-:Y:S01]  /*4d40*/  STL [R1+0x13c], R25 ;  /* 0x00013c1901007387 */ /* 0x0003e20000100800 */
[----:B------:R-:W-:-:S02]  /*4d50*/  LEA R194, P1, R244, R215, 0x2 ;  /* 0x000000d7f4c27211 */ /* 0x000fc400078210ff */
[----:B------:R-:W-:Y:S01]  /*4d60*/  ISETP.GE.U32.AND P0, PT, R52, 0x7fffffdf, PT ;  /* 0x7fffffdf3400780c */ /* 0x000fe20003f06070 */
[----:B------:R1:W-:Y:S01]  /*4d70*/  STL [R1+0x138], R8 ;  /* 0x0001380801007387 */ /* 0x0003e20000100800 */
[----:B------:R-:W-:Y:S01]  /*4d80*/  LEA.HI.X.SX32 R195, R244, R5, 0x2, P1 ;  /* 0x00000005f4c37211 */ /* 0x000fe200008f16ff */
[----:B------:R-:W-:Y:S01]  /*4d90*/  IMAD R52, R46, 0x38, RZ ;  /* 0x000000382e347824 */ /* 0x000fe200078e02ff */
        /* <DEDUP_REMOVED lines=9> */
[----:B------:R-:W-:Y:S02]  /*4e30*/  LEA.HI.X.SX32 R199, R242, R5, 0x2, P1 ;  /* 0x00000005f2c77211 */ /* 0x000fe400008f16ff */
[----:B------:R-:W-:Y:S01]  /*4e40*/  LEA R200, P1, R239, R215, 0x2 ;  /* 0x000000d7efc87211 */ /* 0x000fe200078210ff */
[----:B------:R1:W-:Y:S01]  /*4e50*/  STL [R1+0x128], R20 ;  /* 0x0001281401007387 */ /* 0x0003e20000100800 */
[----:B------:R-:W-:Y:S02]  /*4e60*/  ISETP.GE.AND P6, PT, R9, R2, PT ;  /* 0x000000020900720c */ /* 0x000fe40003fc6270 */
[----:B------:R-:W-:Y:S01]  /*4e70*/  LEA.HI.X.SX32 R201, R239, R5, 0x2, P1 ;  /* 0x00000005efc97211 */ /* 0x000fe200008f16ff */
[----:B------:R1:W-:Y:S01]  /*4e80*/  STL [R1+0x124], R19 ;  /* 0x0001241301007387 */ /* 0x0003e20000100800 */
[----:B------:R-:W-:-:S03]  /*4e90*/  LEA R202, P1, R238, R215, 0x2 ;  /* 0x000000d7eeca7211 */ /* 0x000fc600078210ff */
[----:B------:R1:W-:Y:S01]  /*4ea0*/  STL [R1+0x120], R18 ;  /* 0x0001201201007387 */ /* 0x0003e20000100800 */
[----:B------:R-:W-:Y:S02]  /*4eb0*/  LEA.HI.X.SX32 R203, R238, R5, 0x2, P1 ;  /* 0x00000005eecb7211 */ /* 0x000fe400008f16ff */
[C---:B------:R-:W-:Y:S01]  /*4ec0*/  LEA R204, P1, R45.reuse, R215, 0x2 ;  /* 0x000000d72dcc7211 */ /* 0x040fe200078210ff */
[----:B------:R1:W-:Y:S03]  /*4ed0*/  STL [R1+0x11c], R17 ;  /* 0x00011c1101007387 */ /* 0x0003e60000100800 */
[----:B------:R-:W-:Y:S01]  /*4ee0*/  LEA.HI.X.SX32 R205, R45, R5, 0x2, P1 ;  /* 0x000000052dcd7211 */ /* 0x000fe200008f16ff */
[----:B------:R1:W-:Y:S01]  /*4ef0*/  STL [R1+0x118], R16 ;  /* 0x0001181001007387 */ /* 0x0003e20000100800 */
[----:B------:R-:W-:-:S03]  /*4f00*/  LEA R214, P1, R44, R215, 0x2 ;  /* 0x000000d72cd67211 */ /* 0x000fc600078210ff */
[----:B------:R1:W-:Y:S01]  /*4f10*/  STL [R1+0x114], R15 ;  /* 0x0001140f01007387 */ /* 0x0003e20000100800 */
[----:B------:R-:W-:Y:S02]  /*4f20*/  LEA.HI.X.SX32 R215, R44, R5, 0x2, P1 ;  /* 0x000000052cd77211 */ /* 0x000fe400008f16ff */
[----:B------:R-:W-:Y:S01]  /*4f30*/  IADD3 R216, P1, PT, R29, R38, RZ ;  /* 0x000000261dd87210 */ /* 0x000fe20007f3e0ff */
[----:B------:R1:W-:Y:S04]  /*4f40*/  STL [R1+0x110], R13 ;  /* 0x0001100d01007387 */ /* 0x0003e80000100800 */
[----:B------:R1:W-:Y:S01]  /*4f50*/  STL [R1+0x10c], R12 ;  /* 0x00010c0c01007387 */ /* 0x0003e20000100800 */
[----:B------:R-:W-:Y:S07]  /*4f60*/  BRA.U UP0, `(.L_x_5) ;  /* 0x0000000100187547 */ /* 0x000fee000b800000 */
[----:B------:R-:W-:Y:S01]  /*4f70*/  ELECT P5, URZ, PT ;  /* 0x0000000000ff782f */ /* 0x000fe200038a0000 */
[----:B------:R-:W-:Y:S01]  /*4f80*/  IMAD.MOV.U32 R2, RZ, RZ, 0x1 ;  /* 0x00000001ff027424 */ /* 0x000fe200078e00ff */
[----:B------:R-:W-:Y:S01]  /*4f90*/  UMOV UR5, 0x40 ;  /* 0x0000004000057882 */ /* 0x000fe20000000000 */
[----:B------:R-:W-:Y:S01]  /*4fa0*/  UVIRTCOUNT.DEALLOC.SMPOOL 0x80 ;  /* 0x000000800000784c */ /* 0x000fe20000000000 */
[----:B------:R-:W-:-:S09]  /*4fb0*/  ULEA UR5, UR4, UR5, 0x18 ;  /* 0x0000000504057291 */ /* 0x000fd2000f8ec0ff */
[----:B------:R2:W-:Y:S03]  /*4fc0*/  @P5 STS.U8 [UR5], R2 ;  /* 0x00000002ff005988 */ /* 0x0005e60008000005 */
.L_x_5:
[CC--:B------:R-:W-:Y:S01]  /*4fd0*/  LEA.HI.X.SX32 R217, R46.reuse, R39.reuse, 0x2, P1 ;  /* 0x000000272ed97211 */ /* 0x0c0fe200008f16ff */
[----:B------:R-:W-:Y:S01]  /*4fe0*/  IMAD R70, R46, 0x5c, RZ ;  /* 0x0000005c2e467824 */ /* 0x000fe200078e02ff */
[-C--:B------:R-:W-:Y:S01]  /*4ff0*/  IADD3 R220, P1, PT, R22, R38.reuse, RZ ;  /* 0x0000002616dc7210 */ /* 0x080fe20007f3e0ff */
[----:B------:R-:W-:Y:S01]  /*5000*/  USHF.L.U32 UR4, UR6, 0x15, URZ ;  /* 0x0000001506047899 */ /* 0x000fe200080006ff */
[CC--:B------:R-:W-:Y:S01]  /*5010*/  LEA R218, P5, R46.reuse, R38.reuse, 0x3 ;  /* 0x000000262eda7211 */ /* 0x0c0fe200078a18ff */
[C---:B------:R-:W-:Y:S01]  /*5020*/  IMAD R74, R46.reuse, 0x64, RZ ;  /* 0x000000642e4a7824 */ /* 0x040fe200078e02ff */
[-C--:B------:R-:W-:Y:S01]  /*5030*/  LEA.HI.X.SX32 R221, R11, R39.reuse, 0x2, P1 ;  /* 0x000000270bdd7211 */ /* 0x080fe200008f16ff */
[----:B-1----:R-:W-:Y:S01]  /*5040*/  IMAD R11, R46, 0x17, RZ ;  /* 0x000000172e0b7824 */ /* 0x002fe200078e02ff */
[-C--:B------:R-:W-:Y:S01]  /*5050*/  IADD3 R224, P1, PT, R14, R38.reuse, RZ ;  /* 0x000000260ee07210 */ /* 0x080fe20007f3e0ff */
[----:B------:R-:W-:Y:S01]  /*5060*/  ULOP3.LUT UR4, UR4, 0x600000, URZ, 0xc0, !UPT ;  /* 0x0060000004047892 */ /* 0x000fe2000f8ec0ff */
[-C--:B------:R-:W-:Y:S01]  /*5070*/  LEA.HI.X.SX32 R219, R30, R39.reuse, 0x2, P5 ;  /* 0x000000271edb7211 */ /* 0x080fe200028f16ff */
[----:B------:R-:W-:Y:S01]  /*5080*/  IMAD R78, R46, 0x6c, RZ ;  /* 0x0000006c2e4e7824 */ /* 0x000fe200078e02ff */
[-C--:B------:R-:W-:Y:S01]  /*5090*/  LEA.HI.X.SX32 R225, R28, R39.reuse, 0x2, P1 ;  /* 0x000000271ce17211 */ /* 0x080fe200008f16ff */
[----:B------:R-:W-:Y:S01]  /*50a0*/  UIADD3 UR11, UPT, UPT, UR18, UR4, URZ ;  /* 0x00000004120b7290 */ /* 0x000fe2000fffe0ff */
[-C--:B------:R-:W-:Y:S01]  /*50b0*/  IADD3 R228, P1, PT, R7, R38.reuse, RZ ;  /* 0x0000002607e47210 */ /* 0x080fe20007f3e0ff */
[C---:B--2---:R-:W-:Y:S01]  /*50c0*/  IMAD R2, R46.reuse, 0x1b, RZ ;  /* 0x0000001b2e027824 */ /* 0x044fe200078e02ff */
[CC--:B------:R-:W-:Y:S01]  /*50d0*/  LEA R222, P5, R46.reuse, R38.reuse, 0x4 ;  /* 0x000000262ede7211 */ /* 0x0c0fe200078a20ff */
[----:B------:R-:W-:Y:S01]  /*50e0*/  IMAD R68, R46, 0x58, RZ ;  /* 0x000000582e447824 */ /* 0x000fe200078e02ff */
[-C--:B------:R-:W-:Y:S01]  /*50f0*/  LEA.HI.X.SX32 R229, R26, R39.reuse, 0x2, P1 ;  /* 0x000000271ae57211 */ /* 0x080fe200008f16ff */
[----:B------:R-:W-:Y:S01]  /*5100*/  IMAD R72, R46, 0x60, RZ ;  /* 0x000000602e487824 */ /* 0x000fe200078e02ff */
[-C--:B------:R-:W-:Y:S01]  /*5110*/  IADD3 R232, P1, PT, R232, R38.reuse, RZ ;  /* 0x00000026e8e87210 */ /* 0x080fe20007f3e0ff */
[----:B------:R-:W-:Y:S01]  /*5120*/  UMOV UR4, 0x1 ;  /* 0x0000000100047882 */ /* 0x000fe20000000000 */
[-C--:B------:R-:W-:Y:S01]  /*5130*/  LEA.HI.X.SX32 R223, R29, R39.reuse, 0x2, P5 ;  /* 0x000000271ddf7211 */ /* 0x080fe200028f16ff */
[----:B------:R-:W-:Y:S01]  /*5140*/  STTM.x64 tmem[UR11], RZ ;  /* 0x000000ff000079ed */ /* 0x000fe2000834000b */
[-C--:B------:R-:W-:Y:S01]  /*5150*/  LEA.HI.X.SX32 R233, R8, R39.reuse, 0x2, P1 ;  /* 0x0000002708e97211 */ /* 0x080fe200008f16ff */
[----:B------:R-:W-:Y:S01]  /*5160*/  IMAD R8, R46, 0x19, RZ ;  /* 0x000000192e087824 */ /* 0x000fe200078e02ff */
[-C--:B------:R-:W-:Y:S01]  /*5170*/  IADD3 R236, P1, PT, R236, R38.reuse, RZ ;  /* 0x00000026ecec7210 */ /* 0x080fe20007f3e0ff */
[----:B------:R-:W-:Y:S01]  /*5180*/  STTM.x64 tmem[UR11+0x40], RZ ;  /* 0x000040ff000079ed */ /* 0x000fe2000834000b */
[-C--:B------:R-:W-:Y:S01]  /*5190*/  IADD3 R226, P5, PT, R10, R38.reuse, RZ ;  /* 0x000000260ae27210 */ /* 0x080fe20007fbe0ff */
[----:B------:R-:W-:Y:S01]  /*51a0*/  STTM.x64 tmem[UR11+0x80], RZ ;  /* 0x000080ff000079ed */ /* 0x000fe2000834000b */
[-C--:B------:R-:W-:Y:S01]  /*51b0*/  LEA.HI.X.SX32 R237, R23, R39.reuse, 0x2, P1 ;  /* 0x0000002717ed7211 */ /* 0x080fe200008f16ff */
[----:B------:R-:W-:Y:S01]  /*51c0*/  STTM.x64 tmem[UR11+0xc0], RZ ;  /* 0x0000c0ff000079ed */ /* 0x000fe2000834000b */
[-C--:B------:R-:W-:Y:S01]  /*51d0*/  IADD3 R50, P1, PT, R50, R38.reuse, RZ ;  /* 0x0000002632327210 */ /* 0x080fe20007f3e0ff */
[----:B------:R-:W1:Y:S01]  /*51e0*/  FENCE.VIEW.ASYNC.T ;  /* 0x00000000000073c6 */ /* 0x000e620000000200 */
[-C--:B------:R-:W-:Y:S01]  /*51f0*/  LEA.HI.X.SX32 R227, R27, R39.reuse, 0x2, P5 ;  /* 0x000000271be37211 */ /* 0x080fe200028f16ff */
[----:B------:R-:W-:Y:S01]  /*5200*/  UIADD3 UR8, UPT, UPT, UR10, 0x50000, URZ ;  /* 0x000500000a087890 */ /* 0x000fe2000fffe0ff */
[-C--:B------:R-:W-:Y:S01]  /*5210*/  LEA.HI.X.SX32 R51, R21, R39.reuse, 0x2, P1 ;  /* 0x0000002715337211 */ /* 0x080fe200008f16ff */
[----:B------:R-:W-:Y:S01]  /*5220*/  IMAD R76, R46, 0x68, RZ ;  /* 0x000000682e4c7824 */ /* 0x000fe200078e02ff */
[-C--:B------:R-:W-:Y:S01]  /*5230*/  IADD3 R54, P1, PT, R54, R38.reuse, RZ ;  /* 0x0000002636367210 */ /* 0x080fe20007f3e0ff */
[C---:B------:R-:W-:Y:S01]  /*5240*/  IMAD R5, R46.reuse, 0x1a, RZ ;  /* 0x0000001a2e057824 */ /* 0x040fe200078e02ff */
[CC--:B------:R-:W-:Y:S01]  /*5250*/  LEA R230, P5, R46.reuse, R38.reuse, 0x5 ;  /* 0x000000262ee67211 */ /* 0x0c0fe200078a28ff */
[----:B------:R-:W-:Y:S01]  /*5260*/  IMAD R206, R46, 0x70, RZ ;  /* 0x000000702ece7824 */ /* 0x000fe200078e02ff */
[-C--:B------:R-:W-:Y:S01]  /*5270*/  LEA.HI.X.SX32 R55, R19, R39.reuse, 0x2, P1 ;  /* 0x0000002713377211 */ /* 0x080fe200008f16ff */
[----:B------:R-:W-:Y:S01]  /*5280*/  STL [R1+0x108], R11 ;  /* 0x0001080b01007387 */ /* 0x000fe20000100800 */
[-C--:B------:R-:W-:Y:S01]  /*5290*/  IADD3 R58, P1, PT, R58, R38.reuse, RZ ;  /* 0x000000263a3a7210 */ /* 0x080fe20007f3e0ff */
[C---:B------:R-:W-:Y:S01]  /*52a0*/  IMAD R208, R46.reuse, 0x74, RZ ;  /* 0x000000742ed07824 */ /* 0x040fe200078e02ff */
[-C--:B------:R-:W-:Y:S01]  /*52b0*/  LEA.HI.X.SX32 R231, R25, R39.reuse, 0x2, P5 ;  /* 0x0000002719e77211 */ /* 0x080fe200028f16ff */
[----:B------:R2:W-:Y:S01]  /*52c0*/  STL [R1+0x104], R8 ;  /* 0x0001040801007387 */ /* 0x0005e20000100800 */
[-C--:B------:R-:W-:Y:S01]  /*52d0*/  LEA.HI.X.SX32 R59, R17, R39.reuse, 0x2, P1 ;  /* 0x00000027113b7211 */ /* 0x080fe200008f16ff */
[----:B------:R-:W-:Y:S01]  /*52e0*/  IMAD R210, R46, 0x78, RZ ;  /* 0x000000782ed27824 */ /* 0x000fe200078e02ff */
[-C--:B------:R-:W-:Y:S01]  /*52f0*/  IADD3 R62, P1, PT, R62, R38.reuse, RZ ;  /* 0x000000263e3e7210 */ /* 0x080fe20007f3e0ff */
[----:B------:R-:W-:Y:S01]  /*5300*/  STL [R1+0x100], R5 ;  /* 0x0001000501007387 */ /* 0x000fe20000100800 */
[-C--:B------:R-:W-:Y:S01]  /*5310*/  IADD3 R234, P5, PT, R234, R38.reuse, RZ ;  /* 0x00000026eaea7210 */ /* 0x080fe20007fbe0ff */
[----:B------:R-:W3:Y:S01]  /*5320*/  LDCU.64 UR16, c[0x0][0x358] ;  /* 0x00006b00ff1077ac */ /* 0x000ee20008000a00 */
[-C--:B------:R-:W-:Y:S01]  /*5330*/  LEA.HI.X.SX32 R63, R15, R39.reuse, 0x2, P1 ;  /* 0x000000270f3f7211 */ /* 0x080fe200008f16ff */
[----:B------:R4:W-:Y:S01]  /*5340*/  STL [R1+0xfc], R2 ;  /* 0x0000fc0201007387 */ /* 0x0009e20000100800 */
[-C--:B------:R-:W-:Y:S01]  /*5350*/  IADD3 R66, P1, PT, R66, R38.reuse, RZ ;  /* 0x0000002642427210 */ /* 0x080fe20007f3e0ff */
[----:B------:R-:W-:Y:S01]  /*5360*/  IMAD R212, R46, 0x7c, RZ ;  /* 0x0000007c2ed47824 */ /* 0x000fe200078e02ff */
[-C--:B------:R-:W-:Y:S01]  /*5370*/  LEA.HI.X.SX32 R235, R24, R39.reuse, 0x2, P5 ;  /* 0x0000002718eb7211 */ /* 0x080fe200028f16ff */
[----:B------:R-:W-:Y:S01]  /*5380*/  VIADD R36, R6, 0x1f ;  /* 0x0000001f06247836 */ /* 0x000fe20000000000 */
[----:B------:R-:W-:Y:S01]  /*5390*/  LEA.HI.X.SX32 R67, R13, R39, 0x2, P1 ;  /* 0x000000270d437211 */ /* 0x000fe200008f16ff */
[----:B------:R-:W-:Y:S01]  /*53a0*/  IMAD.SHL.U32 R40, R46, 0x20, RZ ;  /* 0x000000202e287824 */ /* 0x000fe200078e00ff */
[----:B-1----:R-:W-:Y:S01]  /*53b0*/  BAR.SYNC.DEFER_BLOCKING 0x0 ;  /* 0x0000000000007b1d */ /* 0x002fe20000010000 */
[-C--:B------:R-:W-:Y:S01]  /*53c0*/  IADD3 R70, P1, PT, R70, R38.reuse, RZ ;  /* 0x0000002646467210 */ /* 0x080fe20007f3e0ff */
[----:B------:R-:W-:Y:S01]  /*53d0*/  IMAD.SHL.U32 R47, R47, 0x20, RZ ;  /* 0x000000202f2f7824 */ /* 0x000fe200078e00ff */
[----:B------:R-:W-:-:S02]  /*53e0*/  IADD3 R48, P5, PT, R48, R38, RZ ;  /* 0x0000002630307210 */ /* 0x000fc40007fbe0ff */
[-C--:B------:R-:W-:Y:S02]  /*53f0*/  LEA.HI.X.SX32 R71, R11, R39.reuse, 0x2, P1 ;  /* 0x000000270b477211 */ /* 0x080fe400008f16ff */
[-C--:B------:R-:W-:Y:S02]  /*5400*/  IADD3 R74, P1, PT, R74, R38.reuse, RZ ;  /* 0x000000264a4a7210 */ /* 0x080fe40007f3e0ff */
[-C--:B------:R-:W-:Y:S02]  /*5410*/  LEA.HI.X.SX32 R49, R22, R39.reuse, 0x2, P5 ;  /* 0x0000002716317211 */ /* 0x080fe400028f16ff */
[----:B------:R-:W-:Y:S01]  /*5420*/  LEA.HI.X.SX32 R75, R8, R39, 0x2, P1 ;  /* 0x00000027084b7211 */ /* 0x000fe200008f16ff */
[----:B--2---:R-:W-:Y:S01]  /*5430*/  VIADD R8, R6, 0xffffffde ;  /* 0xffffffde06087836 */ /* 0x004fe20000000000 */
[-C--:B------:R-:W-:Y:S02]  /*5440*/  IADD3 R52, P5, PT, R52, R38.reuse, RZ ;  /* 0x0000002634347210 */ /* 0x080fe40007fbe0ff */
[----:B------:R-:W-:-:S02]  /*5450*/  IADD3 R78, P1, PT, R78, R38, RZ ;  /* 0x000000264e4e7210 */ /* 0x000fc40007f3e0ff */
[-C--:B------:R-:W-:Y:S02]  /*5460*/  LEA.HI.X.SX32 R53, R20, R39.reuse, 0x2, P5 ;  /* 0x0000002714357211 */ /* 0x080fe400028f16ff */
[-C--:B------:R-:W-:Y:S01]  /*5470*/  LEA.HI.X.SX32 R79, R2, R39.reuse, 0x2, P1 ;  /* 0x00000027024f7211 */ /* 0x080fe200008f16ff */
[C---:B----4-:R-:W-:Y:S01]  /*5480*/  IMAD R2, R46.reuse, 0x1d, RZ ;  /* 0x0000001d2e027824 */ /* 0x050fe200078e02ff */
[-C--:B------:R-:W-:Y:S02]  /*5490*/  LEA R56, P5, R46, R38.reuse, 0x6 ;  /* 0x000000262e387211 */ /* 0x080fe400078a30ff */
[----:B------:R-:W-:Y:S02]  /*54a0*/  ISETP.NE.U32.AND P1, PT, R0, RZ, PT ;  /* 0x000000ff0000720c */ /* 0x000fe40003f25070 */
[----:B------:R-:W-:Y:S01]  /*54b0*/  LEA.HI.X.SX32 R57, R18, R39, 0x2, P5 ;  /* 0x0000002712397211 */ /* 0x000fe200028f16ff */
[----:B------:R1:W-:Y:S01]  /*54c0*/  STL [R1+0xf4], R2 ;  /* 0x0000f40201007387 */ /* 0x0003e20000100800 */
[----:B------:R-:W-:-:S02]  /*54d0*/  IADD3 R60, P5, PT, R60, R38, RZ ;  /* 0x000000263c3c7210 */ /* 0x000fc40007fbe0ff */
[----:B------:R-:W-:Y:S02]  /*54e0*/  LEA R43, R0, UR10, 0x7 ;  /* 0x0000000a002b7c11 */ /* 0x000fe4000f8e38ff */
[-C--:B------:R-:W-:Y:S02]  /*54f0*/  LEA.HI.X.SX32 R61, R16, R39.reuse, 0x2, P5 ;  /* 0x00000027103d7211 */ /* 0x080fe400028f16ff */
[-C--:B------:R-:W-:Y:S02]  /*5500*/  IADD3 R64, P5, PT, R64, R38.reuse, RZ ;  /* 0x0000002640407210 */ /* 0x080fe40007fbe0ff */
[----:B------:R-:W-:Y:S01]  /*5510*/  LOP3.LUT R4, R4, 0x60, RZ, 0xc0, !PT ;  /* 0x0000006004047812 */ /* 0x000fe200078ec0ff */
[----:B------:R-:W-:Y:S01]  /*5520*/  VOTEU.ALL UP1, P1 ;  /* 0x0000000000ff7886 */ /* 0x000fe20000820000 */
[----:B------:R-:W-:Y:S01]  /*5530*/  LEA.HI.X.SX32 R65, R14, R39, 0x2, P5 ;  /* 0x000000270e417211 */ /* 0x000fe200028f16ff */
[----:B------:R-:W-:Y:S01]  /*5540*/  VOTEU.ALL UP2, P1 ;  /* 0x0000000000ff7886 */ /* 0x000fe20000840000 */
[----:B------:R-:W-:-:S02]  /*5550*/  IADD3 R68, P5, PT, R68, R38, RZ ;  /* 0x0000002644447210 */ /* 0x000fc40007fbe0ff */
[----:B------:R-:W-:-:S04]  /*5560*/  @!UP1 UIADD3 UR12, UPT, UPT, -UR4, 0x100000, URZ ;  /* 0x00100000040c9890 */ /* 0x000fc8000fffe1ff */
[----:B------:R-:W-:Y:S02]  /*5570*/  @!UP1 USHF.L.U32 UR13, UR12, 0xb, URZ ;  /* 0x0000000b0c0d9899 */ /* 0x000fe400080006ff */
[----:B------:R-:W-:Y:S01]  /*5580*/  @!UP1 USHF.L.U32 UR12, UR12, 0x1, URZ ;  /* 0x000000010c0c9899 */ /* 0x000fe200080006ff */
[----:B------:R-:W-:Y:S02]  /*5590*/  LEA.HI.X.SX32 R69, R12, R39, 0x2, P5 ;  /* 0x000000270c457211 */ /* 0x000fe400028f16ff */
[----:B------:R-:W-:Y:S01]  /*55a0*/  IADD3 R72, P5, PT, R72, R38, RZ ;  /* 0x0000002648487210 */ /* 0x000fe20007fbe0ff */
[----:B------:R-:W-:-:S04]  /*55b0*/  @!UP1 UIADD3 UR4, UPT, UPT, -UR4, 0x100000, URZ ;  /* 0x0010000004049890 */ /* 0x000fc8000fffe1ff */
[----:B------:R-:W-:Y:S02]  /*55c0*/  @!UP1 USHF.L.U32 UR5, UR4, 0xb, URZ ;  /* 0x0000000b04059899 */ /* 0x000fe400080006ff */
[----:B------:R-:W-:Y:S01]  /*55d0*/  @!UP1 USHF.L.U32 UR4, UR4, 0x1, URZ ;  /* 0x0000000104049899 */ /* 0x000fe200080006ff */
[----:B------:R-:W-:Y:S01]  /*55e0*/  VOTEU.ALL UP1, P1 ;  /* 0x0000000000ff7886 */ /* 0x000fe20000820000 */
[-C--:B------:R-:W-:Y:S02]  /*55f0*/  LEA.HI.X.SX32 R73, R10, R39.reuse, 0x2, P5 ;  /* 0x000000270a497211 */ /* 0x080fe400028f16ff */
[-C--:B------:R-:W-:Y:S01]  /*5600*/  IADD3 R76, P5, PT, R76, R38.reuse, RZ ;  /* 0x000000264c4c7210 */ /* 0x080fe20007fbe0ff */
[----:B------:R-:W2:Y:S02]  /*5610*/  FENCE.VIEW.ASYNC.S ;  /* 0x00000000000073c6 */ /* 0x000ea40000000000 */
[----:B--2---:R2:W4:Y:S02]  /*5620*/  @!UP1 SYNCS.EXCH.64 URZ, [UR8], UR12 ;  /* 0x0000000c08ff95b2 */ /* 0x0045240008000100 */
[----:B----4-:R-:W-:Y:S01]  /*5630*/  BAR.SYNC.DEFER_BLOCKING 0x0 ;  /* 0x0000000000007b1d */ /* 0x010fe20000010000 */
[----:B------:R-:W-:Y:S01]  /*5640*/  LEA.HI.X.SX32 R77, R5, R39, 0x2, P5 ;  /* 0x00000027054d7211 */ /* 0x000fe200028f16ff */
[----:B------:R-:W-:Y:S01]  /*5650*/  IMAD R5, R46, 0x1f, RZ ;  /* 0x0000001f2e057824 */ /* 0x000fe200078e02ff */
[----:B------:R-:W-:-:S04]  /*5660*/  IADD3 R206, P5, PT, R206, R38, RZ ;  /* 0x00000026cece7210 */ /* 0x000fc80007fbe0ff */
[----:B------:R-:W-:Y:S01]  /*5670*/  LEA.HI.X.SX32 R207, R7, R39, 0x2, P5 ;  /* 0x0000002707cf7211 */ /* 0x000fe200028f16ff */
[----:B------:R-:W-:Y:S01]  /*5680*/  VIADD R7, R6, 0xffffffa0 ;  /* 0xffffffa006077836 */ /* 0x000fe20000000000 */
[----:B------:R-:W-:-:S04]  /*5690*/  IADD3 R208, P5, PT, R208, R38, RZ ;  /* 0x00000026d0d07210 */ /* 0x000fc80007fbe0ff */
[----:B------:R-:W-:Y:S01]  /*56a0*/  LEA.HI.X.SX32 R209, R2, R39, 0x2, P5 ;  /* 0x0000002702d17211 */ /* 0x000fe200028f16ff */
[----:B-1----:R-:W-:Y:S01]  /*56b0*/  IMAD R2, R46, 0x1e, RZ ;  /* 0x0000001e2e027824 */ /* 0x002fe200078e02ff */
[----:B------:R-:W-:-:S04]  /*56c0*/  IADD3 R210, P5, PT, R210, R38, RZ ;  /* 0x00000026d2d27210 */ /* 0x000fc80007fbe0ff */
[----:B------:R1:W-:Y:S01]  /*56d0*/  STL [R1+0xf0], R2 ;  /* 0x0000f00201007387 */ /* 0x0003e20000100800 */
[-C--:B------:R-:W-:Y:S02]  /*56e0*/  LEA.HI.X.SX32 R211, R2, R39.reuse, 0x2, P5 ;  /* 0x0000002702d37211 */ /* 0x080fe400028f16ff */
[----:B------:R-:W-:Y:S01]  /*56f0*/  IADD3 R212, P5, PT, R212, R38, RZ ;  /* 0x00000026d4d47210 */ /* 0x000fe20007fbe0ff */
[----:B------:R4:W-:Y:S01]  /*5700*/  STL [R1+0xec], R5 ;  /* 0x0000ec0501007387 */ /* 0x0009e20000100800 */
[----:B------:R2:W3:Y:S02]  /*5710*/  @!UP2 SYNCS.EXCH.64 URZ, [UR10+0x50008], UR4 ;  /* 0x050008040affa5b2 */ /* 0x0004e40008000100 */
[----:B------:R-:W-:Y:S01]  /*5720*/  LEA.HI.X.SX32 R213, R5, R39, 0x2, P5 ;  /* 0x0000002705d57211 */ /* 0x000fe200028f16ff */
[----:B------:R-:W-:Y:S01]  /*5730*/  @!PT LDS RZ, [RZ] ;  /* 0x00000000fffff984 */ /* 0x000fe20000000800 */
[----:B------:R-:W-:Y:S01]  /*5740*/  @!PT LDS RZ, [RZ] ;  /* 0x00000000fffff984 */ /* 0x000fe20000000800 */
[----:B------:R-:W-:Y:S01]  /*5750*/  @!PT LDS RZ, [RZ] ;  /* 0x00000000fffff984 */ /* 0x000fe20000000800 */
[----:B---3--:R3:W-:Y:S01]  /*5760*/  LDGSTS.E [R43+0x38000], desc[UR16][R38.64], !P3 ;  /* 0x38000000262b7fae */ /* 0x0087e2000d9a1010 */
[----:B-1----:R-:W-:-:S03]  /*5770*/  VIADD R2, R6, 0xfffffffc ;  /* 0xfffffffc06027836 */ /* 0x002fc60000000000 */
[----:B------:R1:W-:Y:S01]  /*5780*/  LDGSTS.E [R43+0x38004], desc[UR16][R216.64], !P0 ;  /* 0x38004000d82b7fae */ /* 0x0003e2000c1a1010 */
[----:B----4-:R-:W-:Y:S01]  /*5790*/  VIADD R5, R6, 0xffffffc0 ;  /* 0xffffffc006057836 */ /* 0x010fe20000000000 */
[----:B------:R-:W-:Y:S01]  /*57a0*/  ISETP.GE.U32.AND P5, PT, R2, 0x7fffffdd, PT ;  /* 0x7fffffdd0200780c */ /* 0x000fe20003fa6070 */
[----:B------:R-:W-:Y:S01]  /*57b0*/  VIADD R2, R6, 0xfffffffb ;  /* 0xfffffffb06027836 */ /* 0x000fe20000000000 */
[----:B------:R4:W-:Y:S01]  /*57c0*/  LDGSTS.E [R43+0x38008], desc[UR16][R218.64], !P4 ;  /* 0x38008000da2b7fae */ /* 0x0009e2000e1a1010 */
[----:B---3--:R-:W-:-:S03]  /*57d0*/  IMAD.WIDE R38, R40, 0x4, R38 ;  /* 0x0000000428267825 */ /* 0x008fc600078e0226 */
[----:B------:R-:W-:Y:S01]  /*57e0*/  ISETP.GE.U32.AND P3, PT, R2, 0x7fffffdc, PT ;  /* 0x7fffffdc0200780c */ /* 0x000fe20003f66070 */
[----:B------:R-:W-:Y:S02]  /*57f0*/  VIADD R2, R6, 0xfffffffa ;  /* 0xfffffffa06027836 */ /* 0x000fe40000000000 */
[----:B-1----:R-:W-:-:S04]  /*5800*/  IMAD.WIDE R216, R40, 0x4, R216 ;  /* 0x0000000428d87825 */ /* 0x002fc800078e02d8 */
[----:B------:R1:W-:Y:S01]  /*5810*/  LDGSTS.E [R43+0x3800c], desc[UR16][R220.64], !P5 ;  /* 0x3800c000dc2b7fae */ /* 0x0003e2000e9a1010 */
[----:B------:R-:W-:Y:S01]  /*5820*/  ISETP.GE.U32.AND P0, PT, R2, 0x7fffffdb, PT ;  /* 0x7fffffdb0200780c */ /* 0x000fe20003f06070 */
[----:B------:R-:W-:Y:S02]  /*5830*/  VIADD R2, R6, 0xfffffff9 ;  /* 0xfffffff906027836 */ /* 0x000fe40000000000 */
[----:B----4-:R-:W-:Y:S02]  /*5840*/  IMAD.WIDE R218, R40, 0x4, R218 ;  /* 0x0000000428da7825 */ /* 0x010fe400078e02da */
[----:B------:R3:W-:Y:S01]  /*5850*/  LDGSTS.E [R43+0x38010], desc[UR16][R222.64], !P3 ;  /* 0x38010000de2b7fae */ /* 0x0007e2000d9a1010 */
[----:B------:R-:W-:Y:S01]  /*5860*/  ISETP.GE.U32.AND P4, PT, R2, 0x7fffffda, PT ;  /* 0x7fffffda0200780c */ /* 0x000fe20003f86070 */
[----:B------:R-:W-:Y:S02]  /*5870*/  VIADD R2, R6, 0xfffffff8 ;  /* 0xfffffff806027836 */ /* 0x000fe40000000000 */
[----:B-1----:R-:W-:-:S03]  /*5880*/  IMAD.WIDE R220, R40, 0x4, R220 ;  /* 0x0000000428dc7825 */ /* 0x002fc600078e02dc */
[----:B------:R-:W-:Y:S01]  /*5890*/  ISETP.GE.U32.AND P5, PT, R2, 0x7fffffd9, PT ;  /* 0x7fffffd90200780c */ /* 0x000fe20003fa6070 */
[----:B------:R1:W-:Y:S01]  /*58a0*/  LDGSTS.E [R43+0x38014], desc[UR16][R224.64], !P0 ;  /* 0x38014000e02b7fae */ /* 0x0003e2000c1a1010 */
[----:B------:R-:W-:Y:S02]  /*58b0*/  VIADD R2, R6, 0xfffffff7 ;  /* 0xfffffff706027836 */ /* 0x000fe40000000000 */
[----:B---3--:R-:W-:-:S03]  /*58c0*/  IMAD.WIDE R222, R40, 0x4, R222 ;  /* 0x0000000428de7825 */ /* 0x008fc600078e02de */
[----:B------:R3:W-:Y:S01]  /*58d0*/  LDGSTS.E [R43+0x38018], desc[UR16][R226.64], !P4 ;  /* 0x38018000e22b7fae */ /* 0x0007e2000e1a1010 */
[----:B------:R-:W-:Y:S01]  /*58e0*/  ISETP.GE.U32.AND P3, PT, R2, 0x7fffffd8, PT ;  /* 0x7fffffd80200780c */ /* 0x000fe20003f66070 */
[----:B------:R-:W-:-:S04]  /*58f0*/  VIADD R2, R6, 0xfffffff6 ;  /* 0xfffffff606027836 */ /* 0x000fc80000000000 */
[----:B------:R4:W-:Y:S01]  /*5900*/  LDGSTS.E [R43+0x3801c], desc[UR16][R228.64], !P5 ;  /* 0x3801c000e42b7fae */ /* 0x0009e2000e9a1010 */
[----:B------:R-:W-:Y:S01]  /*5910*/  ISETP.GE.U32.AND P0, PT, R2, 0x7fffffd7, PT ;  /* 0x7fffffd70200780c */ /* 0x000fe20003f06070 */
[----:B------:R-:W-:Y:S02]  /*5920*/  VIADD R2, R6, 0xfffffff5 ;  /* 0xfffffff506027836 */ /* 0x000fe40000000000 */
[----:B-1----:R-:W-:-:S03]  /*5930*/  IMAD.WIDE R224, R40, 0x4, R224 ;  /* 0x0000000428e07825 */ /* 0x002fc600078e02e0 */
[----:B------:R-:W-:Y:S01]  /*5940*/  ISETP.GE.U32.AND P4, PT, R2, 0x7fffffd6, PT ;  /* 0x7fffffd60200780c */ /* 0x000fe20003f86070 */
[----:B------:R-:W-:Y:S01]  /*5950*/  VIADD R2, R6, 0xfffffff4 ;  /* 0xfffffff406027836 */ /* 0x000fe20000000000 */
[----:B------:R1:W-:Y:S01]  /*5960*/  LDGSTS.E [R43+0x38020], desc[UR16][R230.64], !P3 ;  /* 0x38020000e62b7fae */ /* 0x0003e2000d9a1010 */
[----:B---3--:R-:W-:-:S03]  /*5970*/  IMAD.WIDE R226, R40, 0x4, R226 ;  /* 0x0000000428e27825 */ /* 0x008fc600078e02e2 */
[----:B------:R-:W-:Y:S01]  /*5980*/  ISETP.GE.U32.AND P5, PT, R2, 0x7fffffd5, PT ;  /* 0x7fffffd50200780c */ /* 0x000fe20003fa6070 */
[----:B------:R-:W-:Y:S01]  /*5990*/  VIADD R2, R6, 0xfffffff3 ;  /* 0xfffffff306027836 */ /* 0x000fe20000000000 */
[----:B------:R3:W-:Y:S01]  /*59a0*/  LDGSTS.E [R43+0x38024], desc[UR16][R232.64], !P0 ;  /* 0x38024000e82b7fae */ /* 0x0007e2000c1a1010 */
[----:B----4-:R-:W-:-:S03]  /*59b0*/  IMAD.WIDE R228, R40, 0x4, R228 ;  /* 0x0000000428e47825 */ /* 0x010fc600078e02e4 */
[----:B------:R-:W-:Y:S01]  /*59c0*/  ISETP.GE.U32.AND P3, PT, R2, 0x7fffffd4, PT ;  /* 0x7fffffd40200780c */ /* 0x000fe20003f66070 */
[----:B------:R-:W-:Y:S01]  /*59d0*/  VIADD R2, R6, 0xfffffff2 ;  /* 0xfffffff206027836 */ /* 0x000fe20000000000 */
[----:B------:R4:W-:Y:S01]  /*59e0*/  LDGSTS.E [R43+0x38028], desc[UR16][R234.64], !P4 ;  /* 0x38028000ea2b7fae */ /* 0x0009e2000e1a1010 */
        /* <DEDUP_REMOVED lines=68> */
[----:B------:R-:W-:Y:S01]  /*5e30*/  ISETP.GT.AND P5, PT, R36, 0x3f, PT ;  /* 0x0000003f2400780c */ /* 0x000fe20003fa4270 */
[----:B----4-:R-:W-:Y:S02]  /*5e40*/  IMAD.WIDE R74, R40, 0x4, R74 ;  /* 0x00000004284a7825 */ /* 0x010fe400078e024a */
[----:B------:R-:W-:Y:S01]  /*5e50*/  ISETP.GE.U32.AND P4, PT, R2, 0x7fffffc2, PT ;  /* 0x7fffffc20200780c */ /* 0x000fe20003f86070 */
[----:B------:R4:W-:Y:S01]  /*5e60*/  LDGSTS.E [R43+0x38070], desc[UR16][R206.64], !P3 ;  /* 0x38070000ce2b7fae */ /* 0x0009e2000d9a1010 */
[----:B------:R-:W-:Y:S01]  /*5e70*/  SEL R2, RZ, 0x4, P6 ;  /* 0x00000004ff027807 */ /* 0x000fe20003000000 */
[----:B-1----:R-:W-:Y:S01]  /*5e80*/  IMAD.WIDE R76, R40, 0x4, R76 ;  /* 0x00000004284c7825 */ /* 0x002fe200078e024c */
[----:B------:R-:W-:-:S02]  /*5e90*/  ISETP.GE.AND P3, PT, R9, R5, PT ;  /* 0x000000050900720c */ /* 0x000fc40003f66270 */
[----:B------:R-:W-:Y:S01]  /*5ea0*/  SEL R2, R2, RZ, P5 ;  /* 0x000000ff02027207 */ /* 0x000fe20002800000 */
[----:B------:R1:W-:Y:S01]  /*5eb0*/  LDGSTS.E [R43+0x38074], desc[UR16][R208.64], !P0 ;  /* 0x38074000d02b7fae */ /* 0x0003e2000c1a1010 */
[----:B------:R-:W-:Y:S01]  /*5ec0*/  ISETP.GT.AND P0, PT, R36, 0x1f, PT ;  /* 0x0000001f2400780c */ /* 0x000fe20003f04270 */
[----:B---3--:R-:W-:Y:S01]  /*5ed0*/  IMAD.WIDE R78, R40, 0x4, R78 ;  /* 0x00000004284e7825 */ /* 0x008fe200078e024e */
[----:B------:R-:W-:Y:S02]  /*5ee0*/  ISETP.NE.U32.AND P5, PT, R2, RZ, PT ;  /* 0x000000ff0200720c */ /* 0x000fe40003fa5070 */
[----:B------:R-:W-:Y:S01]  /*5ef0*/  SEL R2, RZ, 0x4, !P0 ;  /* 0x00000004ff027807 */ /* 0x000fe20004000000 */
[----:B------:R3:W-:Y:S01]  /*5f00*/  LDGSTS.E [R43+0x38078], desc[UR16][R210.64], !P4 ;  /* 0x38078000d22b7fae */ /* 0x0007e2000e1a1010 */
[----:B------:R-:W-:Y:S01]  /*5f10*/  ISETP.GE.AND P4, PT, R9, R6, PT ;  /* 0x000000060900720c */ /* 0x000fe20003f86270 */
[----:B----4-:R-:W-:Y:S01]  /*5f20*/  IMAD.WIDE R206, R40, 0x4, R206 ;  /* 0x0000000428ce7825 */ /* 0x010fe200078e02ce */
[----:B------:R-:W-:Y:S01]  /*5f30*/  ISETP.GE.U32.AND P6, PT, R5, 0x7fffffa1, PT ;  /* 0x7fffffa10500780c */ /* 0x000fe20003fc6070 */
[----:B------:R4:W-:Y:S01]  /*5f40*/  LDGSTS.E [R43+0x3807c], desc[UR16][R212.64], !P2 ;  /* 0x3807c000d42b7fae */ /* 0x0009e2000d1a1010 */
[----:B------:R-:W-:Y:S01]  /*5f50*/  SEL R2, R2, RZ, !P4 ;  /* 0x000000ff02027207 */ /* 0x000fe20006000000 */
[----:B-1----:R-:W-:Y:S01]  /*5f60*/  IMAD.WIDE R208, R40, 0x4, R208 ;  /* 0x0000000428d07825 */ /* 0x002fe200078e02d0 */
[----:B------:R-:W-:Y:S01]  /*5f70*/  SEL R5, RZ, 0x4, P3 ;  /* 0x00000004ff057807 */ /* 0x000fe20001800000 */
[----:B------:R-:W0:Y:S01]  /*5f80*/  LDGDEPBAR ;  /* 0x00000000000079af */ /* 0x000e220000000000 */
[----:B------:R-:W-:-:S02]  /*5f90*/  ISETP.NE.U32.AND P4, PT, R2, RZ, PT ;  /* 0x000000ff0200720c */ /* 0x000fc40003f85070 */
[----:B------:R-:W-:Y:S01]  /*5fa0*/  SHF.R.U32.HI R2, RZ, 0x1, R4 ;  /* 0x00000001ff027819 */ /* 0x000fe20000011604 */
[----:B------:R-:W-:Y:S01]  /*5fb0*/  IMAD.SHL.U32 R4, R0, 0x4, RZ ;  /* 0x0000000400047824 */ /* 0x000fe200078e00ff */
[----:B------:R-:W-:Y:S01]  /*5fc0*/  ISETP.GT.AND P3, PT, R36, 0x5f, PT ;  /* 0x0000005f2400780c */ /* 0x000fe20003f64270 */
[----:B---3--:R-:W-:-:S03]  /*5fd0*/  IMAD.WIDE R210, R40, 0x4, R210 ;  /* 0x0000000428d27825 */ /* 0x008fc600078e02d2 */
[----:B------:R-:W-:Y:S01]  /*5fe0*/  LOP3.LUT R2, R4, R2, RZ, 0x3c, !PT ;  /* 0x0000000204027212 */ /* 0x000fe200078e3cff */
[----:B------:R-:W-:Y:S01]  /*5ff0*/  VIADD R4, R6, 0xffffffdf ;  /* 0xffffffdf06047836 */ /* 0x000fe20000000000 */
[----:B------:R-:W-:Y:S01]  /*6000*/  SEL R5, R5, RZ, P3 ;  /* 0x000000ff05057207 */ /* 0x000fe20001800000 */
[----:B----4-:R-:W-:Y:S01]  /*6010*/  IMAD.WIDE R212, R40, 0x4, R212 ;  /* 0x0000000428d47825 */ /* 0x010fe200078e02d4 */
[C---:B------:R-:W-:Y:S02]  /*6020*/  LOP3.LUT R241, R2.reuse, 0x40, RZ, 0x3c, !PT ;  /* 0x0000004002f17812 */ /* 0x040fe400078e3cff */
[----:B------:R-:W-:Y:S01]  /*6030*/  ISETP.GE.AND P3, PT, R9, R7, PT ;  /* 0x000000070900720c */ /* 0x000fe20003f66270 */
[----:B------:R-:W-:Y:S01]  /*6040*/  VIADD R42, R2, UR10 ;  /* 0x0000000a022a7c36 */ /* 0x000fe20008000000 */
[----:B------:R-:W-:Y:S01]  /*6050*/  ISETP.GE.U32.AND P2, PT, R4, 0x7fffffc0, PT ;  /* 0x7fffffc00400780c */ /* 0x000fe20003f46070 */
[----:B------:R-:W-:Y:S01]  /*6060*/  VIADD R41, R241, UR10 ;  /* 0x0000000af1297c36 */ /* 0x000fe20008000000 */
[----:B------:R-:W-:-:S02]  /*6070*/  SEL R4, RZ, 0x4, P3 ;  /* 0x00000004ff047807 */ /* 0x000fc40001800000 */
[----:B------:R1:W-:Y:S01]  /*6080*/  LDGSTS.E [R42], desc[UR16][R80.64], P4 ;  /* 0x00000000502a7fae */ /* 0x0003e2000a1a1010 */
[----:B------:R-:W-:Y:S01]  /*6090*/  ISETP.GE.U32.AND P3, PT, R8, 0x7fffffbf, PT ;  /* 0x7fffffbf0800780c */ /* 0x000fe20003f66070 */
[----:B------:R-:W-:Y:S02]  /*60a0*/  VIADD R8, R6, 0xffffffdd ;  /* 0xffffffdd06087836 */ /* 0x000fe40000000000 */
[----:B------:R3:W-:Y:S04]  /*60b0*/  LDGSTS.E [R42+0x400], desc[UR16][R84.64], P4 ;  /* 0x00400000542a7fae */ /* 0x0007e8000a1a1010 */
[----:B------:R4:W-:Y:S04]  /*60c0*/  LDGSTS.E [R42+0x800], desc[UR16][R88.64], P4 ;  /* 0x00800000582a7fae */ /* 0x0009e8000a1a1010 */
[----:B------:R5:W-:Y:S01]  /*60d0*/  LDGSTS.E [R42+0xc00], desc[UR16][R92.64], P4 ;  /* 0x00c000005c2a7fae */ /* 0x000be2000a1a1010 */
[----:B-1----:R-:W-:-:S03]  /*60e0*/  IMAD.WIDE R80, R47, 0x4, R80 ;  /* 0x000000042f507825 */ /* 0x002fc600078e0250 */
[----:B------:R1:W-:Y:S01]  /*60f0*/  LDGSTS.E [R42+0x1000], desc[UR16][R96.64], P4 ;  /* 0x01000000602a7fae */ /* 0x0003e2000a1a1010 */
[----:B---3--:R-:W-:-:S03]  /*6100*/  IMAD.WIDE R84, R47, 0x4, R84 ;  /* 0x000000042f547825 */ /* 0x008fc600078e0254 */
[----:B------:R3:W-:Y:S01]  /*6110*/  LDGSTS.E [R42+0x1400], desc[UR16][R100.64], P4 ;  /* 0x01400000642a7fae */ /* 0x0007e2000a1a1010 */
[----:B----4-:R-:W-:-:S03]  /*6120*/  IMAD.WIDE R88, R47, 0x4, R88 ;  /* 0x000000042f587825 */ /* 0x010fc600078e0258 */
[----:B------:R4:W-:Y:S01]  /*6130*/  LDGSTS.E [R42+0x1800], desc[UR16][R104.64], P4 ;  /* 0x01800000682a7fae */ /* 0x0009e2000a1a1010 */
[----:B-----5:R-:W-:-:S03]  /*6140*/  IMAD.WIDE R92, R47, 0x4, R92 ;  /* 0x000000042f5c7825 */ /* 0x020fc600078e025c */
        /* <DEDUP_REMOVED lines=113> */
[----:B------:R-:W-:Y:S01]  /*6860*/  ISETP.GE.U32.AND P4, PT, R8, 0x7fffffbe, PT ;  /* 0x7fffffbe0800780c */ /* 0x000fe20003f86070 */
[----:B------:R-:W-:Y:S02]  /*6870*/  VIADD R8, R6, 0xffffffdc ;  /* 0xffffffdc06087836 */ /* 0x000fe40000000000 */
[----:B------:R-:W0:Y:S01]  /*6880*/  LDGDEPBAR ;  /* 0x00000000000079af */ /* 0x000e220000000000 */
[C---:B-1----:R-:W-:Y:S01]  /*6890*/  IMAD.WIDE R194, R47.reuse, 0x4, R194 ;  /* 0x000000042fc27825 */ /* 0x042fe200078e02c2 */
[----:B------:R-:W-:Y:S03]  /*68a0*/  BAR.SYNC.DEFER_BLOCKING 0x0 ;  /* 0x0000000000007b1d */ /* 0x000fe60000010000 */
[----:B---3--:R-:W-:-:S04]  /*68b0*/  IMAD.WIDE R198, R47, 0x4, R198 ;  /* 0x000000042fc67825 */ /* 0x008fc800078e02c6 */
[----:B----4-:R-:W-:-:S04]  /*68c0*/  IMAD.WIDE R202, R47, 0x4, R202 ;  /* 0x000000042fca7825 */ /* 0x010fc800078e02ca */
[----:B-----5:R-:W-:Y:S01]  /*68d0*/  IMAD.WIDE R214, R47, 0x4, R214 ;  /* 0x000000042fd67825 */ /* 0x020fe200078e02d6 */
[----:B------:R-:W-:Y:S01]  /*68e0*/  @!PT LDS RZ, [RZ] ;  /* 0x00000000fffff984 */ /* 0x000fe20000000800 */
[----:B------:R-:W-:Y:S01]  /*68f0*/  @!PT LDS RZ, [RZ] ;  /* 0x00000000fffff984 */ /* 0x000fe20000000800 */
[----:B------:R-:W-:Y:S01]  /*6900*/  @!PT LDS RZ, [RZ] ;  /* 0x00000000fffff984 */ /* 0x000fe20000000800 */
[----:B------:R1:W-:Y:S01]  /*6910*/  LDGSTS.E [R43+0x3c000], desc[UR16][R38.64], !P2 ;  /* 0x3c000000262b7fae */ /* 0x0003e2000d1a1010 */
[----:B------:R-:W-:Y:S02]  /*6920*/  ISETP.GE.U32.AND P2, PT, R8, 0x7fffffbd, PT ;  /* 0x7fffffbd0800780c */ /* 0x000fe40003f46070 */
[----:B------:R-:W-:Y:S01]  /*6930*/  VIADD R8, R6, 0xffffffdb ;  /* 0xffffffdb06087836 */ /* 0x000fe20000000000 */
[----:B------:R3:W-:Y:S04]  /*6940*/  LDGSTS.E [R43+0x3c004], desc[UR16][R216.64], !P3 ;  /* 0x3c004000d82b7fae */ /* 0x0007e8000d9a1010 */
[----:B------:R-:W-:Y:S01]  /*6950*/  ISETP.GE.U32.AND P3, PT, R8, 0x7fffffbc, PT ;  /* 0x7fffffbc0800780c */ /* 0x000fe20003f66070 */
[----:B------:R-:W-:Y:S01]  /*6960*/  VIADD R8, R6, 0xffffffda ;  /* 0xffffffda06087836 */ /* 0x000fe20000000000 */
[----:B------:R4:W-:Y:S01]  /*6970*/  LDGSTS.E [R43+0x3c008], desc[UR16][R218.64], !P4 ;  /* 0x3c008000da2b7fae */ /* 0x0009e2000e1a1010 */
[----:B-1----:R-:W-:-:S03]  /*6980*/  IMAD.WIDE R38, R40, 0x4, R38 ;  /* 0x0000000428267825 */ /* 0x002fc600078e0226 */
[----:B------:R-:W-:Y:S01]  /*6990*/  ISETP.GE.U32.AND P4, PT, R8, 0x7fffffbb, PT ;  /* 0x7fffffbb0800780c */ /* 0x000fe20003f86070 */
[----:B------:R1:W-:Y:S01]  /*69a0*/  LDGSTS.E [R43+0x3c00c], desc[UR16][R220.64], !P2 ;  /* 0x3c00c000dc2b7fae */ /* 0x0003e2000d1a1010 */
[----:B------:R-:W-:Y:S02]  /*69b0*/  VIADD R8, R6, 0xffffffd9 ;  /* 0xffffffd906087836 */ /* 0x000fe40000000000 */
[----:B---3--:R-:W-:-:S03]  /*69c0*/  IMAD.WIDE R216, R40, 0x4, R216 ;  /* 0x0000000428d87825 */ /* 0x008fc600078e02d8 */
        /* <DEDUP_REMOVED lines=97> */
[----:B------:R3:W-:Y:S01]  /*6fe0*/  LDGSTS.E [R43+0x3c070], desc[UR16][R206.64], !P3 ;  /* 0x3c070000ce2b7fae */ /* 0x0007e2000d9a1010 */
[----:B------:R-:W-:Y:S02]  /*6ff0*/  VIADD R8, R6, 0xffffffbf ;  /* 0xffffffbf06087836 */ /* 0x000fe40000000000 */
[----:B----4-:R-:W-:-:S03]  /*7000*/  IMAD.WIDE R76, R40, 0x4, R76 ;  /* 0x00000004284c7825 */ /* 0x010fc600078e024c */
[----:B------:R4:W-:Y:S01]  /*7010*/  LDGSTS.E [R43+0x3c074], desc[UR16][R208.64], !P4 ;  /* 0x3c074000d02b7fae */ /* 0x0009e2000e1a1010 */
[----:B------:R-:W-:Y:S01]  /*7020*/  ISETP.GE.U32.AND P3, PT, R8, 0x7fffffa0, PT ;  /* 0x7fffffa00800780c */ /* 0x000fe20003f66070 */
[----:B------:R-:W-:Y:S02]  /*7030*/  VIADD R8, R6, 0xffffffbe ;  /* 0xffffffbe06087836 */ /* 0x000fe40000000000 */
[----:B-1----:R-:W-:Y:S02]  /*7040*/  IMAD.WIDE R78, R40, 0x4, R78 ;  /* 0x00000004284e7825 */ /* 0x002fe400078e024e */
[----:B------:R1:W-:Y:S01]  /*7050*/  LDGSTS.E [R43+0x3c078], desc[UR16][R210.64], !P2 ;  /* 0x3c078000d22b7fae */ /* 0x0003e2000d1a1010 */
[----:B------:R-:W-:Y:S01]  /*7060*/  ISETP.GE.U32.AND P4, PT, R8, 0x7fffff9f, PT ;  /* 0x7fffff9f0800780c */ /* 0x000fe20003f86070 */
[----:B------:R-:W-:Y:S02]  /*7070*/  VIADD R8, R6, 0xffffffbd ;  /* 0xffffffbd06087836 */ /* 0x000fe40000000000 */
[----:B------:R5:W-:Y:S01]  /*7080*/  LDGSTS.E [R43+0x3c07c], desc[UR16][R212.64], !P6 ;  /* 0x3c07c000d42b7fae */ /* 0x000be2000f1a1010 */
[----:B---3--:R-:W-:-:S02]  /*7090*/  IMAD.WIDE R206, R40, 0x4, R206 ;  /* 0x0000000428ce7825 */ /* 0x008fc400078e02ce */
[----:B------:R-:W-:Y:S01]  /*70a0*/  ISETP.GE.U32.AND P2, PT, R8, 0x7fffff9e, PT ;  /* 0x7fffff9e0800780c */ /* 0x000fe20003f46070 */
[----:B------:R-:W0:Y:S01]  /*70b0*/  LDGDEPBAR ;  /* 0x00000000000079af */ /* 0x000e220000000000 */
[----:B------:R-:W-:Y:S02]  /*70c0*/  VIADD R8, R6, 0xffffffbc ;  /* 0xffffffbc06087836 */ /* 0x000fe40000000000 */
[----:B----4-:R-:W-:Y:S01]  /*70d0*/  IMAD.WIDE R208, R40, 0x4, R208 ;  /* 0x0000000428d07825 */ /* 0x010fe200078e02d0 */
[----:B------:R3:W-:Y:S02]  /*70e0*/  LDGSTS.E [R42+0x8000], desc[UR16][R80.64], P5 ;  /* 0x08000000502a7fae */ /* 0x0007e4000a9a1010 */
[----:B------:R-:W-:Y:S01]  /*70f0*/  ISETP.GE.U32.AND P6, PT, R8, 0x7fffff9d, PT ;  /* 0x7fffff9d0800780c */ /* 0x000fe20003fc6070 */
[----:B------:R-:W-:Y:S01]  /*7100*/  VIADD R8, R6, 0xffffffbb ;  /* 0xffffffbb06087836 */ /* 0x000fe20000000000 */
[----:B------:R4:W-:Y:S01]  /*7110*/  LDGSTS.E [R42+0x8400], desc[UR16][R84.64], P5 ;  /* 0x08400000542a7fae */ /* 0x0009e2000a9a1010 */
[----:B-1----:R-:W-:-:S03]  /*7120*/  IMAD.WIDE R210, R40, 0x4, R210 ;  /* 0x0000000428d27825 */ /* 0x002fc600078e02d2 */
[----:B------:R1:W-:Y:S01]  /*7130*/  LDGSTS.E [R42+0x8800], desc[UR16][R88.64], P5 ;  /* 0x08800000582a7fae */ /* 0x0003e2000a9a1010 */
[----:B-----5:R-:W-:-:S03]  /*7140*/  IMAD.WIDE R212, R40, 0x4, R212 ;  /* 0x0000000428d47825 */ /* 0x020fc600078e02d4 */
[----:B------:R5:W-:Y:S01]  /*7150*/  LDGSTS.E [R42+0x8c00], desc[UR16][R92.64], P5 ;  /* 0x08c000005c2a7fae */ /* 0x000be2000a9a1010 */
[----:B---3--:R-:W-:-:S03]  /*7160*/  IMAD.WIDE R80, R47, 0x4, R80 ;  /* 0x000000042f507825 */ /* 0x008fc600078e0250 */
[----:B------:R3:W-:Y:S01]  /*7170*/  LDGSTS.E [R42+0x9000], desc[UR16][R96.64], P5 ;  /* 0x09000000602a7fae */ /* 0x0007e2000a9a1010 */
[----:B----4-:R-:W-:-:S03]  /*7180*/  IMAD.WIDE R84, R47, 0x4, R84 ;  /* 0x000000042f547825 */ /* 0x010fc600078e0254 */
        /* <DEDUP_REMOVED lines=117> */
[----:B------:R-:W-:Y:S01]  /*78e0*/  ISETP.GE.U32.AND P5, PT, R8, 0x7fffff9c, PT ;  /* 0x7fffff9c0800780c */ /* 0x000fe20003fa6070 */
[----:B------:R-:W-:Y:S02]  /*78f0*/  VIADD R8, R6, 0xffffffba ;  /* 0xffffffba06087836 */ /* 0x000fe40000000000 */
[----:B------:R-:W0:Y:S01]  /*7900*/  LDGDEPBAR ;  /* 0x00000000000079af */ /* 0x000e220000000000 */
[C---:B---3--:R-:W-:Y:S01]  /*7910*/  IMAD.WIDE R194, R47.reuse, 0x4, R194 ;  /* 0x000000042fc27825 */ /* 0x048fe200078e02c2 */
[----:B------:R-:W-:Y:S03]  /*7920*/  BAR.SYNC.DEFER_BLOCKING 0x0 ;  /* 0x0000000000007b1d */ /* 0x000fe60000010000 */
[----:B----4-:R-:W-:-:S04]  /*7930*/  IMAD.WIDE R198, R47, 0x4, R198 ;  /* 0x000000042fc67825 */ /* 0x010fc800078e02c6 */
[----:B-1----:R-:W-:-:S04]  /*7940*/  IMAD.WIDE R202, R47, 0x4, R202 ;  /* 0x000000042fca7825 */ /* 0x002fc800078e02ca */
        /* <DEDUP_REMOVED lines=14> */
[----:B------:R-:W-:-:S03]  /*7a30*/  VIADD R8, R6, 0xffffffb7 ;  /* 0xffffffb706087836 */ /* 0x000fc60000000000 */
[----:B------:R5:W-:Y:S01]  /*7a40*/  LDGSTS.E [R43+0x40010], desc[UR16][R222.64], !P5 ;  /* 0x40010000de2b7fae */ /* 0x000be2000e9a1010 */
[----:B---3--:R-:W-:Y:S01]  /*7a50*/  IMAD.WIDE R216, R40, 0x4, R216 ;  /* 0x0000000428d87825 */ /* 0x008fe200078e02d8 */
[----:B------:R-:W-:Y:S02]  /*7a60*/  ISETP.GE.U32.AND P6, PT, R8, 0x7fffff98, PT ;  /* 0x7fffff980800780c */ /* 0x000fe40003fc6070 */
[----:B------:R3:W-:Y:S01]  /*7a70*/  LDGSTS.E [R43+0x40014], desc[UR16][R224.64], !P3 ;  /* 0x40014000e02b7fae */ /* 0x0007e2000d9a1010 */
[----:B------:R-:W-:Y:S02]  /*7a80*/  VIADD R8, R6, 0xffffffb6 ;  /* 0xffffffb606087836 */ /* 0x000fe40000000000 */
[----:B----4-:R-:W-:Y:S01]  /*7a90*/  IMAD.WIDE R218, R40, 0x4, R218 ;  /* 0x0000000428da7825 */ /* 0x010fe200078e02da */
[----:B------:R4:W-:Y:S02]  /*7aa0*/  LDGSTS.E [R43+0x40018], desc[UR16][R226.64], !P4 ;  /* 0x40018000e22b7fae */ /* 0x0009e4000e1a1010 */
[----:B------:R-:W-:Y:S01]  /*7ab0*/  ISETP.GE.U32.AND P5, PT, R8, 0x7fffff97, PT ;  /* 0x7fffff970800780c */ /* 0x000fe20003fa6070 */
[----:B------:R-:W-:Y:S01]  /*7ac0*/  VIADD R8, R6, 0xffffffb5 ;  /* 0xffffffb506087836 */ /* 0x000fe20000000000 */
[----:B------:R2:W-:Y:S01]  /*7ad0*/  LDGSTS.E [R43+0x4001c], desc[UR16][R228.64], !P2 ;  /* 0x4001c000e42b7fae */ /* 0x0005e2000d1a1010 */
[----:B-1----:R-:W-:-:S03]  /*7ae0*/  IMAD.WIDE R220, R40, 0x4, R220 ;  /* 0x0000000428dc7825 */ /* 0x002fc600078e02dc */
[----:B------:R-:W-:Y:S01]  /*7af0*/  ISETP.GE.U32.AND P3, PT, R8, 0x7fffff96, PT ;  /* 0x7fffff960800780c */ /* 0x000fe20003f66070 */
[----:B------:R-:W-:Y:S01]  /*7b00*/  VIADD R8, R6, 0xffffffb4 ;  /* 0xffffffb406087836 */ /* 0x000fe20000000000 */
[----:B------:R1:W-:Y:S01]  /*7b10*/  LDGSTS.E [R43+0x40020], desc[UR16][R230.64], !P6 ;  /* 0x40020000e62b7fae */ /* 0x0003e2000f1a1010 */
[----:B-----5:R-:W-:-:S03]  /*7b20*/  IMAD.WIDE R222, R40, 0x4, R222 ;  /* 0x0000000428de7825 */ /* 0x020fc600078e02de */
        /* <DEDUP_REMOVED lines=11> */
[----:B--2---:R-:W-:-:S03]  /*7be0*/  IMAD.WIDE R228, R40, 0x4, R228 ;  /* 0x0000000428e47825 */ /* 0x004fc600078e02e4 */
        /* <DEDUP_REMOVED lines=57> */
[C---:B------:R-:W-:Y:S01]  /*7f80*/  VIADD R8, R6.reuse, 0xffffffa2 ;  /* 0xffffffa206087836 */ /* 0x040fe20000000000 */
[----:B------:R4:W-:Y:S01]  /*7f90*/  LDGSTS.E [R43+0x40068], desc[UR16][R76.64], !P4 ;  /* 0x400680004c2b7fae */ /* 0x0009e2000e1a1010 */
[----:B------:R-:W-:Y:S01]  /*7fa0*/  VIADD R6, R6, 0xffffffa1 ;  /* 0xffffffa106067836 */ /* 0x000fe20000000000 */
[----:B------:R-:W-:Y:S01]  /*7fb0*/  ISETP.GE.U32.AND P4, PT, R7, 0x7fffff81, PT ;  /* 0x7fffff810700780c */ /* 0x000fe20003f86070 */
[----:B--2---:R-:W-:Y:S01]  /*7fc0*/  IMAD.WIDE R68, R40, 0x4, R68 ;  /* 0x0000000428447825 */ /* 0x004fe200078e0244 */
[----:B------:R-:W-:Y:S01]  /*7fd0*/  ISETP.GE.U32.AND P5, PT, R8, 0x7fffff83, PT ;  /* 0x7fffff830800780c */ /* 0x000fe20003fa6070 */
[----:B------:R2:W-:Y:S01]  /*7fe0*/  LDGSTS.E [R43+0x4006c], desc[UR16][R78.64], !P2 ;  /* 0x4006c0004e2b7fae */ /* 0x0005e2000d1a1010 */
[----:B------:R-:W-:Y:S01]  /*7ff0*/  ISETP.GE.U32.AND P3, PT, R6, 0x7fffff82, PT ;  /* 0x7fffff820600780c */ /* 0x000fe20003f66070 */
[----:B------:R-:W2:Y:S01]  /*8000*/  LDC R7, c[0x0][0x3a0] ;  /* 0x0000e800ff077b82 */ /* 0x000ea20000000800 */
[----:B------:R-:W-:Y:S01]  /*8010*/  ISETP.GT.AND P2, PT, R36, 0x7f, PT ;  /* 0x0000007f2400780c */ /* 0x000fe20003f44270 */
[----:B-1----:R-:W-:-:S02]  /*8020*/  IMAD.WIDE R70, R40, 0x4, R70 ;  /* 0x0000000428467825 */ /* 0x002fc400078e0246 */
[----:B------:R1:W-:Y:S01]  /*8030*/  LDGSTS.E [R43+0x40070], desc[UR16][R206.64], !P6 ;  /* 0x40070000ce2b7fae */ /* 0x0003e2000f1a1010 */
[----:B------:R-:W-:Y:S01]  /*8040*/  ISETP.NE.U32.AND P6, PT, R5, RZ, PT ;  /* 0x000000ff0500720c */ /* 0x000fe20003fc5070 */
[----:B-----5:R-:W-:Y:S01]  /*8050*/  IMAD.WIDE R72, R40, 0x4, R72 ;  /* 0x0000000428487825 */ /* 0x020fe200078e0248 */
[----:B------:R-:W-:Y:S01]  /*8060*/  SEL R4, R4, RZ, P2 ;  /* 0x000000ff04047207 */ /* 0x000fe20001000000 */
[----:B------:R-:W5:Y:S02]  /*8070*/  LDC R6, c[0x0][0x3a0] ;  /* 0x0000e800ff067b82 */ /* 0x000f640000000800 */
[----:B------:R1:W-:Y:S01]  /*8080*/  LDGSTS.E [R43+0x40074], desc[UR16][R208.64], !P5 ;  /* 0x40074000d02b7fae */ /* 0x0003e2000e9a1010 */
[----:B------:R-:W-:Y:S01]  /*8090*/  ISETP.NE.U32.AND P2, PT, R4, RZ, PT ;  /* 0x000000ff0400720c */ /* 0x000fe20003f45070 */
[C---:B---3--:R-:W-:Y:S02]  /*80a0*/  IMAD.WIDE R74, R40.reuse, 0x4, R74 ;  /* 0x00000004284a7825 */ /* 0x048fe400078e024a */
[----:B------:R3:W-:Y:S02]  /*80b0*/  LDGSTS.E [R43+0x40078], desc[UR16][R210.64], !P3 ;  /* 0x40078000d22b7fae */ /* 0x0007e4000d9a1010 */
[----:B------:R-:W3:Y:S01]  /*80c0*/  LDC R5, c[0x0][0x3a0] ;  /* 0x0000e800ff057b82 */ /* 0x000ee20000000800 */
[C---:B----4-:R-:W-:Y:S01]  /*80d0*/  IMAD.WIDE R76, R40.reuse, 0x4, R76 ;  /* 0x00000004284c7825 */ /* 0x050fe200078e024c */
[----:B------:R4:W-:Y:S03]  /*80e0*/  LDGSTS.E [R43+0x4007c], desc[UR16][R212.64], !P4 ;  /* 0x4007c000d42b7fae */ /* 0x0009e6000e1a1010 */
[C---:B--2---:R-:W-:Y:S01]  /*80f0*/  IMAD.WIDE R78, R40.reuse, 0x4, R78 ;  /* 0x00000004284e7825 */ /* 0x044fe200078e024e */
[----:B------:R-:W0:Y:S02]  /*8100*/  LDGDEPBAR ;  /* 0x00000000000079af */ /* 0x000e240000000000 */
[----:B------:R-:W2:Y:S01]  /*8110*/  LDC R8, c[0x0][0x3a0] ;  /* 0x0000e800ff087b82 */ /* 0x000ea20000000800 */
[C---:B-1----:R-:W-:Y:S01]  /*8120*/  IMAD.WIDE R206, R40.reuse, 0x4, R206 ;  /* 0x0000000428ce7825 */ /* 0x042fe200078e02ce */
[----:B------:R1:W-:Y:S03]  /*8130*/  LDGSTS.E [R42+0x10000], desc[UR16][R80.64], P6 ;  /* 0x10000000502a7fae */ /* 0x0003e6000b1a1010 */
[----:B------:R-:W-:Y:S01]  /*8140*/  IMAD.WIDE R208, R40, 0x4, R208 ;  /* 0x0000000428d07825 */ /* 0x000fe200078e02d0 */
[----:B------:R1:W-:Y:S03]  /*8150*/  LDGSTS.E [R42+0x10400], desc[UR16][R84.64], P6 ;  /* 0x10400000542a7fae */ /* 0x0003e6000b1a1010 */
[----:B-----5:R-:W-:Y:S01]  /*8160*/  VIADD R4, R6, 0xffffff9f ;  /* 0xffffff9f06047836 */ /* 0x020fe20000000000 */
[----:B------:R5:W-:Y:S01]  /*8170*/  LDGSTS.E [R42+0x10800], desc[UR16][R88.64], P6 ;  /* 0x10800000582a7fae */ /* 0x000be2000b1a1010 */
[----:B------:R-:W5:Y:S01]  /*8180*/  LDC R6, c[0x0][0x3a0] ;  /* 0x0000e800ff067b82 */ /* 0x000f620000000800 */
[----:B---3--:R-:W-:-:S02]  /*8190*/  IMAD.WIDE R210, R40, 0x4, R210 ;  /* 0x0000000428d27825 */ /* 0x008fc400078e02d2 */
[----:B------:R3:W-:Y:S01]  /*81a0*/  LDGSTS.E [R42+0x10c00], desc[UR16][R92.64], P6 ;  /* 0x10c000005c2a7fae */ /* 0x0007e2000b1a1010 */
[----:B------:R-:W-:Y:S01]  /*81b0*/  ISETP.GE.U32.AND P5, PT, R4, 0x7fffff80, PT ;  /* 0x7fffff800400780c */ /* 0x000fe20003fa6070 */
[----:B------:R-:W-:Y:S02]  /*81c0*/  VIADD R4, R7, 0xffffff9e ;  /* 0xffffff9e07047836 */ /* 0x000fe40000000000 */
[----:B------:R2:W-:Y:S01]  /*81d0*/  LDGSTS.E [R42+0x11000], desc[UR16][R96.64], P6 ;  /* 0x11000000602a7fae */ /* 0x0005e2000b1a1010 */
[----:B------:R-:W5:Y:S01]  /*81e0*/  LDC R7, c[0x0][0x3a0] ;  /* 0x0000e800ff077b82 */ /* 0x000f620000000800 */
[----:B----4-:R-:W-:Y:S01]  /*81f0*/  IMAD.WIDE R212, R40, 0x4, R212 ;  /* 0x0000000428d47825 */ /* 0x010fe200078e02d4 */
[----:B------:R-:W-:Y:S01]  /*8200*/  ISETP.GE.U32.AND P3, PT, R4, 0x7fffff7f, PT ;  /* 0x7fffff7f0400780c */ /* 0x000fe20003f66070 */
[----:B------:R4:W-:Y:S02]  /*8210*/  LDGSTS.E [R42+0x11400], desc[UR16][R100.64], P6 ;  /* 0x11400000642a7fae */ /* 0x0009e4000b1a1010 */
[----:B------:R-:W-:-:S02]  /*8220*/  VIADD R4, R5, 0xffffff9d ;  /* 0xffffff9d05047836 */ /* 0x000fc40000000000 */
[----:B------:R3:W-:Y:S01]  /*8230*/  LDGSTS.E [R42+0x11800], desc[UR16][R104.64], P6 ;  /* 0x11800000682a7fae */ /* 0x0007e2000b1a1010 */
[----:B------:R-:W5:Y:S01]  /*8240*/  LDC R5, c[0x0][0x3a0] ;  /* 0x0000e800ff057b82 */ /* 0x000f620000000800 */
[C---:B-1----:R-:W-:Y:S01]  /*8250*/  IMAD.WIDE R80, R47.reuse, 0x4, R80 ;  /* 0x000000042f507825 */ /* 0x042fe200078e0250 */
[----:B------:R-:W-:Y:S01]  /*8260*/  ISETP.GE.U32.AND P4, PT, R4, 0x7fffff7e, PT ;  /* 0x7fffff7e0400780c */ /* 0x000fe20003f86070 */
[----:B------:R1:W-:Y:S02]  /*8270*/  LDGSTS.E [R42+0x11c00], desc[UR16][R108.64], P6 ;  /* 0x11c000006c2a7fae */ /* 0x0003e4000b1a1010 */
[----:B--2---:R-:W-:Y:S02]  /*8280*/  VIADD R4, R8, 0xffffff9c ;  /* 0xffffff9c08047836 */ /* 0x004fe40000000000 */
[----:B------:R2:W-:Y:S01]  /*8290*/  LDGSTS.E [R42+0x12000], desc[UR16][R112.64], P6 ;  /* 0x12000000702a7fae */ /* 0x0005e2000b1a1010 */
[----:B------:R-:W5:Y:S01]  /*82a0*/  LDC R8, c[0x0][0x3a0] ;  /* 0x0000e800ff087b82 */ /* 0x000f620000000800 */
[----:B------:R-:W-:-:S02]  /*82b0*/  IMAD.WIDE R84, R47, 0x4, R84 ;  /* 0x000000042f547825 */ /* 0x000fc400078e0254 */
[----:B------:R1:W-:Y:S02]  /*82c0*/  LDGSTS.E [R42+0x12400], desc[UR16][R116.64], P6 ;  /* 0x12400000742a7fae */ /* 0x0003e4000b1a1010 */
[C---:B-----5:R-:W-:Y:S02]  /*82d0*/  IMAD.WIDE R88, R47.reuse, 0x4, R88 ;  /* 0x000000042f587825 */ /* 0x060fe400078e0258 */
[----:B------:R5:W-:Y:S02]  /*82e0*/  LDGSTS.E [R42+0x12800], desc[UR16][R120.64], P6 ;  /* 0x12800000782a7fae */ /* 0x000be4000b1a1010 */
[C---:B---3--:R-:W-:Y:S02]  /*82f0*/  IMAD.WIDE R92, R47.reuse, 0x4, R92 ;  /* 0x000000042f5c7825 */ /* 0x048fe400078e025c */
[----:B------:R3:W-:Y:S02]  /*8300*/  LDGSTS.E [R42+0x12c00], desc[UR16][R124.64], P6 ;  /* 0x12c000007c2a7fae */ /* 0x0007e4000b1a1010 */
[----:B------:R-:W-:-:S02]  /*8310*/  IMAD.WIDE R96, R47, 0x4, R96 ;  /* 0x000000042f607825 */ /* 0x000fc400078e0260 */
[----:B------:R2:W-:Y:S02]  /*8320*/  LDGSTS.E [R42+0x13000], desc[UR16][R128.64], P6 ;  /* 0x13000000802a7fae */ /* 0x0005e4000b1a1010 */
[C---:B----4-:R-:W-:Y:S02]  /*8330*/  IMAD.WIDE R100, R47.reuse, 0x4, R100 ;  /* 0x000000042f647825 */ /* 0x050fe400078e0264 */
[----:B------:R4:W-:Y:S02]  /*8340*/  LDGSTS.E [R42+0x13400], desc[UR16][R132.64], P6 ;  /* 0x13400000842a7fae */ /* 0x0009e4000b1a1010 */
[C---:B------:R-:W-:Y:S02]  /*8350*/  IMAD.WIDE R104, R47.reuse, 0x4, R104 ;  /* 0x000000042f687825 */ /* 0x040fe400078e0268 */
[----:B------:R3:W-:Y:S02]  /*8360*/  LDGSTS.E [R42+0x13800], desc[UR16][R136.64], P6 ;  /* 0x13800000882a7fae */ /* 0x0007e4000b1a1010 */
[----:B-1----:R-:W-:-:S02]  /*8370*/  IMAD.WIDE R108, R47, 0x4, R108 ;  /* 0x000000042f6c7825 */ /* 0x002fc400078e026c */
[----:B------:R1:W-:Y:S02]  /*8380*/  LDGSTS.E [R42+0x13c00], desc[UR16][R140.64], P6 ;  /* 0x13c000008c2a7fae */ /* 0x0003e4000b1a1010 */
[C---:B--2---:R-:W-:Y:S02]  /*8390*/  IMAD.WIDE R112, R47.reuse, 0x4, R112 ;  /* 0x000000042f707825 */ /* 0x044fe400078e0270 */
[----:B------:R2:W-:Y:S02]  /*83a0*/  LDGSTS.E [R42+0x14000], desc[UR16][R144.64], P6 ;  /* 0x14000000902a7fae */ /* 0x0005e4000b1a1010 */
[C---:B------:R-:W-:Y:S02]  /*83b0*/  IMAD.WIDE R116, R47.reuse, 0x4, R116 ;  /* 0x000000042f747825 */ /* 0x040fe400078e0274 */
[----:B------:R1:W-:Y:S02]  /*83c0*/  LDGSTS.E [R42+0x14400], desc[UR16][R148.64], P6 ;  /* 0x14400000942a7fae */ /* 0x0003e4000b1a1010 */
[----:B-----5:R-:W-:-:S02]  /*83d0*/  IMAD.WIDE R120, R47, 0x4, R120 ;  /* 0x000000042f787825 */ /* 0x020fc400078e0278 */
[----:B------:R5:W-:Y:S02]  /*83e0*/  LDGSTS.E [R42+0x14800], desc[UR16][R152.64], P6 ;  /* 0x14800000982a7fae */ /* 0x000be4000b1a1010 */
[C---:B---3--:R-:W-:Y:S02]  /*83f0*/  IMAD.WIDE R124, R47.reuse, 0x4, R124 ;  /* 0x000000042f7c7825 */ /* 0x048fe400078e027c */
[----:B------:R3:W-:Y:S02]  /*8400*/  LDGSTS.E [R42+0x14c00], desc[UR16][R156.64], P6 ;  /* 0x14c000009c2a7fae */ /* 0x0007e4000b1a1010 */
[C---:B------:R-:W-:Y:S02]  /*8410*/  IMAD.WIDE R128, R47.reuse, 0x4, R128 ;  /* 0x000000042f807825 */ /* 0x040fe400078e0280 */
[----:B------:R2:W-:Y:S02]  /*8420*/  LDGSTS.E [R42+0x15000], desc[UR16][R160.64], P6 ;  /* 0x15000000a02a7fae */ /* 0x0005e4000b1a1010 */
[----:B----4-:R-:W-:-:S02]  /*8430*/  IMAD.WIDE R132, R47, 0x4, R132 ;  /* 0x000000042f847825 */ /* 0x010fc400078e0284 */
[----:B------:R4:W-:Y:S02]  /*8440*/  LDGSTS.E [R42+0x15400], desc[UR16][R164.64], P6 ;  /* 0x15400000a42a7fae */ /* 0x0009e4000b1a1010 */
[C---:B------:R-:W-:Y:S02]  /*8450*/  IMAD.WIDE R136, R47.reuse, 0x4, R136 ;  /* 0x000000042f887825 */ /* 0x040fe400078e0288 */
[----:B------:R3:W-:Y:S02]  /*8460*/  LDGSTS.E [R42+0x15800], desc[UR16][R168.64], P6 ;  /* 0x15800000a82a7fae */ /* 0x0007e4000b1a1010 */
[C---:B-1----:R-:W-:Y:S02]  /*8470*/  IMAD.WIDE R140, R47.reuse, 0x4, R140 ;  /* 0x000000042f8c7825 */ /* 0x042fe400078e028c */
[----:B------:R1:W-:Y:S02]  /*8480*/  LDGSTS.E [R42+0x15c00], desc[UR16][R172.64], P6 ;  /* 0x15c00000ac2a7fae */ /* 0x0003e4000b1a1010 */
[----:B--2---:R-:W-:-:S02]  /*8490*/  IMAD.WIDE R144, R47, 0x4, R144 ;  /* 0x000000042f907825 */ /* 0x004fc400078e0290 */
[----:B------:R2:W-:Y:S02]  /*84a0*/  LDGSTS.E [R42+0x16000], desc[UR16][R176.64], P6 ;  /* 0x16000000b02a7fae */ /* 0x0005e4000b1a1010 */
[C---:B------:R-:W-:Y:S02]  /*84b0*/  IMAD.WIDE R148, R47.reuse, 0x4, R148 ;  /* 0x000000042f947825 */ /* 0x040fe400078e0294 */
[----:B------:R1:W-:Y:S02]  /*84c0*/  LDGSTS.E [R42+0x16400], desc[UR16][R180.64], P6 ;  /* 0x16400000b42a7fae */ /* 0x0003e4000b1a1010 */
[C---:B-----5:R-:W-:Y:S02]  /*84d0*/  IMAD.WIDE R152, R47.reuse, 0x4, R152 ;  /* 0x000000042f987825 */ /* 0x060fe400078e0298 */
[----:B------:R5:W-:Y:S02]  /*84e0*/  LDGSTS.E [R42+0x16800], desc[UR16][R184.64], P6 ;  /* 0x16800000b82a7fae */ /* 0x000be4000b1a1010 */
[----:B---3--:R-:W-:-:S02]  /*84f0*/  IMAD.WIDE R156, R47, 0x4, R156 ;  /* 0x000000042f9c7825 */ /* 0x008fc400078e029c */
[----:B------:R3:W-:Y:S02]  /*8500*/  LDGSTS.E [R42+0x16c00], desc[UR16][R188.64], P6 ;  /* 0x16c00000bc2a7fae */ /* 0x0007e4000b1a1010 */
[C---:B------:R-:W-:Y:S02]  /*8510*/  IMAD.WIDE R160, R47.reuse, 0x4, R160 ;  /* 0x000000042fa07825 */ /* 0x040fe400078e02a0 */
[----:B------:R2:W-:Y:S02]  /*8520*/  LDGSTS.E [R42+0x17000], desc[UR16][R192.64], P6 ;  /* 0x17000000c02a7fae */ /* 0x0005e4000b1a1010 */
[C---:B----4-:R-:W-:Y:S02]  /*8530*/  IMAD.WIDE R164, R47.reuse, 0x4, R164 ;  /* 0x000000042fa47825 */ /* 0x050fe400078e02a4 */
[----:B------:R4:W-:Y:S02]  /*8540*/  LDGSTS.E [R42+0x17400], desc[UR16][R196.64], P6 ;  /* 0x17400000c42a7fae */ /* 0x0009e4000b1a1010 */
[----:B------:R-:W-:-:S02]  /*8550*/  IMAD.WIDE R168, R47, 0x4, R168 ;  /* 0x000000042fa87825 */ /* 0x000fc400078e02a8 */
[----:B------:R3:W-:Y:S02]  /*8560*/  LDGSTS.E [R42+0x17800], desc[UR16][R200.64], P6 ;  /* 0x17800000c82a7fae */ /* 0x0007e4000b1a1010 */
[C---:B-1----:R-:W-:Y:S02]  /*8570*/  IMAD.WIDE R172, R47.reuse, 0x4, R172 ;  /* 0x000000042fac7825 */ /* 0x042fe400078e02ac */
[----:B------:R1:W-:Y:S02]  /*8580*/  LDGSTS.E [R42+0x17c00], desc[UR16][R204.64], P6 ;  /* 0x17c00000cc2a7fae */ /* 0x0003e4000b1a1010 */
[C---:B--2---:R-:W-:Y:S02]  /*8590*/  IMAD.WIDE R176, R47.reuse, 0x4, R176 ;  /* 0x000000042fb07825 */ /* 0x044fe400078e02b0 */
[----:B------:R2:W-:Y:S02]  /*85a0*/  LDGSTS.E [R41+0x10200], desc[UR16][R82.64], P6 ;  /* 0x1020000052297fae */ /* 0x0005e4000b1a1010 */
        /* <DEDUP_REMOVED lines=61> */
[----:B------:R1:W-:Y:S01]  /*8980*/  LDGSTS.E [R41+0x17e00], desc[UR16][R214.64], P6 ;  /* 0x17e00000d6297fae */ /* 0x0003e2000b1a1010 */
[----:B------:R-:W-:Y:S01]  /*8990*/  ISETP.GE.U32.AND P6, PT, R4, 0x7fffff7d, PT ;  /* 0x7fffff7d0400780c */ /* 0x000fe20003fc6070 */
[----:B------:R-:W-:Y:S02]  /*89a0*/  VIADD R4, R5, 0xffffff9b ;  /* 0xffffff9b05047836 */ /* 0x000fe40000000000 */
[----:B------:R-:W0:Y:S01]  /*89b0*/  LDGDEPBAR ;  /* 0x00000000000079af */ /* 0x000e220000000000 */
[----:B------:R-:W1:Y:S01]  /*89c0*/  LDC R5, c[0x0][0x3a0] ;  /* 0x0000e800ff057b82 */ /* 0x000e620000000800 */
[----:B--2---:R-:W-:-:S07]  /*89d0*/  IMAD.WIDE R178, R47, 0x4, R178 ;  /* 0x000000042fb27825 */ /* 0x004fce00078e02b2 */
[----:B------:R-:W-:Y:S01]  /*89e0*/  BAR.SYNC.DEFER_BLOCKING 0x0 ;  /* 0x0000000000007b1d */ /* 0x000fe20000010000 */
[----:B------:R-:W-:-:S04]  /*89f0*/  IMAD.WIDE R182, R47, 0x4, R182 ;  /* 0x000000042fb67825 */ /* 0x000fc800078e02b6 */
[----:B-----5:R-:W-:-:S04]  /*8a00*/  IMAD.WIDE R186, R47, 0x4, R186 ;  /* 0x000000042fba7825 */ /* 0x020fc800078e02ba */
[----:B---3--:R-:W-:-:S04]  /*8a10*/  IMAD.WIDE R190, R47, 0x4, R190 ;  /* 0x000000042fbe7825 */ /* 0x008fc800078e02be */
[----:B------:R-:W-:-:S04]  /*8a20*/  IMAD.WIDE R194, R47, 0x4, R194 ;  /* 0x000000042fc27825 */ /* 0x000fc800078e02c2 */
[----:B----4-:R-:W-:-:S04]  /*8a30*/  IMAD.WIDE R198, R47, 0x4, R198 ;  /* 0x000000042fc67825 */ /* 0x010fc800078e02c6 */
[C---:B------:R-:W-:Y:S01]  /*8a40*/  IMAD.WIDE R202, R47.reuse, 0x4, R202 ;  /* 0x000000042fca7825 */ /* 0x040fe200078e02ca */
[----:B------:R-:W-:Y:S01]  /*8a50*/  @!PT LDS RZ, [RZ] ;  /* 0x00000000fffff984 */ /* 0x000fe20000000800 */
[----:B------:R-:W-:Y:S01]  /*8a60*/  @!PT LDS RZ, [RZ] ;  /* 0x00000000fffff984 */ /* 0x000fe20000000800 */
[----:B------:R-:W-:Y:S01]  /*8a70*/  @!PT LDS RZ, [RZ] ;  /* 0x00000000fffff984 */ /* 0x000fe20000000800 */
[----:B------:R2:W-:Y:S01]  /*8a80*/  LDGSTS.E [R43+0x44000], desc[UR16][R38.64], !P5 ;  /* 0x44000000262b7fae */ /* 0x0005e2000e9a1010 */
[----:B------:R-:W-:Y:S02]  /*8a90*/  ISETP.GE.U32.AND P5, PT, R4, 0x7fffff7c, PT ;  /* 0x7fffff7c0400780c */ /* 0x000fe40003fa6070 */
[----:B------:R-:W-:Y:S01]  /*8aa0*/  VIADD R4, R6, 0xffffff9a ;  /* 0xffffff9a06047836 */ /* 0x000fe20000000000 */
[----:B------:R3:W-:Y:S01]  /*8ab0*/  LDGSTS.E [R43+0x44004], desc[UR16][R216.64], !P3 ;  /* 0x44004000d82b7fae */ /* 0x0007e2000d9a1010 */
[----:B------:R-:W4:Y:S01]  /*8ac0*/  LDC R6, c[0x0][0x3a0] ;  /* 0x0000e800ff067b82 */ /* 0x000f220000000800 */
[----:B-1----:R-:W-:Y:S02]  /*8ad0*/  IMAD.WIDE R214, R47, 0x4, R214 ;  /* 0x000000042fd67825 */ /* 0x002fe400078e02d6 */
[----:B------:R-:W-:Y:S01]  /*8ae0*/  ISETP.GE.U32.AND P3, PT, R4, 0x7fffff7b, PT ;  /* 0x7fffff7b0400780c */ /* 0x000fe20003f66070 */
[----:B------:R1:W-:Y:S01]  /*8af0*/  LDGSTS.E [R43+0x44008], desc[UR16][R218.64], !P4 ;  /* 0x44008000da2b7fae */ /* 0x0003e2000e1a1010 */
[----:B------:R-:W-:-:S03]  /*8b00*/  VIADD R4, R8, 0xffffff99 ;  /* 0xffffff9908047836 */ /* 0x000fc60000000000 */
[----:B------:R5:W-:Y:S01]  /*8b10*/  LDGSTS.E [R43+0x4400c], desc[UR16][R220.64], !P6 ;  /* 0x4400c000dc2b7fae */ /* 0x000be2000f1a1010 */
[----:B------:R-:W4:Y:S01]  /*8b20*/  LDC R8, c[0x0][0x3a0] ;  /* 0x0000e800ff087b82 */ /* 0x000f220000000800 */
[----:B--2---:R-:W-:Y:S01]  /*8b30*/  IMAD.WIDE R38, R40, 0x4, R38 ;  /* 0x0000000428267825 */ /* 0x004fe200078e0226 */
[----:B------:R-:W-:Y:S01]  /*8b40*/  ISETP.GE.U32.AND P4, PT, R4, 0x7fffff7a, PT ;  /* 0x7fffff7a0400780c */ /* 0x000fe20003f86070 */
[----:B------:R2:W-:Y:S02]  /*8b50*/  LDGSTS.E [R43+0x44010], desc[UR16][R222.64], !P5 ;  /* 0x44010000de2b7fae */ /* 0x0005e4000e9a1010 */
[----:B------:R-:W-:Y:S02]  /*8b60*/  VIADD R4, R7, 0xffffff98 ;  /* 0xffffff9807047836 */ /* 0x000fe40000000000 */
[----:B------:R2:W-:Y:S01]  /*8b70*/  LDGSTS.E [R43+0x44014], desc[UR16][R224.64], !P3 ;  /* 0x44014000e02b7fae */ /* 0x0005e2000d9a1010 */
[----:B------:R-:W2:Y:S01]  /*8b80*/  LDC R7, c[0x0][0x3a0] ;  /* 0x0000e800ff077b82 */ /* 0x000ea20000000800 */
[----:B---3--:R-:W-:Y:S01]  /*8b90*/  IMAD.WIDE R216, R40, 0x4, R216 ;  /* 0x0000000428d87825 */ /* 0x008fe200078e02d8 */
[----:B------:R-:W-:-:S03]  /*8ba0*/  ISETP.GE.U32.AND P6, PT, R4, 0x7fffff79, PT ;  /* 0x7fffff790400780c */ /* 0x000fc60003fc6070 */
[----:B------:R-:W-:Y:S02]  /*8bb0*/  VIADD R4, R5, 0xffffff97 ;  /* 0xffffff9705047836 */ /* 0x000fe40000000000 */
[----:B------:R3:W-:Y:S01]  /*8bc0*/  LDGSTS.E [R43+0x44018], desc[UR16][R226.64], !P4 ;  /* 0x44018000e22b7fae */ /* 0x0007e2000e1a1010 */
[----:B------:R-:W3:Y:S01]  /*8bd0*/  LDC R5, c[0x0][0x3a0] ;  /* 0x0000e800ff057b82 */ /* 0x000ee20000000800 */
[----:B-1----:R-:W-:Y:S01]  /*8be0*/  IMAD.WIDE R218, R40, 0x4, R218 ;  /* 0x0000000428da7825 */ /* 0x002fe200078e02da */
[----:B------:R-:W-:-:S03]  /*8bf0*/  ISETP.GE.U32.AND P5, PT, R4, 0x7fffff78, PT ;  /* 0x7fffff780400780c */ /* 0x000fc60003fa6070 */
[----:B-----5:R-:W-:Y:S02]  /*8c00*/  IMAD.WIDE R220, R40, 0x4, R220 ;  /* 0x0000000428dc7825 */ /* 0x020fe400078e02dc */
[----:B------:R1:W-:Y:S02]  /*8c10*/  LDGSTS.E [R43+0x4401c], desc[UR16][R228.64], !P6 ;  /* 0x4401c000e42b7fae */ /* 0x0003e4000f1a1010 */
[----:B----4-:R-:W-:Y:S02]  /*8c20*/  VIADD R4, R8, 0xffffff96 ;  /* 0xffffff9608047836 */ /* 0x010fe40000000000 */
[----:B------:R-:W4:Y:S01]  /*8c30*/  LDC R8, c[0x0][0x3a0] ;  /* 0x0000e800ff087b82 */ /* 0x000f220000000800 */
[----:B--2---:R-:W-:Y:S02]  /*8c40*/  IMAD.WIDE R222, R40, 0x4, R222 ;  /* 0x0000000428de7825 */ /* 0x004fe400078e02de */
[----:B------:R-:W-:Y:S01]  /*8c50*/  ISETP.GE.U32.AND P3, PT, R4, 0x7fffff77, PT ;  /* 0x7fffff770400780c */ /* 0x000fe20003f66070 */
[----:B------:R2:W-:Y:S01]  /*8c60*/  LDGSTS.E [R43+0x44020], desc[UR16][R230.64], !P5 ;  /* 0x44020000e62b7fae */ /* 0x0005e2000e9a1010 */
[----:B------:R-:W-:-:S02]  /*8c70*/  VIADD R4, R6, 0xffffff95 ;  /* 0xffffff9506047836 */ /* 0x000fc40000000000 */
[----:B------:R-:W-:Y:S01]  /*8c80*/  IMAD.WIDE R224, R40, 0x4, R224 ;  /* 0x0000000428e07825 */ /* 0x000fe200078e02e0 */
[----:B------:R-:W5:Y:S02]  /*8c90*/  LDC R6, c[0x0][0x3a0] ;  /* 0x0000e800ff067b82 */ /* 0x000f640000000800 */
[----:B------:R-:W-:Y:S01]  /*8ca0*/  ISETP.GE.U32.AND P4, PT, R4, 0x7fffff76, PT ;  /* 0x7fffff760400780c */ /* 0x000fe20003f86070 */
[----:B---3--:R-:W-:-:S04]  /*8cb0*/  IMAD.WIDE R226, R40, 0x4, R226 ;  /* 0x0000000428e27825 */ /* 0x008fc800078e02e2 */
[----:B------:R-:W-:Y:S01]  /*8cc0*/  VIADD R4, R5, 0xffffff94 ;  /* 0xffffff9405047836 */ /* 0x000fe20000000000 */
[----:B------:R3:W-:Y:S01]  /*8cd0*/  LDGSTS.E [R43+0x44024], desc[UR16][R232.64], !P3 ;  /* 0x44024000e82b7fae */ /* 0x0007e2000d9a1010 */
[----:B------:R-:W4:Y:S01]  /*8ce0*/  LDC R5, c[0x0][0x3a0] ;  /* 0x0000e800ff057b82 */ /* 0x000f220000000800 */
[----:B-1----:R-:W-:Y:S02]  /*8cf0*/  IMAD.WIDE R228, R40, 0x4, R228 ;  /* 0x0000000428e47825 */ /* 0x002fe400078e02e4 */
[----:B------:R-:W-:Y:S02]  /*8d00*/  ISETP.GE.U32.AND P6, PT, R4, 0x7fffff75, PT ;  /* 0x7fffff750400780c */ /* 0x000fe40003fc6070 */
[----:B------:R-:W-:Y:S01]  /*8d10*/  VIADD R4, R7, 0xffffff93 ;  /* 0xffffff9307047836 */ /* 0x000fe20000000000 */
[----:B------:R1:W-:Y:S01]  /*8d20*/  LDGSTS.E [R43+0x44028], desc[UR16][R234.64], !P4 ;  /* 0x44028000ea2b7fae */ /* 0x0003e2000e1a1010 */
[----:B--2---:R-:W-:Y:S01]  /*8d30*/  IMAD.WIDE R230, R40, 0x4, R230 ;  /* 0x0000000428e67825 */ /* 0x004fe200078e02e6 */
[----:B------:R-:W2:Y:S02]  /*8d40*/  LDC R7, c[0x0][0x3a0] ;  /* 0x0000e800ff077b82 */ /* 0x000ea40000000800 */
[----:B------:R-:W-:Y:S01]  /*8d50*/  ISETP.GE.U32.AND P5, PT, R4, 0x7fffff74, PT ;  /* 0x7fffff740400780c */ /* 0x000fe20003fa6070 */
[----:B---3--:R-:W-:-:S04]  /*8d60*/  IMAD.WIDE R232, R40, 0x4, R232 ;  /* 0x0000000428e87825 */ /* 0x008fc800078e02e8 */
[----:B-----5:R-:W-:Y:S01]  /*8d70*/  VIADD R4, R6, 0xffffff92 ;  /* 0xffffff9206047836 */ /* 0x020fe20000000000 */
[----:B------:R3:W-:Y:S01]  /*8d80*/  LDGSTS.E [R43+0x4402c], desc[UR16][R236.64], !P6 ;  /* 0x4402c000ec2b7fae */ /* 0x0007e2000f1a1010 */
[----:B------:R-:W5:Y:S01]  /*8d90*/  LDC R6, c[0x0][0x3a0] ;  /* 0x0000e800ff067b82 */ /* 0x000f620000000800 */
[----:B-1----:R-:W-:Y:S02]  /*8da0*/  IMAD.WIDE R234, R40, 0x4, R234 ;  /* 0x0000000428ea7825 */ /* 0x002fe400078e02ea */
[----:B------:R-:W-:-:S03]  /*8db0*/  ISETP.GE.U32.AND P3, PT, R4, 0x7fffff73, PT ;  /* 0x7fffff730400780c */ /* 0x000fc60003f66070 */
[----:B------:R1:W-:Y:S01]  /*8dc0*/  LDGSTS.E [R43+0x44030], desc[UR16][R48.64], !P5 ;  /* 0x44030000302b7fae */ /* 0x0003e2000e9a1010 */
[----:B----4-:R-:W-:Y:S02]  /*8dd0*/  VIADD R4, R5, 0xffffff91 ;  /* 0xffffff9105047836 */ /* 0x010fe40000000000 */
[----:B------:R-:W4:Y:S01]  /*8de0*/  LDC R5, c[0x0][0x3a0] ;  /* 0x0000e800ff057b82 */ /* 0x000f220000000800 */
[----:B---3--:R-:W-:Y:S02]  /*8df0*/  IMAD.WIDE R236, R40, 0x4, R236 ;  /* 0x0000000428ec7825 */ /* 0x008fe400078e02ec */
[----:B------:R-:W-:Y:S02]  /*8e00*/  ISETP.GE.U32.AND P4, PT, R4, 0x7fffff72, PT ;  /* 0x7fffff720400780c */ /* 0x000fe40003f86070 */
[----:B--2---:R-:W-:Y:S02]  /*8e10*/  VIADD R4, R7, 0xffffff90 ;  /* 0xffffff9007047836 */ /* 0x004fe40000000000 */
[----:B------:R2:W-:Y:S01]  /*8e20*/  LDGSTS.E [R43+0x44034], desc[UR16][R50.64], !P3 ;  /* 0x44034000322b7fae */ /* 0x0005e2000d9a1010 */
[----:B------:R-:W3:Y:S01]  /*8e30*/  LDC R7, c[0x0][0x3a0] ;  /* 0x0000e800ff077b82 */ /* 0x000ee20000000800 */
[----:B-1----:R-:W-:Y:S01]  /*8e40*/  IMAD.WIDE R48, R40, 0x4, R48 ;  /* 0x0000000428307825 */ /* 0x002fe200078e0230 */
[----:B------:R-:W-:-:S03]  /*8e50*/  ISETP.GE.U32.AND P6, PT, R4, 0x7fffff71, PT ;  /* 0x7fffff710400780c */ /* 0x000fc60003fc6070 */
[----:B-----5:R-:W-:-:S03]  /*8e60*/  VIADD R4, R6, 0xffffff8f ;  /* 0xffffff8f06047836 */ /* 0x020fc60000000000 */
[----:B------:R1:W-:Y:S01]  /*8e70*/  LDGSTS.E [R43+0x44038], desc[UR16][R52.64], !P4 ;  /* 0x44038000342b7fae */ /* 0x0003e2000e1a1010 */
[----:B------:R-:W5:Y:S01]  /*8e80*/  LDC R6, c[0x0][0x3a0] ;  /* 0x0000e800ff067b82 */ /* 0x000f620000000800 */
[----:B--2---:R-:W-:Y:S01]  /*8e90*/  IMAD.WIDE R50, R40, 0x4, R50 ;  /* 0x0000000428327825 */ /* 0x004fe200078e0232 */
[----:B------:R-:W-:-:S03]  /*8ea0*/  ISETP.GE.U32.AND P5, PT, R4, 0x7fffff70, PT ;  /* 0x7fffff700400780c */ /* 0x000fc60003fa6070 */
[----:B----4-:R-:W-:Y:S01]  /*8eb0*/  VIADD R4, R5, 0xffffff8e ;  /* 0xffffff8e05047836 */ /* 0x010fe20000000000 */
[----:B------:R2:W-:Y:S02]  /*8ec0*/  LDGSTS.E [R43+0x4403c], desc[UR16][R54.64], !P6 ;  /* 0x4403c000362b7fae */ /* 0x0005e4000f1a1010 */
[----:B------:R-:W4:Y:S01]  /*8ed0*/  LDC R5, c[0x0][0x3a0] ;  /* 0x0000e800ff057b82 */ /* 0x000f220000000800 */
[----:B-1----:R-:W-:Y:S01]  /*8ee0*/  IMAD.WIDE R52, R40, 0x4, R52 ;  /* 0x0000000428347825 */ /* 0x002fe200078e0234 */
[----:B------:R-:W-:-:S03]  /*8ef0*/  ISETP.GE.U32.AND P3, PT, R4, 0x7fffff6f, PT ;  /* 0x7fffff6f0400780c */ /* 0x000fc60003f66070 */
[----:B---3--:R-:W-:Y:S02]  /*8f00*/  VIADD R4, R7, 0xffffff8d ;  /* 0xffffff8d07047836 */ /* 0x008fe40000000000 */
[----:B------:R1:W-:Y:S01]  /*8f10*/  LDGSTS.E [R43+0x44040], desc[UR16][R56.64], !P5 ;  /* 0x44040000382b7fae */ /* 0x0003e2000e9a1010 */
[----:B------:R-:W3:Y:S02]  /*8f20*/  LDC R7, c[0x0][0x3a0] ;  /* 0x0000e800ff077b82 */ /* 0x000ee40000000800 */
[----:B------:R-:W-:Y:S01]  /*8f30*/  ISETP.GE.U32.AND P4, PT, R4, 0x7fffff6e, PT ;  /* 0x7fffff6e0400780c */ /* 0x000fe20003f86070 */
[----:B--2---:R-:W-:-:S04]  /*8f40*/  IMAD.WIDE R54, R40, 0x4, R54 ;  /* 0x0000000428367825 */ /* 0x004fc800078e0236 */
[----:B-----5:R-:W-:Y:S01]  /*8f50*/  VIADD R4, R6, 0xffffff8c ;  /* 0xffffff8c06047836 */ /* 0x020fe20000000000 */
[----:B------:R2:W-:Y:S01]  /*8f60*/  LDGSTS.E [R43+0x44044], desc[UR16][R58.64], !P3 ;  /* 0x440440003a2b7fae */ /* 0x0005e2000d9a1010 */
[----:B------:R-:W5:Y:S01]  /*8f70*/  LDC R6, c[0x0][0x3a0] ;  /* 0x0000e800ff067b82 */ /* 0x000f620000000800 */
[----:B-1----:R-:W-:Y:S02]  /*8f80*/  IMAD.WIDE R56, R40, 0x4, R56 ;  /* 0x0000000428387825 */ /* 0x002fe400078e0238 */
[----:B------:R-:W-:Y:S02]  /*8f90*/  ISETP.GE.U32.AND P6, PT, R4, 0x7fffff6d, PT ;  /* 0x7fffff6d0400780c */ /* 0x000fe40003fc6070 */
[----:B----4-:R-:W-:Y:S01]  /*8fa0*/  VIADD R4, R5, 0xffffff8b ;  /* 0xffffff8b05047836 */ /* 0x010fe20000000000 */
[----:B------:R1:W-:Y:S02]  /*8fb0*/  LDGSTS.E [R43+0x44048], desc[UR16][R60.64], !P4 ;  /* 0x440480003c2b7fae */ /* 0x0003e4000e1a1010 */
[----:B------:R-:W4:Y:S02]  /*8fc0*/  LDC R5, c[0x0][0x3a0] ;  /* 0x0000e800ff057b82 */ /* 0x000f240000000800 */
[----:B------:R-:W-:Y:S01]  /*8fd0*/  ISETP.GE.U32.AND P5, PT, R4, 0x7fffff6c, PT ;  /* 0x7fffff6c0400780c */ /* 0x000fe20003fa6070 */
[----:B------:R-:W-:-:S02]  /*8fe0*/  VIADD R4, R8, 0xffffff8a ;  /* 0xffffff8a08047836 */ /* 0x000fc40000000000 */
[----:B--2---:R-:W-:-:S03]  /*8ff0*/  IMAD.WIDE R58, R40, 0x4, R58 ;  /* 0x00000004283a7825 */ /* 0x004fc600078e023a */
[----:B------:R-:W2:Y:S01]  /*9000*/  LDC R8, c[0x0][0x3a0] ;  /* 0x0000e800ff087b82 */ /* 0x000ea20000000800 */
[----:B------:R-:W-:Y:S01]  /*9010*/  ISETP.GE.U32.AND P3, PT, R4, 0x7fffff6b, PT ;  /* 0x7fffff6b0400780c */ /* 0x000fe20003f66070 */
[----:B---3--:R-:W-:Y:S01]  /*9020*/  VIADD R4, R7, 0xffffff89 ;  /* 0xffffff8907047836 */ /* 0x008fe20000000000 */
[----:B------:R3:W-:Y:S01]  /*9030*/  LDGSTS.E [R43+0x4404c], desc[UR16][R62.64], !P6 ;  /* 0x4404c0003e2b7fae */ /* 0x0007e2000f1a1010 */
[----:B-1----:R-:W-:-:S03]  /*9040*/  IMAD.WIDE R60, R40, 0x4, R60 ;  /* 0x00000004283c7825 */ /* 0x002fc600078e023c */
[----:B------:R-:W-:Y:S01]  /*9050*/  ISETP.GE.U32.AND P4, PT, R4, 0x7fffff6a, PT ;  /* 0x7fffff6a0400780c */ /* 0x000fe20003f86070 */
[----:B------:R-:W1:Y:S01]  /*9060*/  LDC R7, c[0x0][0x3a0] ;  /* 0x0000e800ff077b82 */ /* 0x000e620000000800 */
[----:B-----5:R-:W-:Y:S01]  /*9070*/  VIADD R4, R6, 0xffffff88 ;  /* 0xffffff8806047836 */ /* 0x020fe20000000000 */
[----:B------:R5:W-:Y:S04]  /*9080*/  LDGSTS.E [R43+0x44050], desc[UR16][R64.64], !P5 ;  /* 0x44050000402b7fae */ /* 0x000be8000e9a1010 */
[----:B------:R-:W-:Y:S01]  /*9090*/  ISETP.GE.U32.AND P6, PT, R4, 0x7fffff69, PT ;  /* 0x7fffff690400780c */ /* 0x000fe20003fc6070 */
[----:B------:R2:W-:Y:S01]  /*90a0*/  LDGSTS.E [R43+0x44054], desc[UR16][R66.64], !P3 ;  /* 0x44054000422b7fae */ /* 0x0005e2000d9a1010 */
[----:B------:R-:W1:Y:S01]  /*90b0*/  LDC R6, c[0x0][0x3a0] ;  /* 0x0000e800ff067b82 */ /* 0x000e620000000800 */
[----:B---3--:R-:W-:-:S03]  /*90c0*/  IMAD.WIDE R62, R40, 0x4, R62 ;  /* 0x00000004283e7825 */ /* 0x008fc600078e023e */
[----:B------:R3:W-:Y:S01]  /*90d0*/  LDGSTS.E [R43+0x44058], desc[UR16][R68.64], !P4 ;  /* 0x44058000442b7fae */ /* 0x0007e2000e1a1010 */
[----:B-----5:R-:W-:-:S04]  /*90e0*/  IMAD.WIDE R64, R40, 0x4, R64 ;  /* 0x0000000428407825 */ /* 0x020fc800078e0240 */
[----:B--2---:R-:W-:Y:S02]  /*90f0*/  VIADD R4, R8, 0xffffff87 ;  /* 0xffffff8708047836 */ /* 0x004fe40000000000 */
[----:B------:R2:W-:Y:S01]  /*9100*/  LDGSTS.E [R43+0x4405c], desc[UR16][R70.64], !P6 ;  /* 0x4405c000462b7fae */ /* 0x0005e2000f1a1010 */
[----:B------:R-:W5:Y:S01]  /*9110*/  LDC R8, c[0x0][0x3a0] ;  /* 0x0000e800ff087b82 */ /* 0x000f620000000800 */
[----:B------:R-:W-:Y:S01]  /*9120*/  IMAD.WIDE R66, R40, 0x4, R66 ;  /* 0x0000000428427825 */ /* 0x000fe200078e0242 */
[----:B------:R-:W-:-:S03]  /*9130*/  ISETP.GE.U32.AND P5, PT, R4, 0x7fffff68, PT ;  /* 0x7fffff680400780c */ /* 0x000fc60003fa6070 */
[----:B----4-:R-:W-:Y:S02]  /*9140*/  VIADD R4, R5, 0xffffff86 ;  /* 0xffffff8605047836 */ /* 0x010fe40000000000 */
[----:B---3--:R-:W-:Y:S01]  /*9150*/  IMAD.WIDE R68, R40, 0x4, R68 ;  /* 0x0000000428447825 */ /* 0x008fe200078e0244 */
[----:B------:R-:W3:Y:S02]  /*9160*/  LDC R5, c[0x0][0x3a0] ;  /* 0x0000e800ff057b82 */ /* 0x000ee40000000800 */
[----:B------:R-:W-:Y:S01]  /*9170*/  ISETP.GE.U32.AND P3, PT, R4, 0x7fffff67, PT ;  /* 0x7fffff670400780c */ /* 0x000fe20003f66070 */
[----:B-1----:R-:W-:Y:S02]  /*9180*/  VIADD R4, R7, 0xffffff85 ;  /* 0xffffff8507047836 */ /* 0x002fe40000000000 */
[----:B--2---:R-:W-:-:S03]  /*9190*/  IMAD.WIDE R70, R40, 0x4, R70 ;  /* 0x0000000428467825 */ /* 0x004fc600078e0246 */
[----:B------:R-:W-:Y:S01]  /*91a0*/  ISETP.GE.U32.AND P4, PT, R4, 0x7fffff66, PT ;  /* 0x7fffff660400780c */ /* 0x000fe20003f86070 */
[----:B------:R-:W-:Y:S01]  /*91b0*/  VIADD R4, R6, 0xffffff84 ;  /* 0xffffff8406047836 */ /* 0x000fe20000000000 */
[----:B------:R-:W1:Y:S01]  /*91c0*/  LDC R7, c[0x0][0x3a0] ;  /* 0x0000e800ff077b82 */ /* 0x000e620000000800 */
[----:B------:R2:W-:Y:S03]  /*91d0*/  LDGSTS.E [R43+0x44060], desc[UR16][R72.64], !P5 ;  /* 0x44060000482b7fae */ /* 0x0005e6000e9a1010 */
[----:B------:R-:W-:Y:S01]  /*91e0*/  ISETP.GE.U32.AND P6, PT, R4, 0x7fffff65, PT ;  /* 0x7fffff650400780c */ /* 0x000fe20003fc6070 */
[----:B------:R4:W-:Y:S03]  /*91f0*/  LDGSTS.E [R43+0x44064], desc[UR16][R74.64], !P3 ;  /* 0x440640004a2b7fae */ /* 0x0009e6000d9a1010 */
[----:B------:R-:W1:Y:S03]  /*9200*/  LDC R6, c[0x0][0x3a0] ;  /* 0x0000e800ff067b82 */ /* 0x000e660000000800 */
[----:B------:R3:W-:Y:S01]  /*9210*/  LDGSTS.E [R43+0x44068], desc[UR16][R76.64], !P4 ;  /* 0x440680004c2b7fae */ /* 0x0007e2000e1a1010 */
[----:B--2---:R-:W-:-:S04]  /*9220*/  IMAD.WIDE R72, R40, 0x4, R72 ;  /* 0x0000000428487825 */ /* 0x004fc800078e0248 */
[----:B---3--:R-:W-:Y:S01]  /*9230*/  VIADD R4, R5, 0xffffff83 ;  /* 0xffffff8305047836 */ /* 0x008fe20000000000 */
[----:B------:R2:W-:Y:S01]  /*9240*/  LDGSTS.E [R43+0x4406c], desc[UR16][R78.64], !P6 ;  /* 0x4406c0004e2b7fae */ /* 0x0005e2000f1a1010 */
[----:B----4-:R-:W-:-:S03]  /*9250*/  IMAD.WIDE R74, R40, 0x4, R74 ;  /* 0x00000004284a7825 */ /* 0x010fc600078e024a */
[----:B------:R-:W-:Y:S01]  /*9260*/  ISETP.GE.U32.AND P5, PT, R4, 0x7fffff64, PT ;  /* 0x7fffff640400780c */ /* 0x000fe20003fa6070 */
[----:B-----5:R-:W-:Y:S02]  /*9270*/  VIADD R4, R8, 0xffffff82 ;  /* 0xffffff8208047836 */ /* 0x020fe40000000000 */
[----:B------:R-:W3:Y:S01]  /*9280*/  LDC R8, c[0x0][0x3a0] ;  /* 0x0000e800ff087b82 */ /* 0x000ee20000000800 */
[----:B------:R-:W-:Y:S02]  /*9290*/  IMAD.WIDE R76, R40, 0x4, R76 ;  /* 0x00000004284c7825 */ /* 0x000fe400078e024c */
[----:B------:R-:W-:Y:S02]  /*92a0*/  ISETP.GE.U32.AND P3, PT, R4, 0x7fffff63, PT ;  /* 0x7fffff630400780c */ /* 0x000fe40003f66070 */
[----:B-1----:R-:W-:Y:S02]  /*92b0*/  VIADD R4, R7, 0xffffff81 ;  /* 0xffffff8107047836 */ /* 0x002fe40000000000 */
[----:B------:R-:W-:Y:S01]  /*92c0*/  VIADD R5, R6, 0xffffff80 ;  /* 0xffffff8006057836 */ /* 0x000fe20000000000 */
[----:B------:R-:W1:Y:S01]  /*92d0*/  LDC R7, c[0x0][0x3a0] ;  /* 0x0000e800ff077b82 */ /* 0x000e620000000800 */
[----:B--2---:R-:W-:Y:S01]  /*92e0*/  IMAD.WIDE R78, R40, 0x4, R78 ;  /* 0x00000004284e7825 */ /* 0x004fe200078e024e */
[----:B------:R-:W-:Y:S01]  /*92f0*/  ISETP.GE.U32.AND P4, PT, R4, 0x7fffff62, PT ;  /* 0x7fffff620400780c */ /* 0x000fe20003f86070 */
[----:B------:R2:W-:Y:S01]  /*9300*/  LDGSTS.E [R43+0x44070], desc[UR16][R206.64], !P5 ;  /* 0x44070000ce2b7fae */ /* 0x0005e2000e9a1010 */
[----:B------:R-:W-:-:S04]  /*9310*/  ISETP.GE.AND P6, PT, R9, R5, PT ;  /* 0x000000050900720c */ /* 0x000fc80003fc6270 */
[----:B------:R-:W-:Y:S01]  /*9320*/  SEL R4, RZ, 0x4, P6 ;  /* 0x00000004ff047807 */ /* 0x000fe20003000000 */
[----:B------:R4:W-:Y:S01]  /*9330*/  LDGSTS.E [R43+0x44074], desc[UR16][R208.64], !P3 ;  /* 0x44074000d02b7fae */ /* 0x0009e2000d9a1010 */
[----:B------:R-:W-:Y:S01]  /*9340*/  ISETP.GT.AND P6, PT, R36, 0x9f, PT ;  /* 0x0000009f2400780c */ /* 0x000fe20003fc4270 */
[----:B------:R-:W5:Y:S03]  /*9350*/  LDC R6, c[0x0][0x3a0] ;  /* 0x0000e800ff067b82 */ /* 0x000f660000000800 */
[----:B------:R-:W-:Y:S01]  /*9360*/  SEL R4, R4, RZ, P6 ;  /* 0x000000ff04047207 */ /* 0x000fe20003000000 */
[----:B------:R3:W-:Y:S01]  /*9370*/  LDGSTS.E [R43+0x44078], desc[UR16][R210.64], !P4 ;  /* 0x44078000d22b7fae */ /* 0x0007e2000e1a1010 */
[----:B------:R-:W-:Y:S01]  /*9380*/  ISETP.GE.U32.AND P6, PT, R5, 0x7fffff61, PT ;  /* 0x7fffff610500780c */ /* 0x000fe20003fc6070 */
[----:B--2---:R-:W-:Y:S01]  /*9390*/  IMAD.WIDE R206, R40, 0x4, R206 ;  /* 0x0000000428ce7825 */ /* 0x004fe200078e02ce */
[----:B------:R-:W-:Y:S01]  /*93a0*/  ISETP.NE.U32.AND P5, PT, R4, RZ, PT ;  /* 0x000000ff0400720c */ /* 0x000fe20003fa5070 */
[----:B------:R-:W2:Y:S02]  /*93b0*/  LDC R5, c[0x0][0x3a0] ;  /* 0x0000e800ff057b82 */ /* 0x000ea40000000800 */
[----:B----4-:R-:W-:-:S04]  /*93c0*/  IMAD.WIDE R208, R40, 0x4, R208 ;  /* 0x0000000428d07825 */ /* 0x010fc800078e02d0 */
[----:B---3--:R-:W-:-:S04]  /*93d0*/  IMAD.WIDE R210, R40, 0x4, R210 ;  /* 0x0000000428d27825 */ /* 0x008fc800078e02d2 */
[----:B------:R3:W-:Y:S04]  /*93e0*/  LDGSTS.E [R43+0x4407c], desc[UR16][R212.64], !P6 ;  /* 0x4407c000d42b7fae */ /* 0x0007e8000f1a1010 */
[----:B------:R-:W0:Y:S01]  /*93f0*/  LDGDEPBAR ;  /* 0x00000000000079af */ /* 0x000e220000000000 */
[----:B-----5:R-:W-:-:S03]  /*9400*/  VIADD R4, R6, 0xffffff7f ;  /* 0xffffff7f06047836 */ /* 0x020fc60000000000 */
[----:B------:R4:W-:Y:S01]  /*9410*/  LDGSTS.E [R42+0x18000], desc[UR16][R80.64], P2 ;  /* 0x18000000502a7fae */ /* 0x0009e200091a1010 */
[----:B------:R-:W5:Y:S01]  /*9420*/  LDC R6, c[0x0][0x3a0] ;  /* 0x0000e800ff067b82 */ /* 0x000f620000000800 */
[----:B------:R-:W-:Y:S02]  /*9430*/  ISETP.GE.U32.AND P3, PT, R4, 0x7fffff60, PT ;  /* 0x7fffff600400780c */ /* 0x000fe40003f66070 */
[----:B------:R4:W-:Y:S01]  /*9440*/  LDGSTS.E [R42+0x18400], desc[UR16][R84.64], P2 ;  /* 0x18400000542a7fae */ /* 0x0009e200091a1010 */
[----:B-1----:R-:W-:Y:S02]  /*9450*/  VIADD R4, R7, 0xffffff7e ;  /* 0xffffff7e07047836 */ /* 0x002fe40000000000 */
[----:B---3--:R-:W-:Y:S01]  /*9460*/  IMAD.WIDE R212, R40, 0x4, R212 ;  /* 0x0000000428d47825 */ /* 0x008fe200078e02d4 */
[----:B------:R1:W-:Y:S01]  /*9470*/  LDGSTS.E [R42+0x18800], desc[UR16][R88.64], P2 ;  /* 0x18800000582a7fae */ /* 0x0003e200091a1010 */
[----:B------:R-:W3:Y:S01]  /*9480*/  LDC R7, c[0x0][0x3a0] ;  /* 0x0000e800ff077b82 */ /* 0x000ee20000000800 */
[----:B------:R-:W-:Y:S01]  /*9490*/  ISETP.GE.U32.AND P4, PT, R4, 0x7fffff5f, PT ;  /* 0x7fffff5f0400780c */ /* 0x000fe20003f86070 */
[----:B--2---:R-:W-:Y:S01]  /*94a0*/  VIADD R4, R5, 0xffffff7d ;  /* 0xffffff7d05047836 */ /* 0x004fe20000000000 */
[----:B------:R2:W-:Y:S01]  /*94b0*/  LDGSTS.E [R42+0x18c00], desc[UR16][R92.64], P2 ;  /* 0x18c000005c2a7fae */ /* 0x0005e200091a1010 */
[----:B----4-:R-:W-:-:S03]  /*94c0*/  IMAD.WIDE R80, R47, 0x4, R80 ;  /* 0x000000042f507825 */ /* 0x010fc600078e0250 */
[----:B------:R4:W-:Y:S01]  /*94d0*/  LDGSTS.E [R42+0x19000], desc[UR16][R96.64], P2 ;  /* 0x19000000602a7fae */ /* 0x0009e200091a1010 */
[----:B------:R-:W3:Y:S01]  /*94e0*/  LDC R5, c[0x0][0x3a0] ;  /* 0x0000e800ff057b82 */ /* 0x000ee20000000800 */
[----:B------:R-:W-:Y:S01]  /*94f0*/  ISETP.GE.U32.AND P6, PT, R4, 0x7fffff5e, PT ;  /* 0x7fffff5e0400780c */ /* 0x000fe20003fc6070 */
[----:B------:R-:W-:Y:S01]  /*9500*/  VIADD R4, R8, 0xffffff7c ;  /* 0xffffff7c08047836 */ /* 0x000fe20000000000 */
[----:B------:R4:W-:Y:S01]  /*9510*/  LDGSTS.E [R42+0x19400], desc[UR16][R100.64], P2 ;  /* 0x19400000642a7fae */ /* 0x0009e200091a1010 */
[----:B------:R-:W-:-:S03]  /*9520*/  IMAD.WIDE R84, R47, 0x4, R84 ;  /* 0x000000042f547825 */ /* 0x000fc600078e0254 */
[----:B------:R4:W-:Y:S01]  /*9530*/  LDGSTS.E [R42+0x19800], desc[UR16][R104.64], P2 ;  /* 0x19800000682a7fae */ /* 0x0009e200091a1010 */
[----:B------:R-:W3:Y:S01]  /*9540*/  LDC R8, c[0x0][0x3a0] ;  /* 0x0000e800ff087b82 */ /* 0x000ee20000000800 */
[C---:B-1----:R-:W-:Y:S02]  /*9550*/  IMAD.WIDE R88, R47.reuse, 0x4, R88 ;  /* 0x000000042f587825 */ /* 0x042fe400078e0258 */
[----:B------:R1:W-:Y:S02]  /*9560*/  LDGSTS.E [R42+0x19c00], desc[UR16][R108.64], P2 ;  /* 0x19c000006c2a7fae */ /* 0x0003e400091a1010 */
[C---:B--2---:R-:W-:Y:S02]  /*9570*/  IMAD.WIDE R92, R47.reuse, 0x4, R92 ;  /* 0x000000042f5c7825 */ /* 0x044fe400078e025c */
[----:B------:R2:W-:Y:S02]  /*9580*/  LDGSTS.E [R42+0x1a000], desc[UR16][R112.64], P2 ;  /* 0x1a000000702a7fae */ /* 0x0005e400091a1010 */
[----:B----4-:R-:W-:-:S02]  /*9590*/  IMAD.WIDE R96, R47, 0x4, R96 ;  /* 0x000000042f607825 */ /* 0x010fc400078e0260 */
[----:B------:R4:W-:Y:S02]  /*95a0*/  LDGSTS.E [R42+0x1a400], desc[UR16][R116.64], P2 ;  /* 0x1a400000742a7fae */ /* 0x0009e400091a1010 */
[C---:B------:R-:W-:Y:S02]  /*95b0*/  IMAD.WIDE R100, R47.reuse, 0x4, R100 ;  /* 0x000000042f647825 */ /* 0x040fe400078e0264 */
[----:B------:R4:W-:Y:S02]  /*95c0*/  LDGSTS.E [R42+0x1a800], desc[UR16][R120.64], P2 ;  /* 0x1a800000782a7fae */ /* 0x0009e400091a1010 */
[C---:B------:R-:W-:Y:S02]  /*95d0*/  IMAD.WIDE R104, R47.reuse, 0x4, R104 ;  /* 0x000000042f687825 */ /* 0x040fe400078e0268 */
[----:B------:R5:W-:Y:S02]  /*95e0*/  LDGSTS.E [R42+0x1ac00], desc[UR16][R124.64], P2 ;  /* 0x1ac000007c2a7fae */ /* 0x000be400091a1010 */
[----:B-1----:R-:W-:-:S02]  /*95f0*/  IMAD.WIDE R108, R47, 0x4, R108 ;  /* 0x000000042f6c7825 */ /* 0x002fc400078e026c */
[----:B------:R1:W-:Y:S02]  /*9600*/  LDGSTS.E [R42+0x1b000], desc[UR16][R128.64], P2 ;  /* 0x1b000000802a7fae */ /* 0x0003e400091a1010 */
[C---:B--2---:R-:W-:Y:S02]  /*9610*/  IMAD.WIDE R112, R47.reuse, 0x4, R112 ;  /* 0x000000042f707825 */ /* 0x044fe400078e0270 */
[----:B------:R2:W-:Y:S02]  /*9620*/  LDGSTS.E [R42+0x1b400], desc[UR16][R132.64], P2 ;  /* 0x1b400000842a7fae */ /* 0x0005e400091a1010 */
[C---:B----4-:R-:W-:Y:S02]  /*9630*/  IMAD.WIDE R116, R47.reuse, 0x4, R116 ;  /* 0x000000042f747825 */ /* 0x050fe400078e0274 */
[----:B------:R4:W-:Y:S02]  /*9640*/  LDGSTS.E [R42+0x1b800], desc[UR16][R136.64], P2 ;  /* 0x1b800000882a7fae */ /* 0x0009e400091a1010 */
[----:B------:R-:W-:-:S02]  /*9650*/  IMAD.WIDE R120, R47, 0x4, R120 ;  /* 0x000000042f787825 */ /* 0x000fc400078e0278 */
[----:B------:R3:W-:Y:S02]  /*9660*/  LDGSTS.E [R42+0x1bc00], desc[UR16][R140.64], P2 ;  /* 0x1bc000008c2a7fae */ /* 0x0007e400091a1010 */
[C---:B-----5:R-:W-:Y:S02]  /*9670*/  IMAD.WIDE R124, R47.reuse, 0x4, R124 ;  /* 0x000000042f7c7825 */ /* 0x060fe400078e027c */
[----:B------:R5:W-:Y:S02]  /*9680*/  LDGSTS.E [R42+0x1c000], desc[UR16][R144.64], P2 ;  /* 0x1c000000902a7fae */ /* 0x000be400091a1010 */
[C---:B-1----:R-:W-:Y:S02]  /*9690*/  IMAD.WIDE R128, R47.reuse, 0x4, R128 ;  /* 0x000000042f807825 */ /* 0x042fe400078e0280 */
[----:B------:R1:W-:Y:S02]  /*96a0*/  LDGSTS.E [R42+0x1c400], desc[UR16][R148.64], P2 ;  /* 0x1c400000942a7fae */ /* 0x0003e400091a1010 */
[----:B--2---:R-:W-:-:S02]  /*96b0*/  IMAD.WIDE R132, R47, 0x4, R132 ;  /* 0x000000042f847825 */ /* 0x004fc400078e0284 */
[----:B------:R2:W-:Y:S02]  /*96c0*/  LDGSTS.E [R42+0x1c800], desc[UR16][R152.64], P2 ;  /* 0x1c800000982a7fae */ /* 0x0005e400091a1010 */
[C---:B----4-:R-:W-:Y:S02]  /*96d0*/  IMAD.WIDE R136, R47.reuse, 0x4, R136 ;  /* 0x000000042f887825 */ /* 0x050fe400078e0288 */
[----:B------:R4:W-:Y:S02]  /*96e0*/  LDGSTS.E [R42+0x1cc00], desc[UR16][R156.64], P2 ;  /* 0x1cc000009c2a7fae */ /* 0x0009e400091a1010 */
[C---:B---3--:R-:W-:Y:S02]  /*96f0*/  IMAD.WIDE R140, R47.reuse, 0x4, R140 ;  /* 0x000000042f8c7825 */ /* 0x048fe400078e028c */
[----:B------:R3:W-:Y:S02]  /*9700*/  LDGSTS.E [R42+0x1d000], desc[UR16][R160.64], P2 ;  /* 0x1d000000a02a7fae */ /* 0x0007e400091a1010 */
[----:B-----5:R-:W-:-:S02]  /*9710*/  IMAD.WIDE R144, R47, 0x4, R144 ;  /* 0x000000042f907825 */ /* 0x020fc400078e0290 */
[----:B------:R5:W-:Y:S02]  /*9720*/  LDGSTS.E [R42+0x1d400], desc[UR16][R164.64], P2 ;  /* 0x1d400000a42a7fae */ /* 0x000be400091a1010 */
[C---:B-1----:R-:W-:Y:S02]  /*9730*/  IMAD.WIDE R148, R47.reuse, 0x4, R148 ;  /* 0x000000042f947825 */ /* 0x042fe400078e0294 */
[----:B------:R1:W-:Y:S02]  /*9740*/  LDGSTS.E [R42+0x1d800], desc[UR16][R168.64], P2 ;  /* 0x1d800000a82a7fae */ /* 0x0003e400091a1010 */
[C---:B--2---:R-:W-:Y:S02]  /*9750*/  IMAD.WIDE R152, R47.reuse, 0x4, R152 ;  /* 0x000000042f987825 */ /* 0x044fe400078e0298 */
[----:B------:R2:W-:Y:S02]  /*9760*/  LDGSTS.E [R42+0x1dc00], desc[UR16][R172.64], P2 ;  /* 0x1dc00000ac2a7fae */ /* 0x0005e400091a1010 */
[----:B----4-:R-:W-:-:S02]  /*9770*/  IMAD.WIDE R156, R47, 0x4, R156 ;  /* 0x000000042f9c7825 */ /* 0x010fc400078e029c */
[----:B------:R4:W-:Y:S02]  /*9780*/  LDGSTS.E [R42+0x1e000], desc[UR16][R176.64], P2 ;  /* 0x1e000000b02a7fae */ /* 0x0009e400091a1010 */
[C---:B---3--:R-:W-:Y:S02]  /*9790*/  IMAD.WIDE R160, R47.reuse, 0x4, R160 ;  /* 0x000000042fa07825 */ /* 0x048fe400078e02a0 */
[----:B------:R3:W-:Y:S02]  /*97a0*/  LDGSTS.E [R42+0x1e400], desc[UR16][R180.64], P2 ;  /* 0x1e400000b42a7fae */ /* 0x0007e400091a1010 */
[C---:B-----5:R-:W-:Y:S02]  /*97b0*/  IMAD.WIDE R164, R47.reuse, 0x4, R164 ;  /* 0x000000042fa47825 */ /* 0x060fe400078e02a4 */
[----:B------:R5:W-:Y:S02]  /*97c0*/  LDGSTS.E [R42+0x1e800], desc[UR16][R184.64], P2 ;  /* 0x1e800000b82a7fae */ /* 0x000be400091a1010 */
[----:B-1----:R-:W-:-:S02]  /*97d0*/  IMAD.WIDE R168, R47, 0x4, R168 ;  /* 0x000000042fa87825 */ /* 0x002fc400078e02a8 */
[----:B------:R1:W-:Y:S02]  /*97e0*/  LDGSTS.E [R42+0x1ec00], desc[UR16][R188.64], P2 ;  /* 0x1ec00000bc2a7fae */ /* 0x0003e400091a1010 */
[C---:B--2---:R-:W-:Y:S02]  /*97f0*/  IMAD.WIDE R172, R47.reuse, 0x4, R172 ;  /* 0x000000042fac7825 */ /* 0x044fe400078e02ac */
[----:B------:R2:W-:Y:S02]  /*9800*/  LDGSTS.E [R42+0x1f000], desc[UR16][R192.64], P2 ;  /* 0x1f000000c02a7fae */ /* 0x0005e400091a1010 */
[C---:B----4-:R-:W-:Y:S02]  /*9810*/  IMAD.WIDE R176, R47.reuse, 0x4, R176 ;  /* 0x000000042fb07825 */ /* 0x050fe400078e02b0 */
[----:B------:R4:W-:Y:S02]  /*9820*/  LDGSTS.E [R42+0x1f400], desc[UR16][R196.64], P2 ;  /* 0x1f400000c42a7fae */ /* 0x0009e400091a1010 */
[----:B---3--:R-:W-:-:S02]  /*9830*/  IMAD.WIDE R180, R47, 0x4, R180 ;  /* 0x000000042fb47825 */ /* 0x008fc400078e02b4 */
        /* <DEDUP_REMOVED lines=66> */
[----:B------:R2:W-:Y:S01]  /*9c60*/  LDGSTS.E [R41+0x1fe00], desc[UR16][R214.64], P2 ;  /* 0x1fe00000d6297fae */ /* 0x0005e200091a1010 */
[----:B------:R-:W-:Y:S01]  /*9c70*/  ISETP.GE.U32.AND P2, PT, R4, 0x7fffff5d, PT ;  /* 0x7fffff5d0400780c */ /* 0x000fe20003f46070 */
[----:B------:R-:W-:Y:S02]  /*9c80*/  VIADD R4, R5, 0xffffff7b ;  /* 0xffffff7b05047836 */ /* 0x000fe40000000000 */
[----:B------:R-:W0:Y:S01]  /*9c90*/  LDGDEPBAR ;  /* 0x00000000000079af */ /* 0x000e220000000000 */
[----:B------:R-:W2:Y:S01]  /*9ca0*/  LDC R5, c[0x0][0x3a0] ;  /* 0x0000e800ff057b82 */ /* 0x000ea20000000800 */
[----:B----4-:R-:W-:-:S07]  /*9cb0*/  IMAD.WIDE R190, R47, 0x4, R190 ;  /* 0x000000042fbe7825 */ /* 0x010fce00078e02be */
[----:B------:R-:W-:Y:S01]  /*9cc0*/  BAR.SYNC.DEFER_BLOCKING 0x0 ;  /* 0x0000000000007b1d */ /* 0x000fe20000010000 */
[----:B---3--:R-:W-:-:S04]  /*9cd0*/  IMAD.WIDE R194, R47, 0x4, R194 ;  /* 0x000000042fc27825 */ /* 0x008fc800078e02c2 */
[----:B-----5:R-:W-:-:S04]  /*9ce0*/  IMAD.WIDE R198, R47, 0x4, R198 ;  /* 0x000000042fc67825 */ /* 0x020fc800078e02c6 */
[----:B-1----:R-:W-:-:S04]  /*9cf0*/  IMAD.WIDE R202, R47, 0x4, R202 ;  /* 0x000000042fca7825 */ /* 0x002fc800078e02ca */
[----:B--2---:R-:W-:Y:S01]  /*9d00*/  IMAD.WIDE R214, R47, 0x4, R214 ;  /* 0x000000042fd67825 */ /* 0x004fe200078e02d6 */
[----:B------:R-:W-:Y:S01]  /*9d10*/  @!PT LDS RZ, [RZ] ;  /* 0x00000000fffff984 */ /* 0x000fe20000000800 */
[----:B------:R-:W-:Y:S01]  /*9d20*/  @!PT LDS RZ, [RZ] ;  /* 0x00000000fffff984 */ /* 0x000fe20000000800 */
[----:B------:R-:W-:Y:S01]  /*9d30*/  @!PT LDS RZ, [RZ] ;  /* 0x00000000fffff984 */ /* 0x000fe20000000800 */
[----:B------:R1:W-:Y:S01]  /*9d40*/  LDGSTS.E [R43+0x48000], desc[UR16][R38.64], !P3 ;  /* 0x48000000262b7fae */ /* 0x0003e2000d9a1010 */
[----:B------:R-:W-:Y:S02]  /*9d50*/  ISETP.GE.U32.AND P3, PT, R4, 0x7fffff5c, PT ;  /* 0x7fffff5c0400780c */ /* 0x000fe40003f66070 */
[----:B------:R-:W-:Y:S01]  /*9d60*/  VIADD R4, R6, 0xffffff7a ;  /* 0xffffff7a06047836 */ /* 0x000fe20000000000 */
[----:B------:R2:W-:Y:S01]  /*9d70*/  LDGSTS.E [R43+0x48004], desc[UR16][R216.64], !P4 ;  /* 0x48004000d82b7fae */ /* 0x0005e2000e1a1010 */
[----:B------:R-:W3:Y:S03]  /*9d80*/  LDC R6, c[0x0][0x3a0] ;  /* 0x0000e800ff067b82 */ /* 0x000ee60000000800 */
[----:B------:R-:W-:Y:S01]  /*9d90*/  ISETP.GE.U32.AND P4, PT, R4, 0x7fffff5b, PT ;  /* 0x7fffff5b0400780c */ /* 0x000fe20003f86070 */
[----:B------:R-:W-:Y:S01]  /*9da0*/  VIADD R4, R8, 0xffffff79 ;  /* 0xffffff7908047836 */ /* 0x000fe20000000000 */
[----:B------:R4:W-:Y:S01]  /*9db0*/  LDGSTS.E [R43+0x48008], desc[UR16][R218.64], !P6 ;  /* 0x48008000da2b7fae */ /* 0x0009e2000f1a1010 */
[----:B-1----:R-:W-:-:S02]  /*9dc0*/  IMAD.WIDE R38, R40, 0x4, R38 ;  /* 0x0000000428267825 */ /* 0x002fc400078e0226 */
[----:B------:R-:W1:Y:S01]  /*9dd0*/  LDC R8, c[0x0][0x3a0] ;  /* 0x0000e800ff087b82 */ /* 0x000e620000000800 */
[----:B------:R-:W-:Y:S01]  /*9de0*/  ISETP.GE.U32.AND P6, PT, R4, 0x7fffff5a, PT ;  /* 0x7fffff5a0400780c */ /* 0x000fe20003fc6070 */
[----:B------:R5:W-:Y:S01]  /*9df0*/  LDGSTS.E [R43+0x4800c], desc[UR16][R220.64], !P2 ;  /* 0x4800c000dc2b7fae */ /* 0x000be2000d1a1010 */
[----:B------:R-:W-:Y:S02]  /*9e00*/  VIADD R4, R7, 0xffffff78 ;  /* 0xffffff7807047836 */ /* 0x000fe40000000000 */
[----:B--2---:R-:W-:Y:S01]  /*9e10*/  IMAD.WIDE R216, R40, 0x4, R216 ;  /* 0x0000000428d87825 */ /* 0x004fe200078e02d8 */
[----:B------:R2:W-:Y:S02]  /*9e20*/  LDGSTS.E [R43+0x48010], desc[UR16][R222.64], !P3 ;  /* 0x48010000de2b7fae */ /* 0x0005e4000d9a1010 */
[----:B------:R-:W-:Y:S01]  /*9e30*/  ISETP.GE.U32.AND P2, PT, R4, 0x7fffff59, PT ;  /* 0x7fffff590400780c */ /* 0x000fe20003f46070 */
[----:B------:R-:W-:Y:S01]  /*9e40*/  VIADD R4, R5, 0xffffff77 ;  /* 0xffffff7705047836 */ /* 0x000fe20000000000 */
[----:B------:R-:W3:Y:S01]  /*9e50*/  LDC R7, c[0x0][0x3a0] ;  /* 0x0000e800ff077b82 */ /* 0x000ee20000000800 */
[----:B------:R1:W-:Y:S01]  /*9e60*/  LDGSTS.E [R43+0x48014], desc[UR16][R224.64], !P4 ;  /* 0x48014000e02b7fae */ /* 0x0003e2000e1a1010 */
[----:B----4-:R-:W-:-:S02]  /*9e70*/  IMAD.WIDE R218, R40, 0x4, R218 ;  /* 0x0000000428da7825 */ /* 0x010fc400078e02da */
[----:B------:R-:W-:Y:S01]  /*9e80*/  ISETP.GE.U32.AND P3, PT, R4, 0x7fffff58, PT ;  /* 0x7fffff580400780c */ /* 0x000fe20003f66070 */
[----:B------:R4:W-:Y:S01]  /*9e90*/  LDGSTS.E [R43+0x48018], desc[UR16][R226.64], !P6 ;  /* 0x48018000e22b7fae */ /* 0x0009e2000f1a1010 */
[C---:B-----5:R-:W-:Y:S02]  /*9ea0*/  IMAD.WIDE R220, R40.reuse, 0x4, R220 ;  /* 0x0000000428dc7825 */ /* 0x060fe400078e02dc */
[----:B------:R-:W5:Y:S02]  /*9eb0*/  LDC R5, c[0x0][0x3a0] ;  /* 0x0000e800ff057b82 */ /* 0x000f640000000800 */
[----:B--2---:R-:W-:Y:S01]  /*9ec0*/  IMAD.WIDE R222, R40, 0x4, R222 ;  /* 0x0000000428de7825 */ /* 0x004fe200078e02de */
[----:B------:R2:W-:Y:S03]  /*9ed0*/  LDGSTS.E [R43+0x4801c], desc[UR16][R228.64], !P2 ;  /* 0x4801c000e42b7fae */ /* 0x0005e6000d1a1010 */
[----:B-1----:R-:W-:-:S02]  /*9ee0*/  VIADD R4, R8, 0xffffff76 ;  /* 0xffffff7608047836 */ /* 0x002fc40000000000 */
[----:B------:R-:W1:Y:S01]  /*9ef0*/  LDC R8, c[0x0][0x3a0] ;  /* 0x0000e800ff087b82 */ /* 0x000e620000000800 */
[----:B------:R2:W-:Y:S01]  /*9f00*/  LDGSTS.E [R43+0x48020], desc[UR16][R230.64], !P3 ;  /* 0x48020000e62b7fae */ /* 0x0005e2000d9a1010 */
[----:B------:R-:W-:Y:S01]  /*9f10*/  IMAD.WIDE R224, R40, 0x4, R224 ;  /* 0x0000000428e07825 */ /* 0x000fe200078e02e0 */
[----:B------:R-:W-:-:S03]  /*9f20*/  ISETP.GE.U32.AND P4, PT, R4, 0x7fffff57, PT ;  /* 0x7fffff570400780c */ /* 0x000fc60003f86070 */
[----:B---3--:R-:W-:Y:S02]  /*9f30*/  VIADD R4, R6, 0xffffff75 ;  /* 0xffffff7506047836 */ /* 0x008fe40000000000 */
[----:B------:R-:W3:Y:S01]  /*9f40*/  LDC R6, c[0x0][0x3a0] ;  /* 0x0000e800ff067b82 */ /* 0x000ee20000000800 */
[----:B----4-:R-:W-:Y:S02]  /*9f50*/  IMAD.WIDE R226, R40, 0x4, R226 ;  /* 0x0000000428e27825 */ /* 0x010fe400078e02e2 */
[----:B------:R-:W-:Y:S02]  /*9f60*/  ISETP.GE.U32.AND P6, PT, R4, 0x7fffff56, PT ;  /* 0x7fffff560400780c */ /* 0x000fe40003fc6070 */
[----:B--2---:R-:W-:-:S03]  /*9f70*/  IMAD.WIDE R228, R40, 0x4, R228 ;  /* 0x0000000428e47825 */ /* 0x004fc600078e02e4 */
[----:B------:R2:W-:Y:S01]  /*9f80*/  LDGSTS.E [R43+0x48024], desc[UR16][R232.64], !P4 ;  /* 0x48024000e82b7fae */ /* 0x0005e2000e1a1010 */
[----:B-----5:R-:W-:Y:S02]  /*9f90*/  VIADD R4, R5, 0xffffff74 ;  /* 0xffffff7405047836 */ /* 0x020fe40000000000 */
[----:B------:R-:W4:Y:S01]  /*9fa0*/  LDC R5, c[0x0][0x3a0] ;  /* 0x0000e800ff057b82 */ /* 0x000f220000000800 */
[----:B------:R-:W-:Y:S02]  /*9fb0*/  IMAD.WIDE R230, R40, 0x4, R230 ;  /* 0x0000000428e67825 */ /* 0x000fe400078e02e6 */
[----:B------:R-:W-:Y:S02]  /*9fc0*/  ISETP.GE.U32.AND P2, PT, R4, 0x7fffff55, PT ;  /* 0x7fffff550400780c */ /* 0x000fe40003f46070 */
[----:B------:R-:W-:Y:S01]  /*9fd0*/  VIADD R4, R7, 0xffffff73 ;  /* 0xffffff7307047836 */ /* 0x000fe20000000000 */
[----:B------:R5:W-:Y:S02]  /*9fe0*/  LDGSTS.E [R43+0x48028], desc[UR16][R234.64], !P6 ;  /* 0x48028000ea2b7fae */ /* 0x000be4000f1a1010 */
[----:B------:R-:W1:Y:S01]  /*9ff0*/  LDC R7, c[0x0][0x3a0] ;  /* 0x0000e800ff077b82 */ /* 0x000e620000000800 */
[----:B--2---:R-:W-:Y:S01]  /*a000*/  IMAD.WIDE R232, R40, 0x4, R232 ;  /* 0x0000000428e87825 */ /* 0x004fe200078e02e8 */
[----:B------:R-:W-:-:S03]  /*a010*/  ISETP.GE.U32.AND P3, PT, R4, 0x7fffff54, PT ;  /* 0x7fffff540400780c */ /* 0x000fc60003f66070 */
[----:B---3--:R-:W-:-:S03]  /*a020*/  VIADD R4, R6, 0xffffff72 ;  /* 0xffffff7206047836 */ /* 0x008fc60000000000 */
[----:B------:R-:W2:Y:S01]  /*a030*/  LDC R6, c[0x0][0x3a0] ;  /* 0x0000e800ff067b82 */ /* 0x000ea20000000800 */
[----:B------:R3:W-:Y:S01]  /*a040*/  LDGSTS.E [R43+0x4802c], desc[UR16][R236.64], !P2 ;  /* 0x4802c000ec2b7fae */ /* 0x0007e2000d1a1010 */
[----:B------:R-:W-:Y:S01]  /*a050*/  ISETP.GE.U32.AND P4, PT, R4, 0x7fffff53, PT ;  /* 0x7fffff530400780c */ /* 0x000fe20003f86070 */
[----:B-----5:R-:W-:-:S04]  /*a060*/  IMAD.WIDE R234, R40, 0x4, R234 ;  /* 0x0000000428ea7825 */ /* 0x020fc800078e02ea */
[----:B------:R5:W-:Y:S01]  /*a070*/  LDGSTS.E [R43+0x48030], desc[UR16][R48.64], !P3 ;  /* 0x48030000302b7fae */ /* 0x000be2000d9a1010 */
[----:B----4-:R-:W-:Y:S02]  /*a080*/  VIADD R4, R5, 0xffffff71 ;  /* 0xffffff7105047836 */ /* 0x010fe40000000000 */
[----:B------:R-:W4:Y:S03]  /*a090*/  LDC R5, c[0x0][0x3a0] ;  /* 0x0000e800ff057b82 */ /* 0x000f260000000800 */
[----:B------:R-:W-:Y:S01]  /*a0a0*/  ISETP.GE.U32.AND P6, PT, R4, 0x7fffff52, PT ;  /* 0x7fffff520400780c */ /* 0x000fe20003fc6070 */
[----:B---3--:R-:W-:Y:S01]  /*a0b0*/  IMAD.WIDE R236, R40, 0x4, R236 ;  /* 0x0000000428ec7825 */ /* 0x008fe200078e02ec */
[----:B------:R3:W-:Y:S03]  /*a0c0*/  LDGSTS.E [R43+0x48034], desc[UR16][R50.64], !P4 ;  /* 0x48034000322b7fae */ /* 0x0007e6000e1a1010 */
[----:B-1----:R-:W-:-:S02]  /*a0d0*/  VIADD R4, R7, 0xffffff70 ;  /* 0xffffff7007047836 */ /* 0x002fc40000000000 */
[----:B------:R-:W1:Y:S01]  /*a0e0*/  LDC R7, c[0x0][0x3a0] ;  /* 0x0000e800ff077b82 */ /* 0x000e620000000800 */
[----:B-----5:R-:W-:Y:S02]  /*a0f0*/  IMAD.WIDE R48, R40, 0x4, R48 ;  /* 0x0000000428307825 */ /* 0x020fe400078e0230 */
[----:B------:R-:W-:Y:S02]  /*a100*/  ISETP.GE.U32.AND P2, PT, R4, 0x7fffff51, PT ;  /* 0x7fffff510400780c */ /* 0x000fe40003f46070 */
[----:B--2---:R-:W-:Y:S01]  /*a110*/  VIADD R4, R6, 0xffffff6f ;  /* 0xffffff6f06047836 */ /* 0x004fe20000000000 */
[----:B------:R2:W-:Y:S01]  /*a120*/  LDGSTS.E [R43+0x48038], desc[UR16][R52.64], !P6 ;  /* 0x48038000342b7fae */ /* 0x0005e2000f1a1010 */
[----:B---3--:R-:W-:Y:S01]  /*a130*/  IMAD.WIDE R50, R40, 0x4, R50 ;  /* 0x0000000428327825 */ /* 0x008fe200078e0232 */
[----:B------:R-:W3:Y:S02]  /*a140*/  LDC R6, c[0x0][0x3a0] ;  /* 0x0000e800ff067b82 */ /* 0x000ee40000000800 */
[----:B------:R-:W-:Y:S01]  /*a150*/  ISETP.GE.U32.AND P3, PT, R4, 0x7fffff50, PT ;  /* 0x7fffff500400780c */ /* 0x000fe20003f66070 */
[----:B----4-:R-:W-:-:S05]  /*a160*/  VIADD R4, R5, 0xffffff6e ;  /* 0xffffff6e05047836 */ /* 0x010fca0000000000 */
[----:B------:R-:W4:Y:S01]  /*a170*/  LDC R5, c[0x0][0x3a0] ;  /* 0x0000e800ff057b82 */ /* 0x000f220000000800 */
[----:B------:R5:W-:Y:S01]  /*a180*/  LDGSTS.E [R43+0x4803c], desc[UR16][R54.64], !P2 ;  /* 0x4803c000362b7fae */ /* 0x000be2000d1a1010 */
[----:B--2---:R-:W-:Y:S01]  /*a190*/  IMAD.WIDE R52, R40, 0x4, R52 ;  /* 0x0000000428347825 */ /* 0x004fe200078e0234 */
[----:B------:R-:W-:-:S04]  /*a1a0*/  ISETP.GE.U32.AND P4, PT, R4, 0x7fffff4f, PT ;  /* 0x7fffff4f0400780c */ /* 0x000fc80003f86070 */
[----:B------:R2:W-:Y:S01]  /*a1b0*/  LDGSTS.E [R43+0x48040], desc[UR16][R56.64], !P3 ;  /* 0x48040000382b7fae */ /* 0x0005e2000d9a1010 */
[----:B-1----:R-:W-:Y:S02]  /*a1c0*/  VIADD R4, R7, 0xffffff6d ;  /* 0xffffff6d07047836 */ /* 0x002fe40000000000 */
[----:B------:R-:W1:Y:S03]  /*a1d0*/  LDC R7, c[0x0][0x3a0] ;  /* 0x0000e800ff077b82 */ /* 0x000e660000000800 */
[----:B------:R-:W-:Y:S01]  /*a1e0*/  ISETP.GE.U32.AND P6, PT, R4, 0x7fffff4e, PT ;  /* 0x7fffff4e0400780c */ /* 0x000fe20003fc6070 */
[----:B-----5:R-:W-:Y:S02]  /*a1f0*/  IMAD.WIDE R54, R40, 0x4, R54 ;  /* 0x0000000428367825 */ /* 0x020fe400078e0236 */
[----:B------:R5:W-:Y:S02]  /*a200*/  LDGSTS.E [R43+0x48044], desc[UR16][R58.64], !P4 ;  /* 0x480440003a2b7fae */ /* 0x000be4000e1a1010 */
[----:B---3--:R-:W-:-:S02]  /*a210*/  VIADD R4, R6, 0xffffff6c ;  /* 0xffffff6c06047836 */ /* 0x008fc40000000000 */
[----:B------:R-:W3:Y:S01]  /*a220*/  LDC R6, c[0x0][0x3a0] ;  /* 0x0000e800ff067b82 */ /* 0x000ee20000000800 */
[----:B--2---:R-:W-:Y:S02]  /*a230*/  IMAD.WIDE R56, R40, 0x4, R56 ;  /* 0x0000000428387825 */ /* 0x004fe400078e0238 */
[----:B------:R-:W-:Y:S02]  /*a240*/  ISETP.GE.U32.AND P2, PT, R4, 0x7fffff4d, PT ;  /* 0x7fffff4d0400780c */ /* 0x000fe40003f46070 */
[----:B----4-:R-:W-:Y:S01]  /*a250*/  VIADD R4, R5, 0xffffff6b ;  /* 0xffffff6b05047836 */ /* 0x010fe20000000000 */
[----:B------:R2:W-:Y:S02]  /*a260*/  LDGSTS.E [R43+0x48048], desc[UR16][R60.64], !P6 ;  /* 0x480480003c2b7fae */ /* 0x0005e4000f1a1010 */
[----:B------:R-:W4:Y:S01]  /*a270*/  LDC R5, c[0x0][0x3a0] ;  /* 0x0000e800ff057b82 */ /* 0x000f220000000800 */
[----:B-----5:R-:W-:Y:S01]  /*a280*/  IMAD.WIDE R58, R40, 0x4, R58 ;  /* 0x00000004283a7825 */ /* 0x020fe200078e023a */
[----:B------:R-:W-:-:S03]  /*a290*/  ISETP.GE.U32.AND P3, PT, R4, 0x7fffff4c, PT ;  /* 0x7fffff4c0400780c */ /* 0x000fc60003f66070 */
[----:B------:R-:W-:-:S03]  /*a2a0*/  VIADD R4, R8, 0xffffff6a ;  /* 0xffffff6a08047836 */ /* 0x000fc60000000000 */
[----:B------:R-:W5:Y:S01]  /*a2b0*/  LDC R8, c[0x0][0x3a0] ;  /* 0x0000e800ff087b82 */ /* 0x000f620000000800 */
[----:B------:R3:W-:Y:S01]  /*a2c0*/  LDGSTS.E [R43+0x4804c], desc[UR16][R62.64], !P2 ;  /* 0x4804c0003e2b7fae */ /* 0x0007e2000d1a1010 */
[----:B------:R-:W-:Y:S01]  /*a2d0*/  ISETP.GE.U32.AND P4, PT, R4, 0x7fffff4b, PT ;  /* 0x7fffff4b0400780c */ /* 0x000fe20003f86070 */
[----:B-1----:R-:W-:Y:S02]  /*a2e0*/  VIADD R4, R7, 0xffffff69 ;  /* 0xffffff6907047836 */ /* 0x002fe40000000000 */
[----:B--2---:R-:W-:Y:S02]  /*a2f0*/  IMAD.WIDE R60, R40, 0x4, R60 ;  /* 0x00000004283c7825 */ /* 0x004fe400078e023c */
[----:B------:R1:W-:Y:S01]  /*a300*/  LDGSTS.E [R43+0x48050], desc[UR16][R64.64], !P3 ;  /* 0x48050000402b7fae */ /* 0x0003e2000d9a1010 */
[----:B------:R-:W2:Y:S01]  /*a310*/  LDC R7, c[0x0][0x3a0] ;  /* 0x0000e800ff077b82 */ /* 0x000ea20000000800 */
[----:B------:R-:W-:Y:S01]  /*a320*/  ISETP.GE.U32.AND P6, PT, R4, 0x7fffff4a, PT ;  /* 0x7fffff4a0400780c */ /* 0x000fe20003fc6070 */
[----:B---3--:R-:W-:-:S02]  /*a330*/  VIADD R4, R6, 0xffffff68 ;  /* 0xffffff6806047836 */ /* 0x008fc40000000000 */
[----:B------:R-:W-:-:S03]  /*a340*/  IMAD.WIDE R62, R40, 0x4, R62 ;  /* 0x00000004283e7825 */ /* 0x000fc600078e023e */
[----:B------:R-:W-:Y:S01]  /*a350*/  ISETP.GE.U32.AND P2, PT, R4, 0x7fffff49, PT ;  /* 0x7fffff490400780c */ /* 0x000fe20003f46070 */
[----:B------:R-:W3:Y:S01]  /*a360*/  LDC R6, c[0x0][0x3a0] ;  /* 0x0000e800ff067b82 */ /* 0x000ee20000000800 */
[----:B------:R2:W-:Y:S01]  /*a370*/  LDGSTS.E [R43+0x48054], desc[UR16][R66.64], !P4 ;  /* 0x48054000422b7fae */ /* 0x0005e2000e1a1010 */
[----:B-1----:R-:W-:-:S04]  /*a380*/  IMAD.WIDE R64, R40, 0x4, R64 ;  /* 0x0000000428407825 */ /* 0x002fc800078e0240 */
[----:B------:R1:W-:Y:S01]  /*a390*/  LDGSTS.E [R43+0x48058], desc[UR16][R68.64], !P6 ;  /* 0x48058000442b7fae */ /* 0x0003e2000f1a1010 */
[----:B-----5:R-:W-:Y:S02]  /*a3a0*/  VIADD R4, R8, 0xffffff67 ;  /* 0xffffff6708047836 */ /* 0x020fe40000000000 */
[----:B------:R-:W5:Y:S03]  /*a3b0*/  LDC R8, c[0x0][0x3a0] ;  /* 0x0000e800ff087b82 */ /* 0x000f660000000800 */
[----:B------:R3:W-:Y:S01]  /*a3c0*/  LDGSTS.E [R43+0x4805c], desc[UR16][R70.64], !P2 ;  /* 0x4805c000462b7fae */ /* 0x0007e2000d1a1010 */
[----:B------:R-:W-:Y:S01]  /*a3d0*/  ISETP.GE.U32.AND P3, PT, R4, 0x7fffff48, PT ;  /* 0x7fffff480400780c */ /* 0x000fe20003f66070 */
[----:B----4-:R-:W-:Y:S02]  /*a3e0*/  VIADD R4, R5, 0xffffff66 ;  /* 0xffffff6605047836 */ /* 0x010fe40000000000 */
[----:B--2---:R-:W-:Y:S01]  /*a3f0*/  IMAD.WIDE R66, R40, 0x4, R66 ;  /* 0x0000000428427825 */ /* 0x004fe200078e0242 */
[----:B------:R-:W2:Y:S02]  /*a400*/  LDC R5, c[0x0][0x3a0] ;  /* 0x0000e800ff057b82 */ /* 0x000ea40000000800 */
[----:B------:R-:W-:Y:S01]  /*a410*/  ISETP.GE.U32.AND P4, PT, R4, 0x7fffff47, PT ;  /* 0x7fffff470400780c */ /* 0x000fe20003f86070 */
[----:B------:R-:W-:-:S02]  /*a420*/  VIADD R4, R7, 0xffffff65 ;  /* 0xffffff6507047836 */ /* 0x000fc40000000000 */
[----:B-1----:R-:W-:-:S03]  /*a430*/  IMAD.WIDE R68, R40, 0x4, R68 ;  /* 0x0000000428447825 */ /* 0x002fc600078e0244 */
[----:B------:R-:W-:Y:S01]  /*a440*/  ISETP.GE.U32.AND P6, PT, R4, 0x7fffff46, PT ;  /* 0x7fffff460400780c */ /* 0x000fe20003fc6070 */
[----:B---3--:R-:W-:Y:S01]  /*a450*/  VIADD R4, R6, 0xffffff64 ;  /* 0xffffff6406047836 */ /* 0x008fe20000000000 */
[----:B------:R-:W1:Y:S01]  /*a460*/  LDC R7, c[0x0][0x3a0] ;  /* 0x0000e800ff077b82 */ /* 0x000e620000000800 */
[----:B------:R3:W-:Y:S01]  /*a470*/  LDGSTS.E [R43+0x48060], desc[UR16][R72.64], !P3 ;  /* 0x48060000482b7fae */ /* 0x0007e2000d9a1010 */
[----:B------:R-:W-:Y:S02]  /*a480*/  IMAD.WIDE R70, R40, 0x4, R70 ;  /* 0x0000000428467825 */ /* 0x000fe400078e0246 */
[----:B------:R-:W-:Y:S01]  /*a490*/  ISETP.GE.U32.AND P2, PT, R4, 0x7fffff45, PT ;  /* 0x7fffff450400780c */ /* 0x000fe20003f46070 */
[----:B------:R4:W-:Y:S03]  /*a4a0*/  LDGSTS.E [R43+0x48064], desc[UR16][R74.64], !P4 ;  /* 0x480640004a2b7fae */ /* 0x0009e6000e1a1010 */
[----:B------:R-:W1:Y:S03]  /*a4b0*/  LDC R6, c[0x0][0x3a0] ;  /* 0x0000e800ff067b82 */ /* 0x000e660000000800 */
[----:B------:R2:W-:Y:S01]  /*a4c0*/  LDGSTS.E [R43+0x48068], desc[UR16][R76.64], !P6 ;  /* 0x480680004c2b7fae */ /* 0x0005e2000f1a1010 */
[----:B---3--:R-:W-:-:S04]  /*a4d0*/  IMAD.WIDE R72, R40, 0x4, R72 ;  /* 0x0000000428487825 */ /* 0x008fc800078e0248 */
[----:B--2---:R-:W-:Y:S01]  /*a4e0*/  VIADD R4, R5, 0xffffff63 ;  /* 0xffffff6305047836 */ /* 0x004fe20000000000 */
        /* <DEDUP_REMOVED lines=13> */
[----:B------:R-:W-:-:S02]  /*a5c0*/  ISETP.GE.U32.AND P3, PT, R5, 0x7fffff41, PT ;  /* 0x7fffff410500780c */ /* 0x000fc40003f66070 */
[----:B------:R-:W-:Y:S02]  /*a5d0*/  ISETP.GE.AND P2, PT, R9, R5, PT ;  /* 0x000000050900720c */ /* 0x000fe40003f46270 */
[----:B------:R4:W-:Y:S01]  /*a5e0*/  LDGSTS.E [R43+0x48074], desc[UR16][R208.64], !P4 ;  /* 0x48074000d02b7fae */ /* 0x0009e2000e1a1010 */
[----:B------:R-:W5:Y:S01]  /*a5f0*/  LDC R6, c[0x0][0x3a0] ;  /* 0x0000e800ff067b82 */ /* 0x000f620000000800 */
[----:B------:R-:W-:Y:S02]  /*a600*/  SEL R4, RZ, 0x4, P2 ;  /* 0x00000004ff047807 */ /* 0x000fe40001000000 */
[----:B------:R-:W-:-:S03]  /*a610*/  ISETP.GT.AND P2, PT, R36, 0xbf, PT ;  /* 0x000000bf2400780c */ /* 0x000fc60003f44270 */
[----:B------:R3:W-:Y:S01]  /*a620*/  LDGSTS.E [R43+0x48078], desc[UR16][R210.64], !P6 ;  /* 0x48078000d22b7fae */ /* 0x0007e2000f1a1010 */
[----:B------:R-:W-:Y:S01]  /*a630*/  SEL R4, R4, RZ, P2 ;  /* 0x000000ff04047207 */ /* 0x000fe20001000000 */
[----:B------:R-:W1:Y:S01]  /*a640*/  LDC R5, c[0x0][0x3a0] ;  /* 0x0000e800ff057b82 */ /* 0x000e620000000800 */
[----:B--2---:R-:W-:Y:S01]  /*a650*/  IMAD.WIDE R206, R40, 0x4, R206 ;  /* 0x0000000428ce7825 */ /* 0x004fe200078e02ce */
[----:B------:R2:W-:Y:S01]  /*a660*/  LDGSTS.E [R43+0x4807c], desc[UR16][R212.64], !P3 ;  /* 0x4807c000d42b7fae */ /* 0x0005e2000d9a1010 */
[----:B------:R-:W-:Y:S02]  /*a670*/  ISETP.NE.U32.AND P2, PT, R4, RZ, PT ;  /* 0x000000ff0400720c */ /* 0x000fe40003f45070 */
[C---:B----4-:R-:W-:Y:S01]  /*a680*/  IMAD.WIDE R208, R40.reuse, 0x4, R208 ;  /* 0x0000000428d07825 */ /* 0x050fe200078e02d0 */
[----:B------:R-:W0:Y:S02]  /*a690*/  LDGDEPBAR ;  /* 0x00000000000079af */ /* 0x000e240000000000 */
[----:B------:R-:W4:Y:S02]  /*a6a0*/  LDC R9, c[0x0][0x3a0] ;  /* 0x0000e800ff097b82 */ /* 0x000f240000000800 */
[----:B------:R5:W-:Y:S01]  /*a6b0*/  LDGSTS.E [R42+0x20000], desc[UR16][R80.64], P5 ;  /* 0x20000000502a7fae */ /* 0x000be2000a9a1010 */
[----:B---3--:R-:W-:-:S03]  /*a6c0*/  IMAD.WIDE R210, R40, 0x4, R210 ;  /* 0x0000000428d27825 */ /* 0x008fc600078e02d2 */
[----:B------:R3:W-:Y:S01]  /*a6d0*/  LDGSTS.E [R42+0x20400], desc[UR16][R84.64], P5 ;  /* 0x20400000542a7fae */ /* 0x0007e2000a9a1010 */
[----:B--2---:R-:W-:-:S03]  /*a6e0*/  IMAD.WIDE R212, R40, 0x4, R212 ;  /* 0x0000000428d47825 */ /* 0x004fc600078e02d4 */
[----:B------:R2:W-:Y:S01]  /*a6f0*/  LDGSTS.E [R42+0x20800], desc[UR16][R88.64], P5 ;  /* 0x20800000582a7fae */ /* 0x0005e2000a9a1010 */
[----:B-----5:R-:W-:Y:S02]  /*a700*/  VIADD R4, R6, 0xffffff5f ;  /* 0xffffff5f06047836 */ /* 0x020fe40000000000 */
[----:B------:R-:W5:Y:S01]  /*a710*/  LDC R6, c[0x0][0x3a0] ;  /* 0x0000e800ff067b82 */ /* 0x000f620000000800 */
[----:B------:R2:W-:Y:S01]  /*a720*/  LDGSTS.E [R42+0x20c00], desc[UR16][R92.64], P5 ;  /* 0x20c000005c2a7fae */ /* 0x0005e2000a9a1010 */
[----:B------:R-:W-:Y:S01]  /*a730*/  IMAD.WIDE R80, R47, 0x4, R80 ;  /* 0x000000042f507825 */ /* 0x000fe200078e0250 */
[----:B------:R-:W-:Y:S02]  /*a740*/  ISETP.GE.U32.AND P4, PT, R4, 0x7fffff40, PT ;  /* 0x7fffff400400780c */ /* 0x000fe40003f86070 */
[----:B------:R2:W-:Y:S01]  /*a750*/  LDGSTS.E [R42+0x21000], desc[UR16][R96.64], P5 ;  /* 0x21000000602a7fae */ /* 0x0005e2000a9a1010 */
[----:B-1----:R-:W-:Y:S02]  /*a760*/  VIADD R4, R7, 0xffffff5e ;  /* 0xffffff5e07047836 */ /* 0x002fe40000000000 */
[----:B------:R-:W1:Y:S01]  /*a770*/  LDC R7, c[0x0][0x3a0] ;  /* 0x0000e800ff077b82 */ /* 0x000e620000000800 */
[----:B------:R2:W-:Y:S01]  /*a780*/  LDGSTS.E [R42+0x21400], desc[UR16][R100.64], P5 ;  /* 0x21400000642a7fae */ /* 0x0005e2000a9a1010 */
[----:B---3--:R-:W-:Y:S01]  /*a790*/  IMAD.WIDE R84, R47, 0x4, R84 ;  /* 0x000000042f547825 */ /* 0x008fe200078e0254 */
[----:B------:R-:W-:-:S02]  /*a7a0*/  ISETP.GE.U32.AND P6, PT, R4, 0x7fffff3f, PT ;  /* 0x7fffff3f0400780c */ /* 0x000fc40003fc6070 */
[----:B------:R3:W-:Y:S01]  /*a7b0*/  LDGSTS.E [R42+0x21800], desc[UR16][R104.64], P5 ;  /* 0x21800000682a7fae */ /* 0x0007e2000a9a1010 */
[----:B------:R-:W-:Y:S02]  /*a7c0*/  VIADD R4, R5, 0xffffff5d ;  /* 0xffffff5d05047836 */ /* 0x000fe40000000000 */
[----:B------:R-:W1:Y:S01]  /*a7d0*/  LDC R5, c[0x0][0x3a0] ;  /* 0x0000e800ff057b82 */ /* 0x000e620000000800 */
[----:B------:R3:W-:Y:S01]  /*a7e0*/  LDGSTS.E [R42+0x21c00], desc[UR16][R108.64], P5 ;  /* 0x21c000006c2a7fae */ /* 0x0007e2000a9a1010 */
[----:B----4-:R-:W-:Y:S01]  /*a7f0*/  VIADD R10, R9, 0xffffff40 ;  /* 0xffffff40090a7836 */ /* 0x010fe20000000000 */
[----:B------:R-:W-:Y:S01]  /*a800*/  ISETP.GE.U32.AND P3, PT, R4, 0x7fffff3e, PT ;  /* 0x7fffff3e0400780c */ /* 0x000fe20003f66070 */
[----:B------:R-:W-:Y:S01]  /*a810*/  VIADD R4, R8, 0xffffff5c ;  /* 0xffffff5c08047836 */ /* 0x000fe20000000000 */
[----:B------:R4:W-:Y:S01]  /*a820*/  LDGSTS.E [R42+0x22000], desc[UR16][R112.64], P5 ;  /* 0x22000000702a7fae */ /* 0x0009e2000a9a1010 */
[C---:B--2---:R-:W-:Y:S02]  /*a830*/  IMAD.WIDE R88, R47.reuse, 0x4, R88 ;  /* 0x000000042f587825 */ /* 0x044fe400078e0258 */
[----:B------:R-:W2:Y:S01]  /*a840*/  LDC R8, c[0x0][0x3a0] ;  /* 0x0000e800ff087b82 */ /* 0x000ea20000000800 */
[----:B------:R3:W-:Y:S01]  /*a850*/  LDGSTS.E [R42+0x22400], desc[UR16][R116.64], P5 ;  /* 0x22400000742a7fae */ /* 0x0007e2000a9a1010 */
[----:B------:R-:W-:-:S03]  /*a860*/  IMAD.WIDE R92, R47, 0x4, R92 ;  /* 0x000000042f5c7825 */ /* 0x000fc600078e025c */
[----:B------:R4:W-:Y:S01]  /*a870*/  LDGSTS.E [R42+0x22800], desc[UR16][R120.64], P5 ;  /* 0x22800000782a7fae */ /* 0x0009e2000a9a1010 */
[----:B------:R-:W-:-:S03]  /*a880*/  IMAD.WIDE R96, R47, 0x4, R96 ;  /* 0x000000042f607825 */ /* 0x000fc600078e0260 */
[----:B------:R4:W-:Y:S01]  /*a890*/  LDGSTS.E [R42+0x22c00], desc[UR16][R124.64], P5 ;  /* 0x22c000007c2a7fae */ /* 0x0009e2000a9a1010 */
[----:B------:R-:W-:-:S03]  /*a8a0*/  IMAD.WIDE R100, R47, 0x4, R100 ;  /* 0x000000042f647825 */ /* 0x000fc600078e0264 */
[----:B------:R5:W-:Y:S01]  /*a8b0*/  LDGSTS.E [R42+0x23000], desc[UR16][R128.64], P5 ;  /* 0x23000000802a7fae */ /* 0x000be2000a9a1010 */
[----:B---3--:R-:W-:-:S03]  /*a8c0*/  IMAD.WIDE R104, R47, 0x4, R104 ;  /* 0x000000042f687825 */ /* 0x008fc600078e0268 */
[----:B------:R3:W-:Y:S01]  /*a8d0*/  LDGSTS.E [R42+0x23400], desc[UR16][R132.64], P5 ;  /* 0x23400000842a7fae */ /* 0x0007e2000a9a1010 */
[----:B------:R-:W-:-:S03]  /*a8e0*/  IMAD.WIDE R108, R47, 0x4, R108 ;  /* 0x000000042f6c7825 */ /* 0x000fc600078e026c */
[----:B------:R1:W-:Y:S01]  /*a8f0*/  LDGSTS.E [R42+0x23800], desc[UR16][R136.64], P5 ;  /* 0x23800000882a7fae */ /* 0x0003e2000a9a1010 */
[----:B----4-:R-:W-:-:S03]  /*a900*/  IMAD.WIDE R112, R47, 0x4, R112 ;  /* 0x000000042f707825 */ /* 0x010fc600078e0270 */
[----:B------:R4:W-:Y:S01]  /*a910*/  LDGSTS.E [R42+0x23c00], desc[UR16][R140.64], P5 ;  /* 0x23c000008c2a7fae */ /* 0x0009e2000a9a1010 */
[----:B------:R-:W-:-:S03]  /*a920*/  IMAD.WIDE R116, R47, 0x4, R116 ;  /* 0x000000042f747825 */ /* 0x000fc600078e0274 */
[----:B------:R1:W-:Y:S01]  /*a930*/  LDGSTS.E [R42+0x24000], desc[UR16][R144.64], P5 ;  /* 0x24000000902a7fae */ /* 0x0003e2000a9a1010 */
[----:B------:R-:W-:-:S03]  /*a940*/  IMAD.WIDE R120, R47, 0x4, R120 ;  /* 0x000000042f787825 */ /* 0x000fc600078e0278 */
[----:B------:R1:W-:Y:S01]  /*a950*/  LDGSTS.E [R42+0x24400], desc[UR16][R148.64], P5 ;  /* 0x24400000942a7fae */ /* 0x0003e2000a9a1010 */
[----:B------:R-:W-:-:S03]  /*a960*/  IMAD.WIDE R124, R47, 0x4, R124 ;  /* 0x000000042f7c7825 */ /* 0x000fc600078e027c */
[----:B------:R2:W-:Y:S01]  /*a970*/  LDGSTS.E [R42+0x24800], desc[UR16][R152.64], P5 ;  /* 0x24800000982a7fae */ /* 0x0005e2000a9a1010 */
[----:B-----5:R-:W-:-:S03]  /*a980*/  IMAD.WIDE R128, R47, 0x4, R128 ;  /* 0x000000042f807825 */ /* 0x020fc600078e0280 */
[----:B------:R5:W-:Y:S01]  /*a990*/  LDGSTS.E [R42+0x24c00], desc[UR16][R156.64], P5 ;  /* 0x24c000009c2a7fae */ /* 0x000be2000a9a1010 */
[----:B---3--:R-:W-:-:S03]  /*a9a0*/  IMAD.WIDE R132, R47, 0x4, R132 ;  /* 0x000000042f847825 */ /* 0x008fc600078e0284 */
[----:B------:R3:W-:Y:S01]  /*a9b0*/  LDGSTS.E [R42+0x25000], desc[UR16][R160.64], P5 ;  /* 0x25000000a02a7fae */ /* 0x0007e2000a9a1010 */
[----:B-1----:R-:W-:-:S03]  /*a9c0*/  IMAD.WIDE R136, R47, 0x4, R136 ;  /* 0x000000042f887825 */ /* 0x002fc600078e0288 */
[----:B------:R1:W-:Y:S01]  /*a9d0*/  LDGSTS.E [R42+0x25400], desc[UR16][R164.64], P5 ;  /* 0x25400000a42a7fae */ /* 0x0003e2000a9a1010 */
[----:B----4-:R-:W-:-:S03]  /*a9e0*/  IMAD.WIDE R140, R47, 0x4, R140 ;  /* 0x000000042f8c7825 */ /* 0x010fc600078e028c */
[----:B------:R4:W-:Y:S01]  /*a9f0*/  LDGSTS.E [R42+0x25800], desc[UR16][R168.64], P5 ;  /* 0x25800000a82a7fae */ /* 0x0009e2000a9a1010 */
[----:B------:R-:W-:-:S03]  /*aa00*/  IMAD.WIDE R144, R47, 0x4, R144 ;  /* 0x000000042f907825 */ /* 0x000fc600078e0290 */
[----:B------:R1:W-:Y:S01]  /*aa10*/  LDGSTS.E [R42+0x25c00], desc[UR16][R172.64], P5 ;  /* 0x25c00000ac2a7fae */ /* 0x0003e2000a9a1010 */
[----:B------:R-:W-:-:S03]  /*aa20*/  IMAD.WIDE R148, R47, 0x4, R148 ;  /* 0x000000042f947825 */ /* 0x000fc600078e0294 */
[----:B------:R1:W-:Y:S01]  /*aa30*/  LDGSTS.E [R42+0x26000], desc[UR16][R176.64], P5 ;  /* 0x26000000b02a7fae */ /* 0x0003e2000a9a1010 */
[----:B--2---:R-:W-:-:S03]  /*aa40*/  IMAD.WIDE R152, R47, 0x4, R152 ;  /* 0x000000042f987825 */ /* 0x004fc600078e0298 */
        /* <DEDUP_REMOVED lines=77> */
[----:B------:R-:W-:Y:S01]  /*af20*/  ISETP.GE.U32.AND P5, PT, R4, 0x7fffff3d, PT ;  /* 0x7fffff3d0400780c */ /* 0x000fe20003fa6070 */
[----:B------:R-:W-:Y:S02]  /*af30*/  VIADD R4, R5, 0xffffff5b ;  /* 0xffffff5b05047836 */ /* 0x000fe40000000000 */
[----:B------:R-:W0:Y:S01]  /*af40*/  LDGDEPBAR ;  /* 0x00000000000079af */ /* 0x000e220000000000 */
[----:B------:R-:W1:Y:S01]  /*af50*/  LDC R5, c[0x0][0x3a0] ;  /* 0x0000e800ff057b82 */ /* 0x000e620000000800 */
[----:B----4-:R-:W-:-:S07]  /*af60*/  IMAD.WIDE R182, R47, 0x4, R182 ;  /* 0x000000042fb67825 */ /* 0x010fce00078e02b6 */
[----:B------:R-:W-:Y:S01]  /*af70*/  BAR.SYNC.DEFER_BLOCKING 0x0 ;  /* 0x0000000000007b1d */ /* 0x000fe20000010000 */
[----:B------:R-:W-:-:S04]  /*af80*/  IMAD.WIDE R186, R47, 0x4, R186 ;  /* 0x000000042fba7825 */ /* 0x000fc800078e02ba */
[----:B------:R-:W-:-:S04]  /*af90*/  IMAD.WIDE R190, R47, 0x4, R190 ;  /* 0x000000042fbe7825 */ /* 0x000fc800078e02be */
[----:B--2---:R-:W-:-:S04]  /*afa0*/  IMAD.WIDE R194, R47, 0x4, R194 ;  /* 0x000000042fc27825 */ /* 0x004fc800078e02c2 */
[----:B-----5:R-:W-:-:S04]  /*afb0*/  IMAD.WIDE R198, R47, 0x4, R198 ;  /* 0x000000042fc67825 */ /* 0x020fc800078e02c6 */
[----:B---3--:R-:W-:-:S04]  /*afc0*/  IMAD.WIDE R202, R47, 0x4, R202 ;  /* 0x000000042fca7825 */ /* 0x008fc800078e02ca */
[----:B-1----:R-:W-:Y:S01]  /*afd0*/  IMAD.WIDE R214, R47, 0x4, R214 ;  /* 0x000000042fd67825 */ /* 0x002fe200078e02d6 */
[----:B------:R-:W-:Y:S01]  /*afe0*/  @!PT LDS RZ, [RZ] ;  /* 0x00000000fffff984 */ /* 0x000fe20000000800 */
[----:B------:R-:W-:Y:S01]  /*aff0*/  @!PT LDS RZ, [RZ] ;  /* 0x00000000fffff984 */ /* 0x000fe20000000800 */
[----:B------:R-:W-:Y:S01]  /*b000*/  @!PT LDS RZ, [RZ] ;  /* 0x00000000fffff984 */ /* 0x000fe20000000800 */
[----:B------:R1:W-:Y:S01]  /*b010*/  LDGSTS.E [R43+0x4c000], desc[UR16][R38.64], !P4 ;  /* 0x4c000000262b7fae */ /* 0x0003e2000e1a1010 */
[----:B------:R-:W-:Y:S02]  /*b020*/  ISETP.GE.U32.AND P4, PT, R4, 0x7fffff3c, PT ;  /* 0x7fffff3c0400780c */ /* 0x000fe40003f86070 */
[----:B------:R-:W-:Y:S01]  /*b030*/  VIADD R4, R6, 0xffffff5a ;  /* 0xffffff5a06047836 */ /* 0x000fe20000000000 */
[----:B------:R1:W-:Y:S01]  /*b040*/  LDGSTS.E [R43+0x4c004], desc[UR16][R216.64], !P6 ;  /* 0x4c004000d82b7fae */ /* 0x0003e2000f1a1010 */
[----:B------:R-:W2:Y:S03]  /*b050*/  LDC R6, c[0x0][0x3a0] ;  /* 0x0000e800ff067b82 */ /* 0x000ea60000000800 */
[----:B------:R-:W-:Y:S01]  /*b060*/  ISETP.GE.U32.AND P6, PT, R4, 0x7fffff3b, PT ;  /* 0x7fffff3b0400780c */ /* 0x000fe20003fc6070 */
[----:B------:R-:W-:Y:S01]  /*b070*/  VIADD R4, R8, 0xffffff59 ;  /* 0xffffff5908047836 */ /* 0x000fe20000000000 */
[----:B------:R1:W-:Y:S03]  /*b080*/  LDGSTS.E [R43+0x4c008], desc[UR16][R218.64], !P3 ;  /* 0x4c008000da2b7fae */ /* 0x0003e6000d9a1010 */
[----:B------:R-:W3:Y:S01]  /*b090*/  LDC R8, c[0x0][0x3a0] ;  /* 0x0000e800ff087b82 */ /* 0x000ee20000000800 */
[----:B------:R-:W-:Y:S01]  /*b0a0*/  ISETP.GE.U32.AND P3, PT, R4, 0x7fffff3a, PT ;  /* 0x7fffff3a0400780c */ /* 0x000fe20003f66070 */
[----:B------:R-:W-:Y:S01]  /*b0b0*/  VIADD R4, R7, 0xffffff58 ;  /* 0xffffff5807047836 */ /* 0x000fe20000000000 */
[----:B------:R1:W-:Y:S04]  /*b0c0*/  LDGSTS.E [R43+0x4c00c], desc[UR16][R220.64], !P5 ;  /* 0x4c00c000dc2b7fae */ /* 0x0003e8000e9a1010 */
[----:B------:R-:W-:Y:S01]  /*b0d0*/  ISETP.GE.U32.AND P5, PT, R4, 0x7fffff39, PT ;  /* 0x7fffff390400780c */ /* 0x000fe20003fa6070 */
[----:B------:R-:W-:Y:S01]  /*b0e0*/  VIADD R4, R5, 0xffffff57 ;  /* 0xffffff5705047836 */ /* 0x000fe20000000000 */
[----:B------:R1:W-:Y:S01]  /*b0f0*/  LDGSTS.E [R43+0x4c010], desc[UR16][R222.64], !P4 ;  /* 0x4c010000de2b7fae */ /* 0x0003e2000e1a1010 */
[----:B------:R-:W4:Y:S03]  /*b100*/  LDC R5, c[0x0][0x3a0] ;  /* 0x0000e800ff057b82 */ /* 0x000f260000000800 */
[----:B------:R-:W-:Y:S01]  /*b110*/  ISETP.GE.U32.AND P4, PT, R4, 0x7fffff38, PT ;  /* 0x7fffff380400780c */ /* 0x000fe20003f86070 */
[----:B------:R1:W-:Y:S04]  /*b120*/  LDGSTS.E [R43+0x4c014], desc[UR16][R224.64], !P6 ;  /* 0x4c014000e02b7fae */ /* 0x0003e8000f1a1010 */
[----:B------:R-:W5:Y:S01]  /*b130*/  LDC R7, c[0x0][0x3a0] ;  /* 0x0000e800ff077b82 */ /* 0x000f620000000800 */
[----:B------:R1:W-:Y:S04]  /*b140*/  LDGSTS.E [R43+0x4c018], desc[UR16][R226.64], !P3 ;  /* 0x4c018000e22b7fae */ /* 0x0003e8000d9a1010 */
[----:B------:R1:W-:Y:S01]  /*b150*/  LDGSTS.E [R43+0x4c01c], desc[UR16][R228.64], !P5 ;  /* 0x4c01c000e42b7fae */ /* 0x0003e2000e9a1010 */
[----:B---3--:R-:W-:-:S02]  /*b160*/  VIADD R4, R8, 0xffffff56 ;  /* 0xffffff5608047836 */ /* 0x008fc40000000000 */
[----:B------:R-:W3:Y:S01]  /*b170*/  LDC R8, c[0x0][0x3a0] ;  /* 0x0000e800ff087b82 */ /* 0x000ee20000000800 */
[----:B------:R1:W-:Y:S02]  /*b180*/  LDGSTS.E [R43+0x4c020], desc[UR16][R230.64], !P4 ;  /* 0x4c020000e62b7fae */ /* 0x0003e4000e1a1010 */
[----:B------:R-:W-:Y:S01]  /*b190*/  ISETP.GE.U32.AND P6, PT, R4, 0x7fffff37, PT ;  /* 0x7fffff370400780c */ /* 0x000fe20003fc6070 */
[----:B--2---:R-:W-:-:S04]  /*b1a0*/  VIADD R4, R6, 0xffffff55 ;  /* 0xffffff5506047836 */ /* 0x004fc80000000000 */
[----:B------:R-:W2:Y:S01]  /*b1b0*/  LDC R6, c[0x0][0x3a0] ;  /* 0x0000e800ff067b82 */ /* 0x000ea20000000800 */
[----:B------:R-:W-:Y:S01]  /*b1c0*/  ISETP.GE.U32.AND P3, PT, R4, 0x7fffff36, PT ;  /* 0x7fffff360400780c */ /* 0x000fe20003f66070 */
[----:B----4-:R-:W-:-:S05]  /*b1d0*/  VIADD R4, R5, 0xffffff54 ;  /* 0xffffff5405047836 */ /* 0x010fca0000000000 */
[----:B------:R-:W-:Y:S01]  /*b1e0*/  ISETP.GE.U32.AND P5, PT, R4, 0x7fffff35, PT ;  /* 0x7fffff350400780c */ /* 0x000fe20003fa6070 */
[----:B------:R-:W4:Y:S01]  /*b1f0*/  LDC R5, c[0x0][0x3a0] ;  /* 0x0000e800ff057b82 */ /* 0x000f220000000800 */
[----:B-----5:R-:W-:Y:S01]  /*b200*/  VIADD R4, R7, 0xffffff53 ;  /* 0xffffff5307047836 */ /* 0x020fe20000000000 */
[----:B------:R1:W-:Y:S04]  /*b210*/  LDGSTS.E [R43+0x4c024], desc[UR16][R232.64], !P6 ;  /* 0x4c024000e82b7fae */ /* 0x0003e8000f1a1010 */
[----:B------:R-:W-:Y:S01]  /*b220*/  ISETP.GE.U32.AND P4, PT, R4, 0x7fffff34, PT ;  /* 0x7fffff340400780c */ /* 0x000fe20003f86070 */
[----:B------:R1:W-:Y:S01]  /*b230*/  LDGSTS.E [R43+0x4c028], desc[UR16][R234.64], !P3 ;  /* 0x4c028000ea2b7fae */ /* 0x0003e2000d9a1010 */
[----:B------:R-:W5:Y:S04]  /*b240*/  LDC R7, c[0x0][0x3a0] ;  /* 0x0000e800ff077b82 */ /* 0x000f680000000800 */
[----:B------:R1:W-:Y:S01]  /*b250*/  LDGSTS.E [R43+0x4c02c], desc[UR16][R236.64], !P5 ;  /* 0x4c02c000ec2b7fae */ /* 0x0003e2000e9a1010 */
[----:B--2---:R-:W-:-:S03]  /*b260*/  VIADD R4, R6, 0xffffff52 ;  /* 0xffffff5206047836 */ /* 0x004fc60000000000 */
[----:B------:R-:W2:Y:S03]  /*b270*/  LDC R6, c[0x0][0x3a0] ;  /* 0x0000e800ff067b82 */ /* 0x000ea60000000800 */
[----:B------:R1:W-:Y:S01]  /*b280*/  LDGSTS.E [R43+0x4c030], desc[UR16][R48.64], !P4 ;  /* 0x4c030000302b7fae */ /* 0x0003e2000e1a1010 */
[----:B------:R-:W-:Y:S01]  /*b290*/  ISETP.GE.U32.AND P6, PT, R4, 0x7fffff33, PT ;  /* 0x7fffff330400780c */ /* 0x000fe20003fc6070 */
[----:B----4-:R-:W-:-:S03]  /*b2a0*/  VIADD R4, R5, 0xffffff51 ;  /* 0xffffff5105047836 */ /* 0x010fc60000000000 */
[----:B------:R-:W4:Y:S02]  /*b2b0*/  LDC R5, c[0x0][0x3a0] ;  /* 0x0000e800ff057b82 */ /* 0x000f240000000800 */
[----:B------:R-:W-:Y:S01]  /*b2c0*/  ISETP.GE.U32.AND P3, PT, R4, 0x7fffff32, PT ;  /* 0x7fffff320400780c */ /* 0x000fe20003f66070 */
[----:B-----5:R-:W-:-:S05]  /*b2d0*/  VIADD R4, R7, 0xffffff50 ;  /* 0xffffff5007047836 */ /* 0x020fca0000000000 */
[----:B------:R-:W5:Y:S01]  /*b2e0*/  LDC R7, c[0x0][0x3a0] ;  /* 0x0000e800ff077b82 */ /* 0x000f620000000800 */
[----:B------:R1:W-:Y:S01]  /*b2f0*/  LDGSTS.E [R43+0x4c034], desc[UR16][R50.64], !P6 ;  /* 0x4c034000322b7fae */ /* 0x0003e2000f1a1010 */
[----:B------:R-:W-:Y:S01]  /*b300*/  ISETP.GE.U32.AND P5, PT, R4, 0x7fffff31, PT ;  /* 0x7fffff310400780c */ /* 0x000fe20003fa6070 */
[----:B--2---:R-:W-:-:S04]  /*b310*/  VIADD R4, R6, 0xffffff4f ;  /* 0xffffff4f06047836 */ /* 0x004fc80000000000 */
[----:B------:R1:W-:Y:S01]  /*b320*/  LDGSTS.E [R43+0x4c038], desc[UR16][R52.64], !P3 ;  /* 0x4c038000342b7fae */ /* 0x0003e2000d9a1010 */
[----:B------:R-:W2:Y:S01]  /*b330*/  LDC R6, c[0x0][0x3a0] ;  /* 0x0000e800ff067b82 */ /* 0x000ea20000000800 */
[----:B------:R-:W-:Y:S01]  /*b340*/  ISETP.GE.U32.AND P4, PT, R4, 0x7fffff30, PT ;  /* 0x7fffff300400780c */ /* 0x000fe20003f86070 */
[----:B----4-:R-:W-:-:S05]  /*b350*/  VIADD R4, R5, 0xffffff4e ;  /* 0xffffff4e05047836 */ /* 0x010fca0000000000 */
[----:B------:R1:W-:Y:S01]  /*b360*/  LDGSTS.E [R43+0x4c03c], desc[UR16][R54.64], !P5 ;  /* 0x4c03c000362b7fae */ /* 0x0003e2000e9a1010 */
[----:B------:R-:W4:Y:S01]  /*b370*/  LDC R5, c[0x0][0x3a0] ;  /* 0x0000e800ff057b82 */ /* 0x000f220000000800 */
[----:B------:R-:W-:Y:S01]  /*b380*/  ISETP.GE.U32.AND P6, PT, R4, 0x7fffff2f, PT ;  /* 0x7fffff2f0400780c */ /* 0x000fe20003fc6070 */
[----:B-----5:R-:W-:-:S06]  /*b390*/  VIADD R4, R7, 0xffffff4d ;  /* 0xffffff4d07047836 */ /* 0x020fcc0000000000 */
[----:B------:R-:W5:Y:S01]  /*b3a0*/  LDC R7, c[0x0][0x3a0] ;  /* 0x0000e800ff077b82 */ /* 0x000f620000000800 */
[----:B------:R1:W-:Y:S01]  /*b3b0*/  LDGSTS.E [R43+0x4c040], desc[UR16][R56.64], !P4 ;  /* 0x4c040000382b7fae */ /* 0x0003e2000e1a1010 */
[----:B------:R-:W-:Y:S01]  /*b3c0*/  ISETP.GE.U32.AND P3, PT, R4, 0x7fffff2e, PT ;  /* 0x7fffff2e0400780c */ /* 0x000fe20003f66070 */
[----:B--2---:R-:W-:-:S03]  /*b3d0*/  VIADD R4, R6, 0xffffff4c ;  /* 0xffffff4c06047836 */ /* 0x004fc60000000000 */
[----:B------:R1:W-:Y:S02]  /*b3e0*/  LDGSTS.E [R43+0x4c044], desc[UR16][R58.64], !P6 ;  /* 0x4c0440003a2b7fae */ /* 0x0003e4000f1a1010 */
[----:B------:R-:W2:Y:S01]  /*b3f0*/  LDC R6, c[0x0][0x3a0] ;  /* 0x0000e800ff067b82 */ /* 0x000ea20000000800 */
[----:B------:R-:W-:Y:S01]  /*b400*/  ISETP.GE.U32.AND P5, PT, R4, 0x7fffff2d, PT ;  /* 0x7fffff2d0400780c */ /* 0x000fe20003fa6070 */
[----:B----4-:R-:W-:-:S05]  /*b410*/  VIADD R4, R5, 0xffffff4b ;  /* 0xffffff4b05047836 */ /* 0x010fca0000000000 */
[----:B------:R1:W-:Y:S01]  /*b420*/  LDGSTS.E [R43+0x4c048], desc[UR16][R60.64], !P3 ;  /* 0x4c0480003c2b7fae */ /* 0x0003e2000d9a1010 */
[----:B------:R-:W4:Y:S01]  /*b430*/  LDC R5, c[0x0][0x3a0] ;  /* 0x0000e800ff057b82 */ /* 0x000f220000000800 */
[----:B------:R-:W-:Y:S01]  /*b440*/  ISETP.GE.U32.AND P4, PT, R4, 0x7fffff2c, PT ;  /* 0x7fffff2c0400780c */ /* 0x000fe20003f86070 */
[----:B---3--:R-:W-:-:S06]  /*b450*/  VIADD R4, R8, 0xffffff4a ;  /* 0xffffff4a08047836 */ /* 0x008fcc0000000000 */
[----:B------:R-:W3:Y:S01]  /*b460*/  LDC R8, c[0x0][0x3a0] ;  /* 0x0000e800ff087b82 */ /* 0x000ee20000000800 */
[----:B------:R-:W-:Y:S01]  /*b470*/  ISETP.GE.U32.AND P6, PT, R4, 0x7fffff2b, PT ;  /* 0x7fffff2b0400780c */ /* 0x000fe20003fc6070 */
[----:B-----5:R-:W-:Y:S01]  /*b480*/  VIADD R4, R7, 0xffffff49 ;  /* 0xffffff4907047836 */ /* 0x020fe20000000000 */
[----:B------:R1:W-:Y:S04]  /*b490*/  LDGSTS.E [R43+0x4c04c], desc[UR16][R62.64], !P5 ;  /* 0x4c04c0003e2b7fae */ /* 0x0003e8000e9a1010 */
[----:B------:R-:W-:Y:S01]  /*b4a0*/  ISETP.GE.U32.AND P3, PT, R4, 0x7fffff2a, PT ;  /* 0x7fffff2a0400780c */ /* 0x000fe20003f66070 */
[----:B------:R-:W5:Y:S01]  /*b4b0*/  LDC R7, c[0x0][0x3a0] ;  /* 0x0000e800ff077b82 */ /* 0x000f620000000800 */
[----:B--2---:R-:W-:Y:S01]  /*b4c0*/  VIADD R4, R6, 0xffffff48 ;  /* 0xffffff4806047836 */ /* 0x004fe20000000000 */
[----:B------:R1:W-:Y:S04]  /*b4d0*/  LDGSTS.E [R43+0x4c050], desc[UR16][R64.64], !P4 ;  /* 0x4c050000402b7fae */ /* 0x0003e8000e1a1010 */
[----:B------:R-:W-:Y:S01]  /*b4e0*/  ISETP.GE.U32.AND P5, PT, R4, 0x7fffff29, PT ;  /* 0x7fffff290400780c */ /* 0x000fe20003fa6070 */
[----:B------:R1:W-:Y:S01]  /*b4f0*/  LDGSTS.E [R43+0x4c054], desc[UR16][R66.64], !P6 ;  /* 0x4c054000422b7fae */ /* 0x0003e2000f1a1010 */
[----:B------:R-:W2:Y:S04]  /*b500*/  LDC R6, c[0x0][0x3a0] ;  /* 0x0000e800ff067b82 */ /* 0x000ea80000000800 */
[----:B------:R1:W-:Y:S01]  /*b510*/  LDGSTS.E [R43+0x4c058], desc[UR16][R68.64], !P3 ;  /* 0x4c058000442b7fae */ /* 0x0003e2000d9a1010 */
[----:B---3--:R-:W-:-:S06]  /*b520*/  VIADD R4, R8, 0xffffff47 ;  /* 0xffffff4708047836 */ /* 0x008fcc0000000000 */
[----:B------:R1:W-:Y:S01]  /*b530*/  LDGSTS.E [R43+0x4c05c], desc[UR16][R70.64], !P5 ;  /* 0x4c05c000462b7fae */ /* 0x0003e2000e9a1010 */
[----:B------:R-:W-:Y:S01]  /*b540*/  ISETP.GE.U32.AND P4, PT, R4, 0x7fffff28, PT ;  /* 0x7fffff280400780c */ /* 0x000fe20003f86070 */
[----:B----4-:R-:W-:Y:S02]  /*b550*/  VIADD R4, R5, 0xffffff46 ;  /* 0xffffff4605047836 */ /* 0x010fe40000000000 */
[----:B------:R-:W3:Y:S03]  /*b560*/  LDC R5, c[0x0][0x3a0] ;  /* 0x0000e800ff057b82 */ /* 0x000ee60000000800 */
[----:B------:R-:W-:Y:S01]  /*b570*/  ISETP.GE.U32.AND P6, PT, R4, 0x7fffff27, PT ;  /* 0x7fffff270400780c */ /* 0x000fe20003fc6070 */
[----:B-----5:R-:W-:-:S04]  /*b580*/  VIADD R4, R7, 0xffffff45 ;  /* 0xffffff4507047836 */ /* 0x020fc80000000000 */
[----:B------:R-:W4:Y:S01]  /*b590*/  LDC R7, c[0x0][0x3a0] ;  /* 0x0000e800ff077b82 */ /* 0x000f220000000800 */
[----:B------:R-:W-:Y:S01]  /*b5a0*/  ISETP.GE.U32.AND P3, PT, R4, 0x7fffff26, PT ;  /* 0x7fffff260400780c */ /* 0x000fe20003f66070 */
[----:B--2---:R-:W-:Y:S01]  /*b5b0*/  VIADD R4, R6, 0xffffff44 ;  /* 0xffffff4406047836 */ /* 0x004fe20000000000 */
[----:B------:R1:W-:Y:S04]  /*b5c0*/  LDGSTS.E [R43+0x4c060], desc[UR16][R72.64], !P4 ;  /* 0x4c060000482b7fae */ /* 0x0003e8000e1a1010 */
[----:B------:R-:W-:Y:S01]  /*b5d0*/  ISETP.GE.U32.AND P5, PT, R4, 0x7fffff25, PT ;  /* 0x7fffff250400780c */ /* 0x000fe20003fa6070 */
[----:B------:R-:W2:Y:S01]  /*b5e0*/  LDC R6, c[0x0][0x3a0] ;  /* 0x0000e800ff067b82 */ /* 0x000ea20000000800 */
[----:B------:R1:W-:Y:S05]  /*b5f0*/  LDGSTS.E [R43+0x4c064], desc[UR16][R74.64], !P6 ;  /* 0x4c0640004a2b7fae */ /* 0x0003ea000f1a1010 */
[----:B------:R1:W-:Y:S01]  /*b600*/  LDGSTS.E [R43+0x4c068], desc[UR16][R76.64], !P3 ;  /* 0x4c0680004c2b7fae */ /* 0x0003e2000d9a1010 */
[----:B---3--:R-:W-:-:S05]  /*b610*/  VIADD R4, R5, 0xffffff43 ;  /* 0xffffff4305047836 */ /* 0x008fca0000000000 */
[----:B------:R1:W-:Y:S01]  /*b620*/  LDGSTS.E [R43+0x4c06c], desc[UR16][R78.64], !P5 ;  /* 0x4c06c0004e2b7fae */ /* 0x0003e2000e9a1010 */
[----:B------:R-:W-:Y:S02]  /*b630*/  ISETP.GE.U32.AND P4, PT, R4, 0x7fffff24, PT ;  /* 0x7fffff240400780c */ /* 0x000fe40003f86070 */
[----:B------:R-:W-:Y:S01]  /*b640*/  ISETP.GE.U32.AND P5, PT, R10, 0x7fffff21, PT ;  /* 0x7fffff210a00780c */ /* 0x000fe20003fa6070 */
[----:B----4-:R-:W-:-:S05]  /*b650*/  VIADD R4, R7, 0xffffff42 ;  /* 0xffffff4207047836 */ /* 0x010fca0000000000 */
[----:B------:R-:W-:Y:S01]  /*b660*/  ISETP.GE.U32.AND P6, PT, R4, 0x7fffff23, PT ;  /* 0x7fffff230400780c */ /* 0x000fe20003fc6070 */
[----:B--2---:R-:W-:-:S04]  /*b670*/  VIADD R4, R6, 0xffffff41 ;  /* 0xffffff4106047836 */ /* 0x004fc80000000000 */
[----:B------:R1:W-:Y:S01]  /*b680*/  LDGSTS.E [R43+0x4c070], desc[UR16][R206.64], !P4 ;  /* 0x4c070000ce2b7fae */ /* 0x0003e2000e1a1010 */
[----:B------:R-:W-:Y:S01]  /*b690*/  ISETP.GE.U32.AND P3, PT, R4, 0x7fffff22, PT ;  /* 0x7fffff220400780c */ /* 0x000fe20003f66070 */
[----:B------:R-:W-:-:S06]  /*b6a0*/  VIADD R4, R9, 0xffffff2d ;  /* 0xffffff2d09047836 */ /* 0x000fcc0000000000 */
[----:B------:R1:W-:Y:S01]  /*b6b0*/  LDGSTS.E [R43+0x4c074], desc[UR16][R208.64], !P6 ;  /* 0x4c074000d02b7fae */ /* 0x0003e2000f1a1010 */
[----:B------:R-:W-:Y:S01]  /*b6c0*/  ISETP.GE.U32.AND P4, PT, R4, 0x7fffff0e, PT ;  /* 0x7fffff0e0400780c */ /* 0x000fe20003f86070 */
[----:B------:R-:W-:-:S04]  /*b6d0*/  VIADD R4, R9, 0xffffff2c ;  /* 0xffffff2c09047836 */ /* 0x000fc80000000000 */
[----:B------:R1:W-:Y:S01]  /*b6e0*/  LDGSTS.E [R43+0x4c078], desc[UR16][R210.64], !P3 ;  /* 0x4c078000d22b7fae */ /* 0x0003e2000d9a1010 */
[----:B------:R-:W-:Y:S01]  /*b6f0*/  ISETP.GE.U32.AND P3, PT, R4, 0x7fffff0d, PT ;  /* 0x7fffff0d0400780c */ /* 0x000fe20003f66070 */
[----:B------:R-:W-:Y:S02]  /*b700*/  VIADD R4, R9, 0xffffff2f ;  /* 0xffffff2f09047836 */ /* 0x000fe40000000000 */
[----:B------:R1:W-:Y:S04]  /*b710*/  LDGSTS.E [R43+0x4c07c], desc[UR16][R212.64], !P5 ;  /* 0x4c07c000d42b7fae */ /* 0x0003e8000e9a1010 */
[----:B------:R-:W0:Y:S04]  /*b720*/  LDGDEPBAR ;  /* 0x00000000000079af */ /* 0x000e280000000000 */
[----:B------:R1:W-:Y:S04]  /*b730*/  LDGSTS.E [R42+0x28000], desc[UR16][R80.64], P2 ;  /* 0x28000000502a7fae */ /* 0x0003e800091a1010 */
        /* <DEDUP_REMOVED lines=62> */
[----:B------:R1:W-:Y:S01]  /*bb20*/  LDGSTS.E [R41+0x2fe00], desc[UR16][R214.64], P2 ;  /* 0x2fe00000d6297fae */ /* 0x0003e200091a1010 */
[----:B------:R-:W-:-:S03]  /*bb30*/  ISETP.GE.U32.AND P2, PT, R4, 0x7fffff10, PT ;  /* 0x7fffff100400780c */ /* 0x000fc60003f46070 */
[----:B------:R-:W0:Y:S01]  /*bb40*/  LDGDEPBAR ;  /* 0x00000000000079af */ /* 0x000e220000000000 */
[----:B------:R-:W-:-:S04]  /*bb50*/  DEPBAR.LE SB0, 0xa ;  /* 0x000082800000791a */ /* 0x000fc80000000000 */
[----:B------:R-:W-:Y:S06]  /*bb60*/  BAR.SYNC.DEFER_BLOCKING 0x0 ;  /* 0x0000000000007b1d */ /* 0x000fec0000010000 */
[----:B------:R-:W-:Y:S05]  /*bb70*/  @!P0 BRA `(.L_x_6) ;  /* 0x0000000000248947 */ /* 0x000fea0003800000 */
[----:B------:R-:W-:Y:S04]  /*bb80*/  LDS.128 R4, [R43+0x38000] ;  /* 0x038000002b047984 */ /* 0x000fe80000000c00 */
[----:B------:R-:W-:Y:S04]  /*bb90*/  LDS.128 R8, [R43+0x38010] ;  /* 0x038010002b087984 */ /* 0x000fe80000000c00 */
[----:B------:R-:W-:Y:S04]  /*bba0*/  LDS.128 R12, [R43+0x38020] ;  /* 0x038020002b0c7984 */ /* 0x000fe80000000c00 */
[----:B------:R-:W-:Y:S04]  /*bbb0*/  LDS.128 R16, [R43+0x38030] ;  /* 0x038030002b107984 */ /* 0x000fe80000000c00 */
[----:B------:R-:W-:Y:S04]  /*bbc0*/  LDS.128 R20, [R43+0x38040] ;  /* 0x038040002b147984 */ /* 0x000fe80000000c00 */
[----:B------:R-:W-:Y:S04]  /*bbd0*/  LDS.128 R24, [R43+0x38050] ;  /* 0x038050002b187984 */ /* 0x000fe80000000c00 */
[----:B------:R-:W-:Y:S04]  /*bbe0*/  LDS.128 R28, [R43+0x38060] ;  /* 0x038060002b1c7984 */ /* 0x000fe80000000c00 */
[----:B------:R-:W2:Y:S02]  /*bbf0*/  LDS.128 R32, [R43+0x38070] ;  /* 0x038070002b207984 */ /* 0x000ea40000000c00 */
[----:B--2---:R2:W-:Y:S02]  /*bc00*/  STTM.x32 tmem[UR11+0x100], R4 ;  /* 0x00010004000079ed */ /* 0x0045e400082c000b */
.L_x_6:
[----:B--2---:R-:W2:Y:S01]  /*bc10*/  LDC R7, c[0x0][0x3a0] ;  /* 0x0000e800ff077b82 */ /* 0x004ea20000000800 */
[----:B------:R-:W-:Y:S01]  /*bc20*/  SEL R4, RZ, 0x1fffe, P4 ;  /* 0x0001fffeff047807 */ /* 0x000fe20002000000 */
[----:B------:R-:W3:Y:S01]  /*bc30*/  FENCE.VIEW.ASYNC.T ;  /* 0x00000000000073c6 */ /* 0x000ee20000000200 */
[----:B------:R-:W-:Y:S01]  /*bc40*/  SEL R5, RZ, 0x1, P3 ;  /* 0x00000001ff057807 */ /* 0x000fe20001800000 */
[----:B------:R-:W-:Y:S01]  /*bc50*/  UIADD3 UR19, UPT, UPT, UR18, 0x100, URZ ;  /* 0x0000010012137890 */ /* 0x000fe2000fffe0ff */
[----:B------:R-:W-:-:S03]  /*bc60*/  SHF.R.S32.HI R8, RZ, 0x1f, R40 ;  /* 0x0000001fff087819 */ /* 0x000fc60000011428 */
[----:B------:R-:W-:-:S05]  /*bc70*/  IMAD.IADD R4, R5, 0x1, R4 ;  /* 0x0000000105047824 */ /* 0x000fca00078e0204 */
[----:B------:R-:W-:Y:S02]  /*bc80*/  LOP3.LUT R9, R4, 0x3, RZ, 0xc0, !PT ;  /* 0x0000000304097812 */ /* 0x000fe400078ec0ff */
[----:B------:R-:W-:Y:S01]  /*bc90*/  SEL R4, RZ, 0x7fff8, P2 ;  /* 0x0007fff8ff047807 */ /* 0x000fe20001000000 */
[----:B--2---:R-:W-:Y:S01]  /*bca0*/  VIADD R5, R7, 0xffffff2e ;  /* 0xffffff2e07057836 */ /* 0x004fe20000000000 */
[----:B---3--:R-:W-:Y:S04]  /*bcb0*/  BAR.SYNC.DEFER_BLOCKING 0x0 ;  /* 0x0000000000007b1d */ /* 0x008fe80000010000 */
[----:B------:R-:W-:-:S04]  /*bcc0*/  ISETP.GE.U32.AND P0, PT, R5, 0x7fffff0f, PT ;  /* 0x7fffff0f0500780c */ /* 0x000fc80003f06070 */
[----:B------:R-:W-:-:S04]  /*bcd0*/  SEL R5, RZ, 0x4, P0 ;  /* 0x00000004ff057807 */ /* 0x000fc80000000000 */
[----:B------:R-:W-:Y:S01]  /*bce0*/  IADD3 R9, PT, PT, R9, R4, R5 ;  /* 0x0000000409097210 */ /* 0x000fe20007ffe005 */
[----:B------:R-:W-:-:S05]  /*bcf0*/  VIADD R4, R7, 0xffffff29 ;  /* 0xffffff2907047836 */ /* 0x000fca0000000000 */
[----:B------:R-:W-:Y:S01]  /*bd00*/  ISETP.GE.U32.AND P3, PT, R4, 0x7fffff0a, PT ;  /* 0x7fffff0a0400780c */ /* 0x000fe20003f66070 */
[----:B------:R-:W-:-:S05]  /*bd10*/  VIADD R4, R7, 0xffffff28 ;  /* 0xffffff2807047836 */ /* 0x000fca0000000000 */
[----:B------:R-:W-:Y:S01]  /*bd20*/  ISETP.GE.U32.AND P0, PT, R4, 0x7fffff09, PT ;  /* 0x7fffff090400780c */ /* 0x000fe20003f06070 */
[----:B------:R-:W-:-:S03]  /*bd30*/  VIADD R4, R7, 0xffffff2b ;  /* 0xffffff2b07047836 */ /* 0x000fc60000000000 */
[----:B------:R-:W-:Y:S02]  /*bd40*/  SEL R5, RZ, 0x1, P0 ;  /* 0x00000001ff057807 */ /* 0x000fe40000000000 */
[----:B------:R-:W-:Y:S02]  /*bd50*/  ISETP.GE.U32.AND P2, PT, R4, 0x7fffff0c, PT ;  /* 0x7fffff0c0400780c */ /* 0x000fe40003f46070 */
[----:B------:R-:W-:-:S05]  /*bd60*/  SEL R4, RZ, 0x1fffe, P3 ;  /* 0x0001fffeff047807 */ /* 0x000fca0001800000 */
[----:B------:R-:W-:Y:S02]  /*bd70*/  IMAD.IADD R4, R5, 0x1, R4 ;  /* 0x0000000105047824 */ /* 0x000fe400078e0204 */
[----:B------:R-:W-:-:S03]  /*bd80*/  VIADD R5, R7, 0xffffff2a ;  /* 0xffffff2a07057836 */ /* 0x000fc60000000000 */
[----:B------:R-:W-:Y:S02]  /*bd90*/  LOP3.LUT R4, R4, 0x3, RZ, 0xc0, !PT ;  /* 0x0000000304047812 */ /* 0x000fe400078ec0ff */
[----:B------:R-:W-:Y:S02]  /*bda0*/  ISETP.GE.U32.AND P0, PT, R5, 0x7fffff0b, PT ;  /* 0x7fffff0b0500780c */ /* 0x000fe40003f06070 */
[----:B------:R-:W-:Y:S02]  /*bdb0*/  SEL R5, RZ, 0x7fff8, P2 ;  /* 0x0007fff8ff057807 */ /* 0x000fe40001000000 */
[----:B------:R-:W-:-:S04]  /*bdc0*/  SEL R6, RZ, 0x4, P0 ;  /* 0x00000004ff067807 */ /* 0x000fc80000000000 */
[----:B------:R-:W-:Y:S01]  /*bdd0*/  IADD3 R4, PT, PT, R4, R5, R6 ;  /* 0x0000000504047210 */ /* 0x000fe20007ffe006 */
[----:B------:R-:W-:-:S04]  /*bde0*/  VIADD R5, R7, 0xffffff25 ;  /* 0xffffff2507057836 */ /* 0x000fc80000000000 */
[----:B------:R-:W-:Y:S01]  /*bdf0*/  IMAD.SHL.U32 R4, R4, 0x100, RZ ;  /* 0x0000010004047824 */ /* 0x000fe200078e00ff */
[----:B------:R-:W-:Y:S01]  /*be00*/  ISETP.GE.U32.AND P2, PT, R5, 0x7fffff06, PT ;  /* 0x7fffff060500780c */ /* 0x000fe20003f46070 */
[----:B------:R-:W-:-:S03]  /*be10*/  VIADD R5, R7, 0xffffff24 ;  /* 0xffffff2407057836 */ /* 0x000fc60000000000 */
[----:B------:R-:W-:Y:S02]  /*be20*/  LOP3.LUT R4, R4, 0xf00, RZ, 0xe2, !PT ;  /* 0x00000f0004047812 */ /* 0x000fe400078ee2ff */
[----:B------:R-:W-:Y:S02]  /*be30*/  ISETP.GE.U32.AND P0, PT, R5, 0x7fffff05, PT ;  /* 0x7fffff050500780c */ /* 0x000fe40003f06070 */
[----:B------:R-:W-:Y:S01]  /*be40*/  SEL R5, RZ, 0x1fffe, P2 ;  /* 0x0001fffeff057807 */ /* 0x000fe20001000000 */
[----:B------:R-:W-:Y:S01]  /*be50*/  IMAD R9, R9, 0x1000, R4 ;  /* 0x0000100009097824 */ /* 0x000fe200078e0204 */
[----:B------:R-:W-:-:S05]  /*be60*/  SEL R6, RZ, 0x1, P0 ;  /* 0x00000001ff067807 */ /* 0x000fca0000000000 */
[----:B------:R-:W-:Y:S02]  /*be70*/  IMAD.IADD R5, R6, 0x1, R5 ;  /* 0x0000000106057824 */ /* 0x000fe400078e0205 */
[----:B------:R-:W-:-:S03]  /*be80*/  VIADD R6, R7, 0xffffff27 ;  /* 0xffffff2707067836 */ /* 0x000fc60000000000 */
[----:B------:R-:W-:Y:S02]  /*be90*/  LOP3.LUT R5, R5, 0x3, RZ, 0xc0, !PT ;  /* 0x0000000305057812 */ /* 0x000fe400078ec0ff */
[----:B------:R-:W-:Y:S01]  /*bea0*/  ISETP.GE.U32.AND P2, PT, R6, 0x7fffff08, PT ;  /* 0x7fffff080600780c */ /* 0x000fe20003f46070 */
[----:B------:R-:W-:-:S03]  /*beb0*/  VIADD R6, R7, 0xffffff26 ;  /* 0xffffff2607067836 */ /* 0x000fc60000000000 */
[----:B------:R-:W-:Y:S02]  /*bec0*/  SEL R10, RZ, 0x7fff8, P2 ;  /* 0x0007fff8ff0a7807 */ /* 0x000fe40001000000 */
[----:B------:R-:W-:-:S04]  /*bed0*/  ISETP.GE.U32.AND P0, PT, R6, 0x7fffff07, PT ;  /* 0x7fffff070600780c */ /* 0x000fc80003f06070 */
[----:B------:R-:W-:Y:S02]  /*bee0*/  SEL R4, RZ, 0x4, P0 ;  /* 0x00000004ff047807 */ /* 0x000fe40000000000 */
[----:B------:R-:W-:Y:S02]  /*bef0*/  ISETP.NE.U32.AND P0, PT, RZ, UR6, PT ;  /* 0x00000006ff007c0c */ /* 0x000fe4000bf05070 */
[----:B------:R-:W-:Y:S02]  /*bf00*/  IADD3 R10, PT, PT, R5, R10, R4 ;  /* 0x0000000a050a7210 */ /* 0x000fe40007ffe004 */
[----:B------:R-:W-:Y:S01]  /*bf10*/  ISETP.LT.OR P2, PT, R36, 0x20, P0 ;  /* 0x000000202400780c */ /* 0x000fe20000741670 */
[----:B------:R-:W-:-:S12]  /*bf20*/  IMAD.SHL.U32 R36, R40, 0x4, RZ ;  /* 0x0000000428247824 */ /* 0x000fd800078e00ff */
[----:B------:R-:W-:Y:S05]  /*bf30*/  @P2 BRA `(.L_x_7) ;  /* 0x0000000000702947 */ /* 0x000fea0003800000 */
[----:B------:R-:W-:Y:S01]  /*bf40*/  USHF.R.U32.HI UR6, URZ, 0x4, UR10 ;  /* 0x00000004ff067899 */ /* 0x000fe2000801160a */
[----:B------:R-:W-:Y:S01]  /*bf50*/  UMOV UR4, URZ ;  /* 0x000000ff00047c82 */ /* 0x000fe20008000000 */
[----:B------:R-:W-:Y:S02]  /*bf60*/  UIADD3 UR9, UPT, UPT, UR18, 0x108, URZ ;  /* 0x0000010812097890 */ /* 0x000fe4000fffe0ff */
[----:B------:R-:W-:Y:S02]  /*bf70*/  USGXT.U32 UR6, UR6, 0xe ;  /* 0x0000000e0606789a */ /* 0x000fe40008000000 */
[----:B------:R-:W-:Y:S02]  /*bf80*/  UIADD3 UR14, UPT, UPT, UR18, 0x110, URZ ;  /* 0x00000110120e7890 */ /* 0x000fe4000fffe0ff */
[----:B------:R-:W-:Y:S02]  /*bf90*/  UIADD3 UR22, UP1, UPT, UR6, 0x2, URZ ;  /* 0x0000000206167890 */ /* 0x000fe4000ff3e0ff */
[----:B------:R-:W-:-:S02]  /*bfa0*/  UIADD3 UR15, UPT, UPT, UR18, 0x118, URZ ;  /* 0x00000118120f7890 */ /* 0x000fc4000fffe0ff */
[----:B------:R-:W-:Y:S01]  /*bfb0*/  UIADD3.X UR23, UPT, UPT, UR4, 0x40004040, URZ, UP1, !UPT ;  /* 0x4000404004177890 */ /* 0x000fe20008ffe4ff */
[----:B------:R-:W-:Y:S01]  /*bfc0*/  UMOV UR24, 0x0 ;  /* 0x0000000000187882 */ /* 0x000fe20000000000 */
[----:B------:R-:W-:Y:S02]  /*bfd0*/  UMOV UR25, 0x8400910 ;  /* 0x0840091000197882 */ /* 0x000fe40000000000 */
[----:B------:R-:W-:Y:S02]  /*bfe0*/  UIADD3.64 UR12, UPT, UPT, UR22, 0x2, URZ ;  /* 0x00000002160c7897 */ /* 0x000fe4000fffe0ff */
[----:B------:R-:W-:Y:S01]  /*bff0*/  UIADD3.64 UR20, UPT, UPT, UR22, 0x4, URZ ;  /* 0x0000000416147897 */ /* 0x000fe2000fffe0ff */
[----:B------:R-:W-:Y:S01]  /*c000*/  UMOV UR7, 0x40004040 ;  /* 0x4000404000077882 */ /* 0x000fe20000000000 */
[----:B------:R-:W-:Y:S01]  /*c010*/  UMOV UR26, 0x0 ;  /* 0x00000000001a7882 */ /* 0x000fe20000000000 */
[----:B------:R-:W-:Y:S01]  /*c020*/  UMOV UR27, 0x8400910 ;  /* 0x08400910001b7882 */ /* 0x000fe20000000000 */
[----:B------:R-:W-:Y:S01]  /*c030*/  UMOV UR28, 0x0 ;  /* 0x00000000001c7882 */ /* 0x000fe20000000000 */
[----:B------:R-:W-:Y:S01]  /*c040*/  UMOV UR29, 0x8400910 ;  /* 0x08400910001d7882 */ /* 0x000fe20000000000 */
[----:B------:R-:W-:Y:S01]  /*c050*/  UMOV UR4, UR8 ;  /* 0x0000000800047c82 */ /* 0x000fe20008000000 */
[----:B------:R-:W-:Y:S01]  /*c060*/  UMOV UR5, URZ ;  /* 0x000000ff00057c82 */ /* 0x000fe20008000000 */
[----:B------:R2:W-:Y:S01]  /*c070*/  UTCHMMA tmem[UR19], gdesc[UR6], tmem[UR18], tmem[UR24], idesc[UR25], !UPT ;  /* 0x00ff1806130079ea */ /* 0x0005e2000f800012 */
[----:B------:R-:W-:Y:S01]  /*c080*/  UMOV UR30, 0x0 ;  /* 0x00000000001e7882 */ /* 0x000fe20000000000 */
[----:B------:R-:W-:Y:S01]  /*c090*/  UMOV UR31, 0x8400910 ;  /* 0x08400910001f7882 */ /* 0x000fe20000000000 */
[----:B------:R2:W-:Y:S01]  /*c0a0*/  UTCHMMA tmem[UR9], gdesc[UR22], tmem[UR18], tmem[UR26], idesc[UR27], UPT ;  /* 0x00ff1a16090079ea */ /* 0x0005e2000b800012 */
[----:B------:R-:W-:Y:S01]  /*c0b0*/  UMOV UR4, UR4 ;  /* 0x0000000400047c82 */ /* 0x000fe20008000000 */
[----:B------:R2:W-:Y:S01]  /*c0c0*/  UTCHMMA tmem[UR14], gdesc[UR12], tmem[UR18], tmem[UR28], idesc[UR29], UPT ;  /* 0x00ff1c0c0e0079ea */ /* 0x0005e2000b800012 */
[----:B------:R2:W-:Y:S01]  /*c0d0*/  UTCHMMA tmem[UR15], gdesc[UR20], tmem[UR18], tmem[UR30], idesc[UR31], UPT ;  /* 0x00ff1e140f0079ea */ /* 0x0005e2000b800012 */
[----:B------:R2:W-:Y:S01]  /*c0e0*/  UTCBAR [UR4], URZ ;  /* 0x000000ff040073e9 */ /* 0x0005e200080000ff */
[----:B------:R-:W-:Y:S01]  /*c0f0*/  NOP ;  /* 0x0000000000007918 */ /* 0x000fe20000000000 */
.L_x_7:
[----:B------:R-:W-:Y:S01]  /*c100*/  BAR.SYNC.DEFER_BLOCKING 0x0 ;  /* 0x0000000000007b1d */ /* 0x000fe20000010000 */
[----:B------:R-:W-:Y:S01]  /*c110*/  SHF.L.U64.HI R37, R40, 0x2, R8 ;  /* 0x0000000228257819 */ /* 0x000fe20000010208 */
[----:B------:R-:W-:Y:S01]  /*c120*/  VIADD R6, R7, 0xffffff3f ;  /* 0xffffff3f07067836 */ /* 0x000fe20000000000 */
[----:B------:R-:W-:Y:S01]  /*c130*/  IADD3 R4, P2, PT, R38, R36, RZ ;  /* 0x0000002426047210 */ /* 0x000fe20007f5e0ff */
[----:B-1----:R-:W-:Y:S01]  /*c140*/  IMAD.SHL.U32 R38, R47, 0x4, RZ ;  /* 0x000000042f267824 */ /* 0x002fe200078e00ff */
[----:B------:R-:W-:Y:S01]  /*c150*/  SHF.R.S32.HI R14, RZ, 0x1f, R47 ;  /* 0x0000001fff0e7819 */ /* 0x000fe2000001142f */
[----:B--2---:R-:W-:Y:S02]  /*c160*/  UMOV UR4, URZ ;  /* 0x000000ff00047c82 */ /* 0x004fe40008000000 */
[----:B------:R-:W-:Y:S01]  /*c170*/  IMAD.X R5, R39, 0x1, R37, P2 ;  /* 0x0000000127057824 */ /* 0x000fe200010e0625 */
[----:B------:R-:W-:Y:S02]  /*c180*/  ISETP.GE.U32.AND P2, PT, R6, 0x7fffff20, PT ;  /* 0x7fffff200600780c */ /* 0x000fe40003f46070 */
[----:B------:R-:W-:-:S11]  /*c190*/  SHF.L.U64.HI R39, R47, 0x2, R14 ;  /* 0x000000022f277819 */ /* 0x000fd6000001020e */
[----:B------:R-:W-:Y:S01]  /*c1a0*/  @!PT LDS RZ, [RZ] ;  /* 0x00000000fffff984 */ /* 0x000fe20000000800 */
[----:B------:R-:W-:Y:S01]  /*c1b0*/  @!PT LDS RZ, [RZ] ;  /* 0x00000000fffff984 */ /* 0x000fe20000000800 */
[----:B------:R-:W-:Y:S01]  /*c1c0*/  @!PT LDS RZ, [RZ] ;  /* 0x00000000fffff984 */ /* 0x000fe20000000800 */
[----:B------:R1:W-:Y:S02]  /*c1d0*/  LDGSTS.E [R43+0x38000], desc[UR16][R4.64], !P2 ;  /* 0x38000000042b7fae */ /* 0x0003e4000d1a1010 */
[----:B-1----:R-:W-:Y:S02]  /*c1e0*/  IADD3 R4, P2, PT, R216, R36, RZ ;  /* 0x00000024d8047210 */ /* 0x002fe40007f5e0ff */
[----:B------:R-:W1:Y:S03]  /*c1f0*/  S2R R216, SR_TID.X ;  /* 0x0000000000d87919 */ /* 0x000e660000002100 */
[----:B------:R-:W-:Y:S02]  /*c200*/  IMAD.X R5, R217, 0x1, R37, P2 ;  /* 0x00000001d9057824 */ /* 0x000fe400010e0625 */
[----:B------:R-:W2:Y:S02]  /*c210*/  LDC R217, c[0x0][0x3a0] ;  /* 0x0000e800ffd97b82 */ /* 0x000ea40000000800 */
[----:B--2---:R-:W-:-:S02]  /*c220*/  VIADD R6, R217, 0xffffff3e ;  /* 0xffffff3ed9067836 */ /* 0x004fc40000000000 */
[C---:B------:R-:W-:Y:S01]  /*c230*/  VIADD R11, R217.reuse, 0xffffff37 ;  /* 0xffffff37d90b7836 */ /* 0x040fe20000000000 */
[----:B-1----:R-:W-:Y:S01]  /*c240*/  LOP3.LUT R216, R216, 0x1f, RZ, 0xc0, !PT ;  /* 0x0000001fd8d87812 */ /* 0x002fe200078ec0ff */
[----:B------:R-:W-:Y:S01]  /*c250*/  VIADD R12, R217, 0xffffff20 ;  /* 0xffffff20d90c7836 */ /* 0x000fe20000000000 */
[----:B------:R-:W-:-:S13]  /*c260*/  ISETP.GE.U32.AND P2, PT, R6, 0x7fffff1f, PT ;  /* 0x7fffff1f0600780c */ /* 0x000fda0003f46070 */
[----:B------:R1:W-:Y:S02]  /*c270*/  LDGSTS.E [R43+0x38004], desc[UR16][R4.64], !P2 ;  /* 0x38004000042b7fae */ /* 0x0003e4000d1a1010 */
[----:B-1----:R-:W-:-:S05]  /*c280*/  VIADD R4, R217, 0xffffff3d ;  /* 0xffffff3dd9047836 */ /* 0x002fca0000000000 */
[----:B------:R-:W-:Y:S01]  /*c290*/  ISETP.GE.U32.AND P3, PT, R4, 0x7fffff1e, PT ;  /* 0x7fffff1e0400780c */ /* 0x000fe20003f66070 */
[----:B------:R-:W-:-:S05]  /*c2a0*/  VIADD R4, R217, 0xffffff3c ;  /* 0xffffff3cd9047836 */ /* 0x000fca0000000000 */
[----:B------:R-:W-:Y:S02]  /*c2b0*/  ISETP.GE.U32.AND P2, PT, R4, 0x7fffff1d, PT ;  /* 0x7fffff1d0400780c */ /* 0x000fe40003f46070 */
[----:B------:R-:W-:-:S05]  /*c2c0*/  IADD3 R4, P4, PT, R218, R36, RZ ;  /* 0x00000024da047210 */ /* 0x000fca0007f9e0ff */
[----:B------:R-:W-:Y:S01]  /*c2d0*/  IMAD.X R5, R219, 0x1, R37, P4 ;  /* 0x00000001db057824 */ /* 0x000fe200020e0625 */
[----:B------:R-:W-:Y:S01]  /*c2e0*/  IADD3 R6, P4, PT, R220, R36, RZ ;  /* 0x00000024dc067210 */ /* 0x000fe20007f9e0ff */
[----:B------:R-:W-:-:S03]  /*c2f0*/  VIADD R219, R217, 0xffffff40 ;  /* 0xffffff40d9db7836 */ /* 0x000fc60000000000 */
[----:B------:R1:W-:Y:S01]  /*c300*/  LDGSTS.E [R43+0x38008], desc[UR16][R4.64], !P3 ;  /* 0x38008000042b7fae */ /* 0x0003e2000d9a1010 */
[----:B------:R-:W-:-:S05]  /*c310*/  IMAD.X R7, R221, 0x1, R37, P4 ;  /* 0x00000001dd077824 */ /* 0x000fca00020e0625 */
[----:B------:R2:W-:Y:S01]  /*c320*/  LDGSTS.E [R43+0x3800c], desc[UR16][R6.64], !P2 ;  /* 0x3800c000062b7fae */ /* 0x0005e2000d1a1010 */
[----:B-1----:R-:W-:-:S05]  /*c330*/  VIADD R4, R217, 0xffffff3b ;  /* 0xffffff3bd9047836 */ /* 0x002fca0000000000 */
[----:B------:R-:W-:Y:S01]  /*c340*/  ISETP.GE.U32.AND P3, PT, R4, 0x7fffff1c, PT ;  /* 0x7fffff1c0400780c */ /* 0x000fe20003f66070 */
[----:B------:R-:W-:-:S05]  /*c350*/  VIADD R4, R217, 0xffffff3a ;  /* 0xffffff3ad9047836 */ /* 0x000fca0000000000 */
[----:B------:R-:W-:Y:S02]  /*c360*/  ISETP.GE.U32.AND P2, PT, R4, 0x7fffff1b, PT ;  /* 0x7fffff1b0400780c */ /* 0x000fe40003f46070 */
[----:B------:R-:W-:-:S05]  /*c370*/  IADD3 R4, P4, PT, R222, R36, RZ ;  /* 0x00000024de047210 */ /* 0x000fca0007f9e0ff */
[----:B------:R-:W-:Y:S01]  /*c380*/  IMAD.X R5, R223, 0x1, R37, P4 ;  /* 0x00000001df057824 */ /* 0x000fe200020e0625 */
[----:B--2---:R-:W-:-:S04]  /*c390*/  IADD3 R6, P4, PT, R224, R36, RZ ;  /* 0x00000024e0067210 */ /* 0x004fc80007f9e0ff */
        /* <DEDUP_REMOVED lines=11> */
[----:B------:R-:W-:Y:S01]  /*c450*/  IMAD.X R7, R229, 0x1, R37, P4 ;  /* 0x00000001e5077824 */ /* 0x000fe200020e0625 */
[----:B------:R-:W-:Y:S01]  /*c460*/  ISETP.GE.U32.AND P4, PT, R11, 0x7fffff18, PT ;  /* 0x7fffff180b00780c */ /* 0x000fe20003f86070 */
[----:B------:R-:W-:Y:S01]  /*c470*/  VIADD R11, R217, 0xffffff36 ;  /* 0xffffff36d90b7836 */ /* 0x000fe20000000000 */
[----:B------:R-:W-:Y:S02]  /*c480*/  ISETP.GE.U32.AND P3, PT, R12, 0x7fffff01, PT ;  /* 0x7fffff010c00780c */ /* 0x000fe40003f66070 */
[----:B------:R2:W-:Y:S02]  /*c490*/  LDGSTS.E [R43+0x3801c], desc[UR16][R6.64], !P2 ;  /* 0x3801c000062b7fae */ /* 0x0005e4000d1a1010 */
[----:B------:R-:W-:Y:S02]  /*c4a0*/  SEL R12, RZ, 0x1, P3 ;  /* 0x00000001ff0c7807 */ /* 0x000fe40001800000 */
[----:B-1----:R-:W-:-:S05]  /*c4b0*/  IADD3 R4, P2, PT, R230, R36, RZ ;  /* 0x00000024e6047210 */ /* 0x002fca0007f5e0ff */
[----:B------:R-:W-:Y:S01]  /*c4c0*/  IMAD.X R5, R231, 0x1, R37, P2 ;  /* 0x00000001e7057824 */ /* 0x000fe200010e0625 */
[----:B--2---:R-:W-:-:S04]  /*c4d0*/  IADD3 R6, P2, PT, R232, R36, RZ ;  /* 0x00000024e8067210 */ /* 0x004fc80007f5e0ff */
[----:B------:R1:W-:Y:S01]  /*c4e0*/  LDGSTS.E [R43+0x38020], desc[UR16][R4.64], !P4 ;  /* 0x38020000042b7fae */ /* 0x0003e2000e1a1010 */
[----:B------:R-:W-:Y:S01]  /*c4f0*/  IMAD.X R7, R233, 0x1, R37, P2 ;  /* 0x00000001e9077824 */ /* 0x000fe200010e0625 */
[----:B------:R-:W-:Y:S01]  /*c500*/  ISETP.GE.U32.AND P2, PT, R11, 0x7fffff17, PT ;  /* 0x7fffff170b00780c */ /* 0x000fe20003f46070 */
[----:B------:R-:W-:-:S05]  /*c510*/  VIADD R11, R217, 0xffffff21 ;  /* 0xffffff21d90b7836 */ /* 0x000fca0000000000 */
[----:B------:R-:W-:Y:S01]  /*c520*/  ISETP.GE.U32.AND P6, PT, R11, 0x7fffff02, PT ;  /* 0x7fffff020b00780c */ /* 0x000fe20003fc6070 */
[C---:B------:R-:W-:Y:S02]  /*c530*/  VIADD R11, R217.reuse, 0xffffff23 ;  /* 0xffffff23d90b7836 */ /* 0x040fe40000000000 */
[----:B-1----:R-:W-:-:S03]  /*c540*/  VIADD R4, R217, 0xffffff35 ;  /* 0xffffff35d9047836 */ /* 0x002fc60000000000 */
[----:B------:R-:W-:Y:S01]  /*c550*/  ISETP.GE.U32.AND P5, PT, R11, 0x7fffff04, PT ;  /* 0x7fffff040b00780c */ /* 0x000fe20003fa6070 */
[----:B------:R1:W-:Y:S01]  /*c560*/  LDGSTS.E [R43+0x38024], desc[UR16][R6.64], !P2 ;  /* 0x38024000062b7fae */ /* 0x0003e2000d1a1010 */
[----:B------:R-:W-:Y:S02]  /*c570*/  SEL R11, RZ, 0x1fffe, P6 ;  /* 0x0001fffeff0b7807 */ /* 0x000fe40003000000 */
[----:B------:R-:W-:Y:S01]  /*c580*/  ISETP.GE.U32.AND P4, PT, R4, 0x7fffff16, PT ;  /* 0x7fffff160400780c */ /* 0x000fe20003f86070 */
[C---:B------:R-:W-:Y:S02]  /*c590*/  VIADD R4, R217.reuse, 0xffffff34 ;  /* 0xffffff34d9047836 */ /* 0x040fe40000000000 */
[----:B------:R-:W-:Y:S02]  /*c5a0*/  IMAD.IADD R11, R12, 0x1, R11 ;  /* 0x000000010c0b7824 */ /* 0x000fe400078e020b */
[----:B------:R-:W-:Y:S01]  /*c5b0*/  VIADD R12, R217, 0xffffff22 ;  /* 0xffffff22d90c7836 */ /* 0x000fe20000000000 */
[----:B------:R-:W-:Y:S01]  /*c5c0*/  ISETP.GE.U32.AND P2, PT, R4, 0x7fffff15, PT ;  /* 0x7fffff150400780c */ /* 0x000fe20003f46070 */
[----:B------:R-:W2:Y:S01]  /*c5d0*/  LDC R217, c[0x0][0x3a0] ;  /* 0x0000e800ffd97b82 */ /* 0x000ea20000000800 */
[----:B------:R-:W-:-:S02]  /*c5e0*/  LOP3.LUT R11, R11, 0x3, RZ, 0xc0, !PT ;  /* 0x000000030b0b7812 */ /* 0x000fc400078ec0ff */
[----:B------:R-:W-:Y:S02]  /*c5f0*/  ISETP.GE.U32.AND P6, PT, R12, 0x7fffff03, PT ;  /* 0x7fffff030c00780c */ /* 0x000fe40003fc6070 */
[----:B------:R-:W-:Y:S02]  /*c600*/  SEL R12, RZ, 0x7fff8, P5 ;  /* 0x0007fff8ff0c7807 */ /* 0x000fe40002800000 */
[----:B------:R-:W-:Y:S02]  /*c610*/  SEL R13, RZ, 0x4, P6 ;  /* 0x00000004ff0d7807 */ /* 0x000fe40003000000 */
[----:B------:R-:W-:Y:S02]  /*c620*/  IADD3 R4, P5, PT, R234, R36, RZ ;  /* 0x00000024ea047210 */ /* 0x000fe40007fbe0ff */
[----:B------:R-:W-:Y:S02]  /*c630*/  IADD3 R11, PT, PT, R11, R12, R13 ;  /* 0x0000000c0b0b7210 */ /* 0x000fe40007ffe00d */
[----:B------:R-:W-:Y:S01]  /*c640*/  IADD3 R158, P6, PT, R158, R38, RZ ;  /* 0x000000269e9e7210 */ /* 0x000fe20007fde0ff */
[----:B------:R-:W-:Y:S01]  /*c650*/  IMAD.X R5, R235, 0x1, R37, P5 ;  /* 0x00000001eb057824 */ /* 0x000fe200028e0625 */
[----:B-1----:R-:W-:-:S02]  /*c660*/  IADD3 R6, P5, PT, R236, R36, RZ ;  /* 0x00000024ec067210 */ /* 0x002fc40007fbe0ff */
[----:B------:R-:W-:Y:S01]  /*c670*/  LOP3.LUT R11, R11, 0xf, RZ, 0xc0, !PT ;  /* 0x0000000f0b0b7812 */ /* 0x000fe200078ec0ff */
[----:B------:R-:W-:Y:S01]  /*c680*/  IMAD.X R159, R159, 0x1, R39, P6 ;  /* 0x000000019f9f7824 */ /* 0x000fe200030e0627 */
[----:B------:R1:W-:Y:S01]  /*c690*/  LDGSTS.E [R43+0x38028], desc[UR16][R4.64], !P4 ;  /* 0x38028000042b7fae */ /* 0x0003e2000e1a1010 */
[----:B------:R-:W-:Y:S02]  /*c6a0*/  IMAD.X R7, R237, 0x1, R37, P5 ;  /* 0x00000001ed077824 */ /* 0x000fe400028e0625 */
[----:B------:R-:W-:Y:S02]  /*c6b0*/  IMAD R10, R10, 0x10, R11 ;  /* 0x000000100a0a7824 */ /* 0x000fe400078e020b */
[----:B--2---:R-:W-:Y:S01]  /*c6c0*/  VIADD R217, R217, 0x1f ;  /* 0x0000001fd9d97836 */ /* 0x004fe20000000000 */
[----:B------:R2:W-:Y:S02]  /*c6d0*/  LDGSTS.E [R43+0x3802c], desc[UR16][R6.64], !P2 ;  /* 0x3802c000062b7fae */ /* 0x0005e4000d1a1010 */
[----:B------:R-:W-:-:S02]  /*c6e0*/  LOP3.LUT R10, R10, 0xff, RZ, 0xc0, !PT ;  /* 0x000000ff0a0a7812 */ /* 0x000fc400078ec0ff */
[----:B-1----:R-:W-:-:S03]  /*c6f0*/  IADD3 R4, P2, PT, R80, R38, RZ ;  /* 0x0000002650047210 */ /* 0x002fc60007f5e0ff */
[----:B------:R-:W-:Y:S02]  /*c700*/  IMAD.IADD R9, R9, 0x1, R10 ;  /* 0x0000000109097824 */ /* 0x000fe400078e020a */
[--C-:B------:R-:W-:Y:S01]  /*c710*/  IMAD.X R5, R81, 0x1, R39.reuse, P2 ;  /* 0x0000000151057824 */ /* 0x100fe200010e0627 */
[-C--:B--2---:R-:W-:Y:S02]  /*c720*/  IADD3 R6, P4, PT, R84, R38.reuse, RZ ;  /* 0x0000002654067210 */ /* 0x084fe40007f9e0ff */
[-C--:B------:R-:W-:Y:S02]  /*c730*/  IADD3 R10, P2, PT, R88, R38.reuse, RZ ;  /* 0x00000026580a7210 */ /* 0x080fe40007f5e0ff */
[----:B------:R-:W-:Y:S01]  /*c740*/  LOP3.LUT R9, R9, 0xffff, RZ, 0xc0, !PT ;  /* 0x0000ffff09097812 */ /* 0x000fe200078ec0ff */
[--C-:B------:R-:W-:Y:S01]  /*c750*/  IMAD.X R7, R85, 0x1, R39.reuse, P4 ;  /* 0x0000000155077824 */ /* 0x100fe200020e0627 */
[-C--:B------:R-:W-:Y:S01]  /*c760*/  IADD3 R12, P4, PT, R92, R38.reuse, RZ ;  /* 0x000000265c0c7210 */ /* 0x080fe20007f9e0ff */
[----:B------:R-:W-:Y:S01]  /*c770*/  IMAD.X R11, R89, 0x1, R39, P2 ;  /* 0x00000001590b7824 */ /* 0x000fe200010e0627 */
[----:B------:R-:W-:-:S03]  /*c780*/  IADD3 R14, P2, PT, R96, R38, RZ ;  /* 0x00000026600e7210 */ /* 0x000fc60007f5e0ff */
        /* <DEDUP_REMOVED lines=42> */
[--C-:B------:R-:W-:Y:S01]  /*ca30*/  IMAD.X R117, R177, 0x1, R39.reuse, P2 ;  /* 0x00000001b1757824 */ /* 0x100fe200010e0627 */
[-C--:B------:R-:W-:Y:S02]  /*ca40*/  IADD3 R124, P2, PT, R184, R38.reuse, RZ ;  /* 0x00000026b87c7210 */ /* 0x080fe40007f5e0ff */
[----:B------:R-:W1:Y:S01]  /*ca50*/  LDC R184, c[0x0][0x3a0] ;  /* 0x0000e800ffb87b82 */ /* 0x000e620000000800 */
        /* <DEDUP_REMOVED lines=15> */
[-C--:B------:R-:W-:Y:S01]  /*cb50*/  IADD3 R90, P2, PT, R90, R38.reuse, RZ ;  /* 0x000000265a5a7210 */ /* 0x080fe20007f5e0ff */
[----:B-1----:R-:W-:Y:S02]  /*cb60*/  VIADD R164, R184, 0xffffff33 ;  /* 0xffffff33b8a47836 */ /* 0x002fe40000000000 */
[--C-:B------:R-:W-:Y:S01]  /*cb70*/  IMAD.X R87, R87, 0x1, R39.reuse, P4 ;  /* 0x0000000157577824 */ /* 0x100fe200020e0627 */
[-C--:B------:R-:W-:Y:S01]  /*cb80*/  IADD3 R94, P4, PT, R94, R38.reuse, RZ ;  /* 0x000000265e5e7210 */ /* 0x080fe20007f9e0ff */
[--C-:B------:R-:W-:Y:S01]  /*cb90*/  IMAD.X R91, R91, 0x1, R39.reuse, P2 ;  /* 0x000000015b5b7824 */ /* 0x100fe200010e0627 */
[-C--:B------:R-:W-:Y:S01]  /*cba0*/  IADD3 R98, P2, PT, R98, R38.reuse, RZ ;  /* 0x0000002662627210 */ /* 0x080fe20007f5e0ff */
[----:B------:R-:W-:Y:S01]  /*cbb0*/  VIADD R165, R184, 0xffffff32 ;  /* 0xffffff32b8a57836 */ /* 0x000fe20000000000 */
[----:B------:R-:W-:Y:S01]  /*cbc0*/  ISETP.GE.U32.AND P5, PT, R164, 0x7fffff14, PT ;  /* 0x7fffff14a400780c */ /* 0x000fe20003fa6070 */
[--C-:B------:R-:W-:Y:S01]  /*cbd0*/  IMAD.X R95, R95, 0x1, R39.reuse, P4 ;  /* 0x000000015f5f7824 */ /* 0x100fe200020e0627 */
[-C--:B------:R-:W-:Y:S01]  /*cbe0*/  IADD3 R102, P4, PT, R102, R38.reuse, RZ ;  /* 0x0000002666667210 */ /* 0x080fe20007f9e0ff */
[----:B------:R-:W-:Y:S01]  /*cbf0*/  IMAD.X R99, R99, 0x1, R39, P2 ;  /* 0x0000000163637824 */ /* 0x000fe200010e0627 */
[----:B------:R-:W-:Y:S01]  /*cc00*/  IADD3 R106, P2, PT, R106, R38, RZ ;  /* 0x000000266a6a7210 */ /* 0x000fe20007f5e0ff */
[----:B------:R-:W-:-:S02]  /*cc10*/  VIADD R164, R184, 0xffffff31 ;  /* 0xffffff31b8a47836 */ /* 0x000fc40000000000 */
        /* <DEDUP_REMOVED lines=21> */
[----:B------:R-:W-:Y:S01]  /*cd70*/  IADD3 R148, P4, PT, R150, R38, RZ ;  /* 0x0000002696947210 */ /* 0x000fe20007f9e0ff */
[----:B------:R-:W-:Y:S01]  /*cd80*/  IMAD.X R147, R147, 0x1, R39, P2 ;  /* 0x0000000193937824 */ /* 0x000fe200010e0627 */
[----:B------:R-:W-:-:S03]  /*cd90*/  IADD3 R48, P2, PT, R48, R36, RZ ;  /* 0x0000002430307210 */ /* 0x000fc60007f5e0ff */
[----:B------:R-:W-:Y:S01]  /*cda0*/  IMAD.X R149, R151, 0x1, R39, P4 ;  /* 0x0000000197957824 */ /* 0x000fe200020e0627 */
[----:B------:R-:W-:Y:S01]  /*cdb0*/  IADD3 R150, P4, PT, R154, R38, RZ ;  /* 0x000000269a967210 */ /* 0x000fe20007f9e0ff */
[----:B------:R-:W-:Y:S01]  /*cdc0*/  IMAD.X R49, R49, 0x1, R37, P2 ;  /* 0x0000000131317824 */ /* 0x000fe200010e0625 */
[----:B------:R-:W-:-:S03]  /*cdd0*/  IADD3 R50, P2, PT, R50, R36, RZ ;  /* 0x0000002432327210 */ /* 0x000fc60007f5e0ff */
[----:B------:R-:W-:Y:S01]  /*cde0*/  IMAD.X R151, R155, 0x1, R39, P4 ;  /* 0x000000019b977824 */ /* 0x000fe200020e0627 */
[-C--:B------:R-:W-:Y:S01]  /*cdf0*/  IADD3 R52, P4, PT, R52, R36.reuse, RZ ;  /* 0x0000002434347210 */ /* 0x080fe20007f9e0ff */
[--C-:B------:R-:W-:Y:S01]  /*ce00*/  IMAD.X R51, R51, 0x1, R37.reuse, P2 ;  /* 0x0000000133337824 */ /* 0x100fe200010e0625 */
[-C--:B------:R-:W-:Y:S01]  /*ce10*/  IADD3 R54, P2, PT, R54, R36.reuse, RZ ;  /* 0x0000002436367210 */ /* 0x080fe20007f5e0ff */
[----:B------:R1:W-:Y:S02]  /*ce20*/  LDGSTS.E [R43+0x38030], desc[UR16][R48.64], !P5 ;  /* 0x38030000302b7fae */ /* 0x0003e4000e9a1010 */
[--C-:B------:R-:W-:Y:S01]  /*ce30*/  IMAD.X R53, R53, 0x1, R37.reuse, P4 ;  /* 0x0000000135357824 */ /* 0x100fe200020e0625 */
[-C--:B------:R-:W-:Y:S01]  /*ce40*/  IADD3 R56, P4, PT, R56, R36.reuse, RZ ;  /* 0x0000002438387210 */ /* 0x080fe20007f9e0ff */
[----:B------:R-:W-:Y:S01]  /*ce50*/  IMAD.X R55, R55, 0x1, R37, P2 ;  /* 0x0000000137377824 */ /* 0x000fe200010e0625 */
[----:B------:R-:W-:-:S03]  /*ce60*/  IADD3 R58, P2, PT, R58, R36, RZ ;  /* 0x000000243a3a7210 */ /* 0x000fc60007f5e0ff */
[--C-:B------:R-:W-:Y:S01]  /*ce70*/  IMAD.X R57, R57, 0x1, R37.reuse, P4 ;  /* 0x0000000139397824 */ /* 0x100fe200020e0625 */
[-C--:B------:R-:W-:Y:S01]  /*ce80*/  IADD3 R60, P4, PT, R60, R36.reuse, RZ ;  /* 0x000000243c3c7210 */ /* 0x080fe20007f9e0ff */
[--C-:B------:R-:W-:Y:S01]  /*ce90*/  IMAD.X R59, R59, 0x1, R37.reuse, P2 ;  /* 0x000000013b3b7824 */ /* 0x100fe200010e0625 */
[----:B------:R-:W-:Y:S02]  /*cea0*/  IADD3 R62, P2, PT, R62, R36, RZ ;  /* 0x000000243e3e7210 */ /* 0x000fe40007f5e0ff */
[----:B-1----:R-:W-:Y:S01]  /*ceb0*/  IADD3 R48, P6, PT, R162, R38, RZ ;  /* 0x00000026a2307210 */ /* 0x002fe20007fde0ff */
[--C-:B------:R-:W-:Y:S01]  /*cec0*/  IMAD.X R61, R61, 0x1, R37.reuse, P4 ;  /* 0x000000013d3d7824 */ /* 0x100fe200020e0625 */
[-C--:B------:R-:W-:Y:S01]  /*ced0*/  IADD3 R64, P4, PT, R64, R36.reuse, RZ ;  /* 0x0000002440407210 */ /* 0x080fe20007f9e0ff */
[----:B------:R-:W-:Y:S01]  /*cee0*/  IMAD.X R63, R63, 0x1, R37, P2 ;  /* 0x000000013f3f7824 */ /* 0x000fe200010e0625 */
[-C--:B------:R-:W-:Y:S01]  /*cef0*/  IADD3 R66, P2, PT, R66, R36.reuse, RZ ;  /* 0x0000002442427210 */ /* 0x080fe20007f5e0ff */
[----:B------:R-:W-:Y:S01]  /*cf00*/  IMAD.X R49, R163, 0x1, R39, P6 ;  /* 0x00000001a3317824 */ /* 0x000fe200030e0627 */
[----:B------:R-:W-:Y:S01]  /*cf10*/  SHF.R.U32.HI R162, RZ, 0xf, R9 ;  /* 0x0000000fffa27819 */ /* 0x000fe20000011609 */
        /* <DEDUP_REMOVED lines=21> */
[----:B------:R-:W-:Y:S01]  /*d070*/  ISETP.GE.U32.AND P4, PT, R164, 0x7fffff12, PT ;  /* 0x7fffff12a400780c */ /* 0x000fe20003f86070 */
[----:B------:R-:W-:Y:S02]  /*d080*/  VIADD R164, R184, 0xffffff30 ;  /* 0xffffff30b8a47836 */ /* 0x000fe40000000000 */
[----:B------:R-:W-:Y:S01]  /*d090*/  IMAD.X R161, R213, 0x1, R37, P2 ;  /* 0x00000001d5a17824 */ /* 0x000fe200010e0625 */
[----:B------:R-:W-:Y:S02]  /*d0a0*/  ISETP.GE.U32.AND P2, PT, R165, 0x7fffff13, PT ;  /* 0x7fffff13a500780c */ /* 0x000fe40003f46070 */
[----:B------:R-:W-:-:S11]  /*d0b0*/  ISETP.GE.U32.AND P5, PT, R164, 0x7fffff11, PT ;  /* 0x7fffff11a400780c */ /* 0x000fd60003fa6070 */
[----:B------:R1:W-:Y:S01]  /*d0c0*/  LDGSTS.E [R43+0x38034], desc[UR16][R50.64], !P2 ;  /* 0x38034000322b7fae */ /* 0x0003e2000d1a1010 */
[----:B------:R-:W-:Y:S02]  /*d0d0*/  LOP3.LUT P2, RZ, R162, 0x1, RZ, 0xc0, !PT ;  /* 0x00000001a2ff7812 */ /* 0x000fe4000784c0ff */
[--C-:B------:R-:W-:Y:S01]  /*d0e0*/  SHF.R.U32.HI R162, RZ, 0xc, R9.reuse ;  /* 0x0000000cffa27819 */ /* 0x100fe20000011609 */
[----:B------:R2:W-:Y:S04]  /*d0f0*/  LDGSTS.E [R43+0x38038], desc[UR16][R52.64], !P4 ;  /* 0x38038000342b7fae */ /* 0x0005e8000e1a1010 */
[----:B------:R3:W-:Y:S01]  /*d100*/  LDGSTS.E [R43+0x3803c], desc[UR16][R54.64], !P5 ;  /* 0x3803c000362b7fae */ /* 0x0007e2000e9a1010 */
[----:B-1----:R-:W-:-:S05]  /*d110*/  SHF.R.U32.HI R51, RZ, 0xe, R9 ;  /* 0x0000000eff337819 */ /* 0x002fca0000011609 */
[----:B------:R1:W-:Y:S01]  /*d120*/  LDGSTS.E [R43+0x38040], desc[UR16][R56.64], P2 ;  /* 0x38040000382b7fae */ /* 0x0003e200091a1010 */
[----:B------:R-:W-:Y:S02]  /*d130*/  LOP3.LUT P2, RZ, R162, 0x1, RZ, 0xc0, !PT ;  /* 0x00000001a2ff7812 */ /* 0x000fe4000784c0ff */
[-C--:B--2---:R-:W-:Y:S02]  /*d140*/  IADD3 R52, P4, PT, R170, R38.reuse, RZ ;  /* 0x00000026aa347210 */ /* 0x084fe40007f9e0ff */
[----:B------:R-:W-:Y:S02]  /*d150*/  LOP3.LUT P5, RZ, R51, 0x1, RZ, 0xc0, !PT ;  /* 0x0000000133ff7812 */ /* 0x000fe400078ac0ff */
[----:B---3--:R-:W-:Y:S01]  /*d160*/  SHF.R.U32.HI R55, RZ, 0xd, R9 ;  /* 0x0000000dff377819 */ /* 0x008fe20000011609 */
[----:B------:R-:W-:Y:S01]  /*d170*/  IMAD.X R53, R171, 0x1, R39, P4 ;  /* 0x00000001ab357824 */ /* 0x000fe200020e0627 */
[----:B------:R-:W-:Y:S02]  /*d180*/  IADD3 R50, P6, PT, R166, R38, RZ ;  /* 0x00000026a6327210 */ /* 0x000fe40007fde0ff */
[----:B------:R-:W-:-:S02]  /*d190*/  LOP3.LUT P4, RZ, R55, 0x1, RZ, 0xc0, !PT ;  /* 0x0000000137ff7812 */ /* 0x000fc4000788c0ff */
[----:B-1----:R-:W-:Y:S01]  /*d1a0*/  SHF.R.U32.HI R56, RZ, 0xb, R9 ;  /* 0x0000000bff387819 */ /* 0x002fe20000011609 */
[----:B------:R-:W-:Y:S01]  /*d1b0*/  IMAD.X R51, R167, 0x1, R39, P6 ;  /* 0x00000001a7337824 */ /* 0x000fe200030e0627 */
[----:B------:R-:W-:Y:S02]  /*d1c0*/  SHF.R.U32.HI R57, RZ, 0xa, R9 ;  /* 0x0000000aff397819 */ /* 0x000fe40000011609 */
[----:B------:R-:W-:Y:S01]  /*d1d0*/  IADD3 R54, P6, PT, R174, R38, RZ ;  /* 0x00000026ae367210 */ /* 0x000fe20007fde0ff */
[----:B------:R1:W-:Y:S01]  /*d1e0*/  LDGSTS.E [R43+0x38044], desc[UR16][R58.64], P5 ;  /* 0x380440003a2b7fae */ /* 0x0003e2000a9a1010 */
[----:B------:R-:W-:-:S03]  /*d1f0*/  LOP3.LUT P5, RZ, R56, 0x1, RZ, 0xc0, !PT ;  /* 0x0000000138ff7812 */ /* 0x000fc600078ac0ff */
[----:B------:R-:W-:Y:S01]  /*d200*/  IMAD.X R55, R175, 0x1, R39, P6 ;  /* 0x00000001af377824 */ /* 0x000fe200030e0627 */
[----:B------:R-:W-:Y:S01]  /*d210*/  IADD3 R56, P6, PT, R178, R38, RZ ;  /* 0x00000026b2387210 */ /* 0x000fe20007fde0ff */
[----:B------:R2:W-:Y:S01]  /*d220*/  LDGSTS.E [R43+0x38048], desc[UR16][R60.64], P4 ;  /* 0x380480003c2b7fae */ /* 0x0005e2000a1a1010 */
[----:B------:R-:W-:-:S03]  /*d230*/  LOP3.LUT P4, RZ, R57, 0x1, RZ, 0xc0, !PT ;  /* 0x0000000139ff7812 */ /* 0x000fc6000788c0ff */
[----:B------:R-:W-:Y:S01]  /*d240*/  LDGSTS.E [R43+0x3804c], desc[UR16][R62.64], P2 ;  /* 0x3804c0003e2b7fae */ /* 0x000fe200091a1010 */
[----:B------:R-:W-:Y:S01]  /*d250*/  IMAD.X R57, R179, 0x1, R39, P6 ;  /* 0x00000001b3397824 */ /* 0x000fe200030e0627 */
[--C-:B-1----:R-:W-:Y:S02]  /*d260*/  SHF.R.U32.HI R58, RZ, 0x9, R9.reuse ;  /* 0x00000009ff3a7819 */ /* 0x102fe40000011609 */
[--C-:B------:R-:W-:Y:S01]  /*d270*/  SHF.R.U32.HI R59, RZ, 0x7, R9.reuse ;  /* 0x00000007ff3b7819 */ /* 0x100fe20000011609 */
[----:B------:R1:W-:Y:S01]  /*d280*/  LDGSTS.E [R43+0x38050], desc[UR16][R64.64], P5 ;  /* 0x38050000402b7fae */ /* 0x0003e2000a9a1010 */
[----:B------:R-:W-:Y:S02]  /*d290*/  LOP3.LUT P2, RZ, R58, 0x1, RZ, 0xc0, !PT ;  /* 0x000000013aff7812 */ /* 0x000fe4000784c0ff */
[----:B------:R-:W-:Y:S02]  /*d2a0*/  SHF.R.U32.HI R58, RZ, 0x8, R9 ;  /* 0x00000008ff3a7819 */ /* 0x000fe40000011609 */
[----:B------:R3:W-:Y:S01]  /*d2b0*/  LDGSTS.E [R43+0x38054], desc[UR16][R66.64], P4 ;  /* 0x38054000422b7fae */ /* 0x0007e2000a1a1010 */
[----:B------:R-:W-:-:S02]  /*d2c0*/  LOP3.LUT P4, RZ, R59, 0x1, RZ, 0xc0, !PT ;  /* 0x000000013bff7812 */ /* 0x000fc4000788c0ff */
[----:B------:R-:W-:Y:S02]  /*d2d0*/  LOP3.LUT P5, RZ, R58, 0x1, RZ, 0xc0, !PT ;  /* 0x000000013aff7812 */ /* 0x000fe400078ac0ff */
[--C-:B--2---:R-:W-:Y:S02]  /*d2e0*/  SHF.R.U32.HI R60, RZ, 0x6, R9.reuse ;  /* 0x00000006ff3c7819 */ /* 0x104fe40000011609 */
[--C-:B------:R-:W-:Y:S02]  /*d2f0*/  SHF.R.U32.HI R61, RZ, 0x5, R9.reuse ;  /* 0x00000005ff3d7819 */ /* 0x100fe40000011609 */
[----:B------:R-:W-:Y:S01]  /*d300*/  LDGSTS.E [R43+0x38058], desc[UR16][R68.64], P2 ;  /* 0x38058000442b7fae */ /* 0x000fe200091a1010 */
[----:B------:R-:W-:Y:S02]  /*d310*/  LOP3.LUT P2, RZ, R60, 0x1, RZ, 0xc0, !PT ;  /* 0x000000013cff7812 */ /* 0x000fe4000784c0ff */
[--C-:B-1----:R-:W-:Y:S02]  /*d320*/  SHF.R.U32.HI R65, RZ, 0x4, R9.reuse ;  /* 0x00000004ff417819 */ /* 0x102fe40000011609 */
[----:B---3--:R-:W-:-:S02]  /*d330*/  SHF.R.U32.HI R66, RZ, 0x3, R9 ;  /* 0x00000003ff427819 */ /* 0x008fc40000011609 */
[----:B------:R1:W-:Y:S01]  /*d340*/  LDGSTS.E [R43+0x3805c], desc[UR16][R70.64], P5 ;  /* 0x3805c000462b7fae */ /* 0x0003e2000a9a1010 */
[----:B------:R-:W-:Y:S02]  /*d350*/  LOP3.LUT P5, RZ, R61, 0x1, RZ, 0xc0, !PT ;  /* 0x000000013dff7812 */ /* 0x000fe400078ac0ff */
[--C-:B------:R-:W-:Y:S01]  /*d360*/  SHF.R.U32.HI R67, RZ, 0x2, R9.reuse ;  /* 0x00000002ff437819 */ /* 0x100fe20000011609 */
[----:B------:R2:W-:Y:S01]  /*d370*/  LDGSTS.E [R43+0x38060], desc[UR16][R72.64], P4 ;  /* 0x38060000482b7fae */ /* 0x0005e2000a1a1010 */
[----:B------:R-:W-:Y:S02]  /*d380*/  IADD3 R62, P4, PT, R190, R38, RZ ;  /* 0x00000026be3e7210 */ /* 0x000fe40007f9e0ff */
[----:B------:R-:W-:Y:S01]  /*d390*/  SHF.R.U32.HI R9, RZ, 0x1, R9 ;  /* 0x00000001ff097819 */ /* 0x000fe20000011609 */
[----:B------:R2:W-:Y:S01]  /*d3a0*/  LDGSTS.E [R43+0x38064], desc[UR16][R74.64], P2 ;  /* 0x380640004a2b7fae */ /* 0x0005e200091a1010 */
[----:B------:R-:W-:Y:S01]  /*d3b0*/  ISETP.GE.AND P2, PT, R216, R219, PT ;  /* 0x000000dbd800720c */ /* 0x000fe20003f46270 */
[----:B------:R-:W-:Y:S01]  /*d3c0*/  IMAD.X R63, R191, 0x1, R39, P4 ;  /* 0x00000001bf3f7824 */ /* 0x000fe200020e0627 */
[----:B------:R-:W-:-:S02]  /*d3d0*/  LOP3.LUT P4, RZ, R65, 0x1, RZ, 0xc0, !PT ;  /* 0x0000000141ff7812 */ /* 0x000fc4000788c0ff */
[----:B-1----:R-:W-:Y:S01]  /*d3e0*/  SEL R70, RZ, 0x4, P2 ;  /* 0x00000004ff467807 */ /* 0x002fe20001000000 */
[----:B------:R2:W-:Y:S01]  /*d3f0*/  LDGSTS.E [R43+0x38068], desc[UR16][R76.64], P5 ;  /* 0x380680004c2b7fae */ /* 0x0005e2000a9a1010 */
[----:B------:R-:W-:Y:S02]  /*d400*/  LOP3.LUT P2, RZ, R66, 0x1, RZ, 0xc0, !PT ;  /* 0x0000000142ff7812 */ /* 0x000fe4000784c0ff */
[----:B------:R-:W-:Y:S02]  /*d410*/  ISETP.GT.AND P5, PT, R217, 0xdf, PT ;  /* 0x000000dfd900780c */ /* 0x000fe40003fa4270 */
[-C--:B------:R-:W-:Y:S02]  /*d420*/  IADD3 R58, P6, PT, R182, R38.reuse, RZ ;  /* 0x00000026b63a7210 */ /* 0x080fe40007fde0ff */
[----:B------:R-:W-:Y:S02]  /*d430*/  SEL R70, R70, RZ, P5 ;  /* 0x000000ff46467207 */ /* 0x000fe40002800000 */
[----:B------:R-:W-:Y:S01]  /*d440*/  LOP3.LUT P5, RZ, R67, 0x1, RZ, 0xc0, !PT ;  /* 0x0000000143ff7812 */ /* 0x000fe200078ac0ff */
[----:B------:R2:W-:Y:S01]  /*d450*/  LDGSTS.E [R43+0x3806c], desc[UR16][R78.64], P4 ;  /* 0x3806c0004e2b7fae */ /* 0x0005e2000a1a1010 */
[-C--:B------:R-:W-:Y:S01]  /*d460*/  IADD3 R66, P4, PT, R198, R38.reuse, RZ ;  /* 0x00000026c6427210 */ /* 0x080fe20007f9e0ff */
[--C-:B------:R-:W-:Y:S01]  /*d470*/  IMAD.X R59, R183, 0x1, R39.reuse, P6 ;  /* 0x00000001b73b7824 */ /* 0x100fe200030e0627 */
[-C--:B------:R-:W-:Y:S01]  /*d480*/  IADD3 R60, P6, PT, R186, R38.reuse, RZ ;  /* 0x00000026ba3c7210 */ /* 0x080fe20007fde0ff */
[----:B------:R2:W-:Y:S01]  /*d490*/  LDGSTS.E [R43+0x38070], desc[UR16][R152.64], P2 ;  /* 0x38070000982b7fae */ /* 0x0005e200091a1010 */
[----:B------:R-:W-:Y:S01]  /*d4a0*/  ISETP.NE.U32.AND P2, PT, R70, RZ, PT ;  /* 0x000000ff4600720c */ /* 0x000fe20003f45070 */
[--C-:B------:R-:W-:Y:S01]  /*d4b0*/  IMAD.X R67, R199, 0x1, R39.reuse, P4 ;  /* 0x00000001c7437824 */ /* 0x100fe200020e0627 */
[----:B------:R-:W-:Y:S01]  /*d4c0*/  LOP3.LUT P4, RZ, R9, 0x1, RZ, 0xc0, !PT ;  /* 0x0000000109ff7812 */ /* 0x000fe2000788c0ff */
[----:B------:R-:W-:Y:S01]  /*d4d0*/  IMAD.X R61, R187, 0x1, R39, P6 ;  /* 0x00000001bb3d7824 */ /* 0x000fe200030e0627 */
[----:B------:R-:W1:Y:S01]  /*d4e0*/  LDC R9, c[0x0][0x3a0] ;  /* 0x0000e800ff097b82 */ /* 0x000e620000000800 */
[----:B------:R-:W-:-:S02]  /*d4f0*/  IADD3 R64, P6, PT, R194, R38, RZ ;  /* 0x00000026c2407210 */ /* 0x000fc40007fde0ff */
[----:B------:R2:W-:Y:S03]  /*d500*/  LDGSTS.E [R43+0x38074], desc[UR16][R154.64], P5 ;  /* 0x380740009a2b7fae */ /* 0x0005e6000a9a1010 */
[----:B------:R-:W-:Y:S01]  /*d510*/  IMAD.X R65, R195, 0x1, R39, P6 ;  /* 0x00000001c3417824 */ /* 0x000fe200030e0627 */
[----:B------:R-:W-:-:S04]  /*d520*/  IADD3 R68, P6, PT, R202, R38, RZ ;  /* 0x00000026ca447210 */ /* 0x000fc80007fde0ff */
[----:B------:R2:W-:Y:S01]  /*d530*/  LDGSTS.E [R43+0x38078], desc[UR16][R156.64], P4 ;  /* 0x380780009c2b7fae */ /* 0x0005e2000a1a1010 */
[--C-:B------:R-:W-:Y:S01]  /*d540*/  IMAD.X R69, R203, 0x1, R39.reuse, P6 ;  /* 0x00000001cb457824 */ /* 0x100fe200030e0627 */
[----:B------:R-:W-:Y:S02]  /*d550*/  IADD3 R70, P6, PT, R214, R38, RZ ;  /* 0x00000026d6467210 */ /* 0x000fe40007fde0ff */
[----:B------:R2:W-:Y:S03]  /*d560*/  LDGSTS.E [R43+0x3807c], desc[UR16][R160.64], !P3 ;  /* 0x3807c000a02b7fae */ /* 0x0005e6000d9a1010 */
[----:B------:R-:W-:Y:S01]  /*d570*/  IMAD.X R71, R215, 0x1, R39, P6 ;  /* 0x00000001d7477824 */ /* 0x000fe200030e0627 */
[----:B------:R-:W0:Y:S04]  /*d580*/  LDGDEPBAR ;  /* 0x00000000000079af */ /* 0x000e280000000000 */
[----:B------:R2:W-:Y:S01]  /*d590*/  LDGSTS.E [R42+0x30000], desc[UR16][R4.64], P2 ;  /* 0x30000000042a7fae */ /* 0x0005e200091a1010 */
[----:B-1----:R-:W-:-:S03]  /*d5a0*/  VIADD R9, R9, 0x1f ;  /* 0x0000001f09097836 */ /* 0x002fc60000000000 */
[----:B------:R2:W-:Y:S02]  /*d5b0*/  LDGSTS.E [R42+0x30400], desc[UR16][R6.64], P2 ;  /* 0x30400000062a7fae */ /* 0x0005e400091a1010 */
[C---:B------:R-:W-:Y:S02]  /*d5c0*/  ISETP.GE.AND P4, PT, R9.reuse, 0x20, PT ;  /* 0x000000200900780c */ /* 0x040fe40003f86270 */
        /* <DEDUP_REMOVED lines=62> */
[----:B------:R-:W-:-:S03]  /*d9b0*/  ISETP.GE.AND P2, PT, R9, 0x40, PT ;  /* 0x000000400900780c */ /* 0x000fc60003f46270 */
[----:B------:R-:W0:Y:S10]  /*d9c0*/  LDGDEPBAR ;  /* 0x00000000000079af */ /* 0x000e340000000000 */
[----:B--2---:R-:W-:Y:S05]  /*d9d0*/  @!P2 BRA `(.L_x_8) ;  /* 0x0000003c0094a947 */ /* 0x004fea0003800000 */
[----:B------:R-:W2:Y:S01]  /*d9e0*/  LDL.LU R173, [R1] ;  /* 0x0000000001ad7983 */ /* 0x000ea20000300800 */
[----:B------:R-:W-:Y:S01]  /*d9f0*/  SHF.R.S32.HI R5, RZ, 0x1f, R250 ;  /* 0x0000001fff057819 */ /* 0x000fe200000114fa */
[----:B------:R-:W1:Y:S02]  /*da00*/  LDC.64 R12, c[0x0][0x388] ;  /* 0x0000e200ff0c7b82 */ /* 0x000e640000000a00 */
[----:B------:R-:W3:Y:S04]  /*da10*/  LDL.LU R180, [R1+0x4] ;  /* 0x0000040001b47983 */ /* 0x000ee80000300800 */
[----:B------:R-:W4:Y:S04]  /*da20*/  LDL.LU R169, [R1+0x8] ;  /* 0x0000080001a97983 */ /* 0x000f280000300800 */
[----:B------:R-:W5:Y:S04]  /*da30*/  LDL.LU R176, [R1+0xc] ;  /* 0x00000c0001b07983 */ /* 0x000f680000300800 */
[----:B------:R-:W5:Y:S04]  /*da40*/  LDL.LU R192, [R1+0x10] ;  /* 0x0000100001c07983 */ /* 0x000f680000300800 */
[----:B------:R-:W5:Y:S04]  /*da50*/  LDL.LU R172, [R1+0x14] ;  /* 0x0000140001ac7983 */ /* 0x000f680000300800 */
[----:B------:R-:W5:Y:S04]  /*da60*/  LDL.LU R188, [R1+0x18] ;  /* 0x0000180001bc7983 */ /* 0x000f680000300800 */
[----:B------:R-:W5:Y:S04]  /*da70*/  LDL.LU R168, [R1+0x1c] ;  /* 0x00001c0001a87983 */ /* 0x000f680000300800 */
[----:B------:R-:W5:Y:S01]  /*da80*/  LDL.LU R164, [R1+0x20] ;  /* 0x0000200001a47983 */ /* 0x000f620000300800 */
[----:B------:R-:W-:-:S02]  /*da90*/  IADD3 R236, P3, PT, R250, R44, RZ ;  /* 0x0000002cfaec7210 */ /* 0x000fc40007f7e0ff */
[C---:B------:R-:W-:Y:S01]  /*daa0*/  IADD3 R234, P2, PT, R250.reuse, R45, RZ ;  /* 0x0000002dfaea7210 */ /* 0x040fe20007f5e0ff */
[----:B------:R-:W5:Y:S01]  /*dab0*/  LDL.LU R193, [R1+0x24] ;  /* 0x0000240001c17983 */ /* 0x000f620000300800 */
[C---:B------:R-:W-:Y:S02]  /*dac0*/  IADD3 R232, P6, PT, R250.reuse, R238, RZ ;  /* 0x000000eefae87210 */ /* 0x040fe40007fde0ff */
[----:B------:R-:W-:Y:S01]  /*dad0*/  IADD3 R230, P5, PT, R250, R239, RZ ;  /* 0x000000effae67210 */ /* 0x000fe20007fbe0ff */
[----:B------:R-:W5:Y:S01]  /*dae0*/  LDL.LU R181, [R1+0x28] ;  /* 0x0000280001b57983 */ /* 0x000f620000300800 */
[-C--:B------:R-:W-:Y:S02]  /*daf0*/  LEA.HI.X.SX32 R237, R44, R5.reuse, 0x1, P3 ;  /* 0x000000052ced7211 */ /* 0x080fe400018f0eff */
[----:B------:R-:W-:Y:S01]  /*db00*/  IADD3 R228, P3, PT, R250, R242, RZ ;  /* 0x000000f2fae47210 */ /* 0x000fe20007f7e0ff */
[----:B------:R-:W5:Y:S01]  /*db10*/  LDL.LU R189, [R1+0x2c] ;  /* 0x00002c0001bd7983 */ /* 0x000f620000300800 */
[----:B------:R-:W-:-:S02]  /*db20*/  LEA.HI.X.SX32 R235, R45, R5, 0x1, P2 ;  /* 0x000000052deb7211 */ /* 0x000fc400010f0eff */
[----:B------:R-:W-:Y:S01]  /*db30*/  IADD3 R226, P2, PT, R250, R243, RZ ;  /* 0x000000f3fae27210 */ /* 0x000fe20007f5e0ff */
[----:B------:R-:W5:Y:S01]  /*db40*/  LDL.LU R177, [R1+0x30] ;  /* 0x0000300001b17983 */ /* 0x000f620000300800 */
[-C--:B------:R-:W-:Y:S02]  /*db50*/  LEA.HI.X.SX32 R233, R238, R5.reuse, 0x1, P6 ;  /* 0x00000005eee97211 */ /* 0x080fe400030f0eff */
[C---:B------:R-:W-:Y:S01]  /*db60*/  IADD3 R224, P6, PT, R250.reuse, R244, RZ ;  /* 0x000000f4fae07210 */ /* 0x040fe20007fde0ff */
[----:B------:R-:W5:Y:S01]  /*db70*/  LDL.LU R185, [R1+0x34] ;  /* 0x0000340001b97983 */ /* 0x000f620000300800 */
[----:B------:R-:W-:Y:S02]  /*db80*/  LEA.HI.X.SX32 R231, R239, R5, 0x1, P5 ;  /* 0x00000005efe77211 */ /* 0x000fe400028f0eff */
[----:B------:R-:W-:Y:S02]  /*db90*/  IADD3 R222, P5, PT, R250, R245, RZ ;  /* 0x000000f5fade7210 */ /* 0x000fe40007fbe0ff */
[----:B------:R-:W-:-:S02]  /*dba0*/  LEA.HI.X.SX32 R229, R242, R5, 0x1, P3 ;  /* 0x00000005f2e57211 */ /* 0x000fc400018f0eff */
[C---:B------:R-:W-:Y:S02]  /*dbb0*/  IADD3 R220, P3, PT, R250.reuse, R246, RZ ;  /* 0x000000f6fadc7210 */ /* 0x040fe40007f7e0ff */
[----:B------:R-:W-:Y:S02]  /*dbc0*/  LEA.HI.X.SX32 R227, R243, R5, 0x1, P2 ;  /* 0x00000005f3e37211 */ /* 0x000fe400010f0eff */
[----:B------:R-:W-:Y:S02]  /*dbd0*/  IADD3 R218, P2, PT, R250, R247, RZ ;  /* 0x000000f7fada7210 */ /* 0x000fe40007f5e0ff */
[-C--:B------:R-:W-:Y:S02]  /*dbe0*/  LEA.HI.X.SX32 R225, R244, R5.reuse, 0x1, P6 ;  /* 0x00000005f4e17211 */ /* 0x080fe400030f0eff */
[----:B------:R-:W-:Y:S02]  /*dbf0*/  IADD3 R216, P6, PT, R250, R248, RZ ;  /* 0x000000f8fad87210 */ /* 0x000fe40007fde0ff */
[----:B------:R-:W-:-:S02]  /*dc00*/  LEA.HI.X.SX32 R223, R245, R5, 0x1, P5 ;  /* 0x00000005f5df7211 */ /* 0x000fc400028f0eff */
[----:B------:R-:W-:Y:S02]  /*dc10*/  IADD3 R214, P5, PT, R250, R251, RZ ;  /* 0x000000fbfad67210 */ /* 0x000fe40007fbe0ff */
[-C--:B------:R-:W-:Y:S02]  /*dc20*/  LEA.HI.X.SX32 R221, R246, R5.reuse, 0x1, P3 ;  /* 0x00000005f6dd7211 */ /* 0x080fe400018f0eff */
[----:B------:R-:W-:Y:S02]  /*dc30*/  IADD3 R212, P3, PT, R250, R252, RZ ;  /* 0x000000fcfad47210 */ /* 0x000fe40007f7e0ff */
[-C--:B------:R-:W-:Y:S02]  /*dc40*/  LEA.HI.X.SX32 R219, R247, R5.reuse, 0x1, P2 ;  /* 0x00000005f7db7211 */ /* 0x080fe400010f0eff */
[-C--:B------:R-:W-:Y:S02]  /*dc50*/  LEA.HI.X.SX32 R217, R248, R5.reuse, 0x1, P6 ;  /* 0x00000005f8d97211 */ /* 0x080fe400030f0eff */
[----:B------:R-:W-:-:S02]  /*dc60*/  LEA.HI.X.SX32 R215, R251, R5, 0x1, P5 ;  /* 0x00000005fbd77211 */ /* 0x000fc400028f0eff */
[----:B------:R-:W-:Y:S02]  /*dc70*/  LEA.HI.X.SX32 R213, R252, R5, 0x1, P3 ;  /* 0x00000005fcd57211 */ /* 0x000fe400018f0eff */
[C---:B--2---:R-:W-:Y:S02]  /*dc80*/  IADD3 R210, P2, PT, R250.reuse, R173, RZ ;  /* 0x000000adfad27210 */ /* 0x044fe40007f5e0ff */
[C---:B---3--:R-:W-:Y:S02]  /*dc90*/  IADD3 R208, P6, PT, R250.reuse, R180, RZ ;  /* 0x000000b4fad07210 */ /* 0x048fe40007fde0ff */
[----:B------:R-:W-:Y:S02]  /*dca0*/  LEA.HI.X.SX32 R211, R173, R5, 0x1, P2 ;  /* 0x00000005add37211 */ /* 0x000fe400010f0eff */
[----:B----4-:R-:W-:Y:S01]  /*dcb0*/  IADD3 R206, P5, PT, R250, R169, RZ ;  /* 0x000000a9face7210 */ /* 0x010fe20007fbe0ff */
[----:B------:R-:W2:Y:S01]  /*dcc0*/  LDL.LU R173, [R1+0x38] ;  /* 0x0000380001ad7983 */ /* 0x000ea20000300800 */
[----:B------:R-:W-:-:S02]  /*dcd0*/  LEA.HI.X.SX32 R209, R180, R5, 0x1, P6 ;  /* 0x00000005b4d17211 */ /* 0x000fc400030f0eff */
[C---:B-----5:R-:W-:Y:S01]  /*dce0*/  IADD3 R204, P3, PT, R250.reuse, R176, RZ ;  /* 0x000000b0facc7210 */ /* 0x060fe20007f7e0ff */
[----:B------:R-:W3:Y:S01]  /*dcf0*/  LDL.LU R180, [R1+0x3c] ;  /* 0x00003c0001b47983 */ /* 0x000ee20000300800 */
[-C--:B------:R-:W-:Y:S02]  /*dd00*/  LEA.HI.X.SX32 R207, R169, R5.reuse, 0x1, P5 ;  /* 0x00000005a9cf7211 */ /* 0x080fe400028f0eff */
[----:B------:R-:W-:Y:S01]  /*dd10*/  IADD3 R202, P2, PT, R250, R192, RZ ;  /* 0x000000c0faca7210 */ /* 0x000fe20007f5e0ff */
[----:B------:R-:W4:Y:S01]  /*dd20*/  LDL.LU R169, [R1+0x40] ;  /* 0x0000400001a97983 */ /* 0x000f220000300800 */
[-C--:B------:R-:W-:Y:S02]  /*dd30*/  LEA.HI.X.SX32 R205, R176, R5.reuse, 0x1, P3 ;  /* 0x00000005b0cd7211 */ /* 0x080fe400018f0eff */
[----:B------:R-:W-:Y:S01]  /*dd40*/  IADD3 R200, P6, PT, R250, R172, RZ ;  /* 0x000000acfac87210 */ /* 0x000fe20007fde0ff */
[----:B------:R-:W5:Y:S01]  /*dd50*/  LDL.LU R176, [R1+0x44] ;  /* 0x0000440001b07983 */ /* 0x000f620000300800 */
[----:B------:R-:W-:-:S02]  /*dd60*/  LEA.HI.X.SX32 R203, R192, R5, 0x1, P2 ;  /* 0x00000005c0cb7211 */ /* 0x000fc400010f0eff */
[----:B------:R-:W-:Y:S01]  /*dd70*/  LEA.HI.X.SX32 R201, R172, R5, 0x1, P6 ;  /* 0x00000005acc97211 */ /* 0x000fe200030f0eff */
[----:B------:R-:W5:Y:S01]  /*dd80*/  LDL.LU R165, [R1+0x48] ;  /* 0x0000480001a57983 */ /* 0x000f620000300800 */
[----:B------:R-:W-:-:S03]  /*dd90*/  IADD3 R196, P3, PT, R250, R168, RZ ;  /* 0x000000a8fac47210 */ /* 0x000fc60007f7e0ff */
[----:B------:R-:W5:Y:S01]  /*dda0*/  LDL.LU R172, [R1+0x4c] ;  /* 0x00004c0001ac7983 */ /* 0x000f620000300800 */
[----:B------:R-:W-:-:S03]  /*ddb0*/  IADD3 R194, P2, PT, R250, R164, RZ ;  /* 0x000000a4fac27210 */ /* 0x000fc60007f5e0ff */
[----:B------:R-:W5:Y:S01]  /*ddc0*/  LDL.LU R170, [R1+0x50] ;  /* 0x0000500001aa7983 */ /* 0x000f620000300800 */
[----:B------:R-:W-:-:S03]  /*ddd0*/  LEA.HI.X.SX32 R197, R168, R5, 0x1, P3 ;  /* 0x00000005a8c57211 */ /* 0x000fc600018f0eff */
[----:B------:R-:W5:Y:S01]  /*dde0*/  LDL.LU R168, [R1+0x54] ;  /* 0x0000540001a87983 */ /* 0x000f620000300800 */
[----:B------:R-:W-:-:S03]  /*ddf0*/  LEA.HI.X.SX32 R195, R164, R5, 0x1, P2 ;  /* 0x00000005a4c37211 */ /* 0x000fc600010f0eff */
[----:B------:R-:W5:Y:S04]  /*de00*/  LDL.LU R166, [R1+0x58] ;  /* 0x0000580001a67983 */ /* 0x000f680000300800 */
        /* <DEDUP_REMOVED lines=11> */
[----:B------:R-:W5:Y:S01]  /*dec0*/  LDL.LU R154, [R1+0x88] ;  /* 0x00008800019a7983 */ /* 0x000f620000300800 */
[----:B------:R-:W-:-:S02]  /*ded0*/  IADD3 R198, P5, PT, R250, R188, RZ ;  /* 0x000000bcfac67210 */ /* 0x000fc40007fbe0ff */
[----:B------:R-:W-:Y:S01]  /*dee0*/  IADD3 R192, P6, PT, R250, R193, RZ ;  /* 0x000000c1fac07210 */ /* 0x000fe20007fde0ff */
[----:B------:R-:W5:Y:S01]  /*def0*/  LDL.LU R152, [R1+0x8c] ;  /* 0x00008c0001987983 */ /* 0x000f620000300800 */
[----:B------:R-:W-:Y:S02]  /*df00*/  LEA.HI.X.SX32 R199, R188, R5, 0x1, P5 ;  /* 0x00000005bcc77211 */ /* 0x000fe400028f0eff */
[C---:B------:R-:W-:Y:S01]  /*df10*/  IADD3 R190, P5, PT, R250.reuse, R181, RZ ;  /* 0x000000b5fabe7210 */ /* 0x040fe20007fbe0ff */
[----:B------:R-:W5:Y:S01]  /*df20*/  LDL.LU R11, [R1+0x90] ;  /* 0x00009000010b7983 */ /* 0x000f620000300800 */
[C---:B------:R-:W-:Y:S02]  /*df30*/  IADD3 R188, P3, PT, R250.reuse, R189, RZ ;  /* 0x000000bdfabc7210 */ /* 0x040fe40007f7e0ff */
[----:B------:R-:W-:Y:S01]  /*df40*/  LEA.HI.X.SX32 R193, R193, R5, 0x1, P6 ;  /* 0x00000005c1c17211 */ /* 0x000fe200030f0eff */
[----:B------:R-:W5:Y:S01]  /*df50*/  LDL.LU R73, [R1+0x94] ;  /* 0x0000940001497983 */ /* 0x000f620000300800 */
[----:B------:R-:W-:-:S02]  /*df60*/  IADD3 R186, P2, PT, R250, R177, RZ ;  /* 0x000000b1faba7210 */ /* 0x000fc40007f5e0ff */
[C---:B------:R-:W-:Y:S01]  /*df70*/  IADD3 R183, P6, PT, R250.reuse, R185, RZ ;  /* 0x000000b9fab77210 */ /* 0x040fe20007fde0ff */
[----:B------:R-:W5:Y:S01]  /*df80*/  LDL.LU R75, [R1+0x98] ;  /* 0x00009800014b7983 */ /* 0x000f620000300800 */
[-C--:B------:R-:W-:Y:S02]  /*df90*/  LEA.HI.X.SX32 R191, R181, R5.reuse, 0x1, P5 ;  /* 0x00000005b5bf7211 */ /* 0x080fe400028f0eff */
[-C--:B------:R-:W-:Y:S02]  /*dfa0*/  LEA.HI.X.SX32 R189, R189, R5.reuse, 0x1, P3 ;  /* 0x00000005bdbd7211 */ /* 0x080fe400018f0eff */
[-C--:B------:R-:W-:Y:S02]  /*dfb0*/  LEA.HI.X.SX32 R187, R177, R5.reuse, 0x1, P2 ;  /* 0x00000005b1bb7211 */ /* 0x080fe400010f0eff */
[----:B------:R-:W-:Y:S02]  /*dfc0*/  LEA.HI.X.SX32 R185, R185, R5, 0x1, P6 ;  /* 0x00000005b9b97211 */ /* 0x000fe400030f0eff */
[----:B--2---:R-:W-:-:S02]  /*dfd0*/  IADD3 R181, P5, PT, R250, R173, RZ ;  /* 0x000000adfab57210 */ /* 0x004fc40007fbe0ff */
[C---:B---3--:R-:W-:Y:S02]  /*dfe0*/  IADD3 R179, P3, PT, R250.reuse, R180, RZ ;  /* 0x000000b4fab37210 */ /* 0x048fe40007f7e0ff */
[----:B------:R-:W-:Y:S02]  /*dff0*/  LEA.HI.X.SX32 R182, R173, R5, 0x1, P5 ;  /* 0x00000005adb67211 */ /* 0x000fe400028f0eff */
[C---:B----4-:R-:W-:Y:S02]  /*e000*/  IADD3 R177, P2, PT, R250.reuse, R169, RZ ;  /* 0x000000a9fab17210 */ /* 0x050fe40007f5e0ff */
[----:B-----5:R-:W-:Y:S02]  /*e010*/  IADD3 R175, P6, PT, R250, R176, RZ ;  /* 0x000000b0faaf7210 */ /* 0x020fe40007fde0ff */
[----:B------:R-:W-:Y:S02]  /*e020*/  LEA.HI.X.SX32 R180, R180, R5, 0x1, P3 ;  /* 0x00000005b4b47211 */ /* 0x000fe400018f0eff */
[----:B------:R-:W-:-:S02]  /*e030*/  IADD3 R173, P5, PT, R250, R165, RZ ;  /* 0x000000a5faad7210 */ /* 0x000fc40007fbe0ff */
[-C--:B------:R-:W-:Y:S02]  /*e040*/  LEA.HI.X.SX32 R178, R169, R5.reuse, 0x1, P2 ;  /* 0x00000005a9b27211 */ /* 0x080fe400010f0eff */
[----:B------:R-:W-:Y:S02]  /*e050*/  IADD3 R171, P3, PT, R250, R172, RZ ;  /* 0x000000acfaab7210 */ /* 0x000fe40007f7e0ff */
[-C--:B------:R-:W-:Y:S02]  /*e060*/  LEA.HI.X.SX32 R176, R176, R5.reuse, 0x1, P6 ;  /* 0x00000005b0b07211 */ /* 0x080fe400030f0eff */
[C---:B------:R-:W-:Y:S02]  /*e070*/  IADD3 R169, P2, PT, R250.reuse, R170, RZ ;  /* 0x000000aafaa97210 */ /* 0x040fe40007f5e0ff */
[----:B------:R-:W-:Y:S02]  /*e080*/  LEA.HI.X.SX32 R174, R165, R5, 0x1, P5 ;  /* 0x00000005a5ae7211 */ /* 0x000fe400028f0eff */
[----:B------:R-:W-:-:S02]  /*e090*/  IADD3 R167, P6, PT, R250, R168, RZ ;  /* 0x000000a8faa77210 */ /* 0x000fc40007fde0ff */
[-C--:B------:R-:W-:Y:S02]  /*e0a0*/  LEA.HI.X.SX32 R172, R172, R5.reuse, 0x1, P3 ;  /* 0x00000005acac7211 */ /* 0x080fe400018f0eff */
[----:B------:R-:W-:Y:S02]  /*e0b0*/  IADD3 R165, P5, PT, R250, R166, RZ ;  /* 0x000000a6faa57210 */ /* 0x000fe40007fbe0ff */
[-C--:B------:R-:W-:Y:S02]  /*e0c0*/  LEA.HI.X.SX32 R170, R170, R5.reuse, 0x1, P2 ;  /* 0x00000005aaaa7211 */ /* 0x080fe400010f0eff */
[----:B------:R-:W-:Y:S02]  /*e0d0*/  IADD3 R163, P3, PT, R250, R164, RZ ;  /* 0x000000a4faa37210 */ /* 0x000fe40007f7e0ff */
[----:B------:R-:W-:Y:S02]  /*e0e0*/  LEA.HI.X.SX32 R168, R168, R5, 0x1, P6 ;  /* 0x00000005a8a87211 */ /* 0x000fe400030f0eff */
[----:B------:R-:W-:-:S02]  /*e0f0*/  IADD3 R161, P2, PT, R250, R162, RZ ;  /* 0x000000a2faa17210 */ /* 0x000fc40007f5e0ff */
[----:B------:R-:W-:Y:S02]  /*e100*/  LEA.HI.X.SX32 R166, R166, R5, 0x1, P5 ;  /* 0x00000005a6a67211 */ /* 0x000fe400028f0eff */
[----:B------:R-:W-:Y:S02]  /*e110*/  IADD3 R159, P6, PT, R250, R77, RZ ;  /* 0x0000004dfa9f7210 */ /* 0x000fe40007fde0ff */
[-C--:B------:R-:W-:Y:S02]  /*e120*/  LEA.HI.X.SX32 R164, R164, R5.reuse, 0x1, P3 ;  /* 0x00000005a4a47211 */ /* 0x080fe400018f0eff */
[----:B------:R-:W-:Y:S02]  /*e130*/  IADD3 R157, P5, PT, R250, R72, RZ ;  /* 0x00000048fa9d7210 */ /* 0x000fe40007fbe0ff */
[----:B------:R-:W-:Y:S02]  /*e140*/  LEA.HI.X.SX32 R162, R162, R5, 0x1, P2 ;  /* 0x00000005a2a27211 */ /* 0x000fe400010f0eff */
[----:B------:R-:W-:-:S02]  /*e150*/  IADD3 R155, P3, PT, R250, R74, RZ ;  /* 0x0000004afa9b7210 */ /* 0x000fc40007f7e0ff */
[-C--:B------:R-:W-:Y:S02]  /*e160*/  LEA.HI.X.SX32 R160, R77, R5.reuse, 0x1, P6 ;  /* 0x000000054da07211 */ /* 0x080fe400030f0eff */
[----:B------:R-:W-:Y:S01]  /*e170*/  IADD3 R6, P2, PT, R250, R76, RZ ;  /* 0x0000004cfa067210 */ /* 0x000fe20007f5e0ff */
[----:B------:R-:W2:Y:S01]  /*e180*/  LDL.LU R77, [R1+0x9c] ;  /* 0x00009c00014d7983 */ /* 0x000ea20000300800 */
[-C--:B------:R-:W-:Y:S02]  /*e190*/  LEA.HI.X.SX32 R158, R72, R5.reuse, 0x1, P5 ;  /* 0x00000005489e7211 */ /* 0x080fe400028f0eff */
[----:B------:R-:W-:Y:S01]  /*e1a0*/  IADD3 R49, P6, PT, R250, R78, RZ ;  /* 0x0000004efa317210 */ /* 0x000fe20007fde0ff */
[----:B------:R-:W3:Y:S01]  /*e1b0*/  LDL.LU R79, [R1+0xa0] ;  /* 0x0000a000014f7983 */ /* 0x000ee20000300800 */
[-C--:B------:R-:W-:Y:S02]  /*e1c0*/  LEA.HI.X.SX32 R156, R74, R5.reuse, 0x1, P3 ;  /* 0x000000054a9c7211 */ /* 0x080fe400018f0eff */
[----:B------:R-:W-:Y:S01]  /*e1d0*/  IADD3 R51, P5, PT, R250, R10, RZ ;  /* 0x0000000afa337210 */ /* 0x000fe20007fbe0ff */
[----:B------:R-:W4:Y:S01]  /*e1e0*/  LDL.LU R72, [R1+0xa4] ;  /* 0x0000a40001487983 */ /* 0x000f220000300800 */
[----:B------:R-:W-:-:S02]  /*e1f0*/  LEA.HI.X.SX32 R7, R76, R5, 0x1, P2 ;  /* 0x000000054c077211 */ /* 0x000fc400010f0eff */
[----:B------:R-:W-:Y:S01]  /*e200*/  IADD3 R53, P3, PT, R250, R4, RZ ;  /* 0x00000004fa357210 */ /* 0x000fe20007f7e0ff */
[----:B------:R-:W5:Y:S01]  /*e210*/  LDL.LU R74, [R1+0xa8] ;  /* 0x0000a800014a7983 */ /* 0x000f620000300800 */
[----:B------:R-:W-:Y:S02]  /*e220*/  LEA.HI.X.SX32 R48, R78, R5, 0x1, P6 ;  /* 0x000000054e307211 */ /* 0x000fe400030f0eff */
[----:B------:R-:W-:Y:S01]  /*e230*/  IADD3 R55, P2, PT, R250, R153, RZ ;  /* 0x00000099fa377210 */ /* 0x000fe20007f5e0ff */
[----:B------:R-:W2:Y:S01]  /*e240*/  LDL.LU R76, [R1+0xac] ;  /* 0x0000ac00014c7983 */ /* 0x000ea20000300800 */
[----:B------:R-:W-:Y:S02]  /*e250*/  LEA.HI.X.SX32 R50, R10, R5, 0x1, P5 ;  /* 0x000000050a327211 */ /* 0x000fe400028f0eff */
[----:B------:R-:W-:Y:S01]  /*e260*/  IADD3 R57, P6, PT, R250, R43, RZ ;  /* 0x0000002bfa397210 */ /* 0x000fe20007fde0ff */
[----:B------:R-:W2:Y:S01]  /*e270*/  LDL.LU R78, [R1+0xb0] ;  /* 0x0000b000014e7983 */ /* 0x000ea20000300800 */
[----:B------:R-:W-:-:S02]  /*e280*/  LEA.HI.X.SX32 R52, R4, R5, 0x1, P3 ;  /* 0x0000000504347211 */ /* 0x000fc400018f0eff */
[----:B------:R-:W-:Y:S01]  /*e290*/  IADD3 R59, P5, PT, R250, R154, RZ ;  /* 0x0000009afa3b7210 */ /* 0x000fe20007fbe0ff */
[----:B------:R-:W2:Y:S01]  /*e2a0*/  LDL.LU R15, [R1+0xb4] ;  /* 0x0000b400010f7983 */ /* 0x000ea20000300800 */
[-C--:B------:R-:W-:Y:S02]  /*e2b0*/  LEA.HI.X.SX32 R54, R153, R5.reuse, 0x1, P2 ;  /* 0x0000000599367211 */ /* 0x080fe400010f0eff */
[-C--:B------:R-:W-:Y:S01]  /*e2c0*/  LEA.HI.X.SX32 R56, R43, R5.reuse, 0x1, P6 ;  /* 0x000000052b387211 */ /* 0x080fe200030f0eff */
[----:B------:R-:W5:Y:S01]  /*e2d0*/  LDL.LU R4, [R1+0xb8] ;  /* 0x0000b80001047983 */ /* 0x000f620000300800 */
[----:B------:R-:W-:-:S03]  /*e2e0*/  LEA.HI.X.SX32 R58, R154, R5, 0x1, P5 ;  /* 0x000000059a3a7211 */ /* 0x000fc600028f0eff */
[----:B------:R-:W5:Y:S04]  /*e2f0*/  LDL.LU R153, [R1+0xbc] ;  /* 0x0000bc0001997983 */ /* 0x000f680000300800 */
[----:B------:R-:W5:Y:S04]  /*e300*/  LDL.LU R43, [R1+0xc0] ;  /* 0x0000c000012b7983 */ /* 0x000f680000300800 */
[----:B------:R-:W5:Y:S01]  /*e310*/  LDL.LU R154, [R1+0xc4] ;  /* 0x0000c400019a7983 */ /* 0x000f620000300800 */
[C---:B------:R-:W-:Y:S02]  /*e320*/  IADD3 R61, P3, PT, R250.reuse, R152, RZ ;  /* 0x00000098fa3d7210 */ /* 0x040fe40007f7e0ff */
[----:B------:R-:W-:-:S02]  /*e330*/  IADD3 R65, P6, PT, R250, R73, RZ ;  /* 0x00000049fa417210 */ /* 0x000fc40007fde0ff */
[-C--:B------:R-:W-:Y:S02]  /*e340*/  LEA.HI.X.SX32 R60, R152, R5.reuse, 0x1, P3 ;  /* 0x00000005983c7211 */ /* 0x080fe400018f0eff */
[----:B------:R-:W5:Y:S01]  /*e350*/  LDL.LU R152, [R1+0xc8] ;  /* 0x0000c80001987983 */ /* 0x000f620000300800 */
[----:B------:R-:W-:Y:S02]  /*e360*/  LEA.HI.X.SX32 R64, R73, R5, 0x1, P6 ;  /* 0x0000000549407211 */ /* 0x000fe400030f0eff */
[C---:B------:R-:W-:Y:S01]  /*e370*/  IADD3 R63, P2, PT, R250.reuse, R11, RZ ;  /* 0x0000000bfa3f7210 */ /* 0x040fe20007f5e0ff */
[----:B------:R-:W5:Y:S03]  /*e380*/  LDL.LU R25, [R1+0xec] ;  /* 0x0000ec0001197983 */ /* 0x000f660000300800 */
[----:B------:R-:W-:Y:S01]  /*e390*/  LEA.HI.X.SX32 R62, R11, R5, 0x1, P2 ;  /* 0x000000050b3e7211 */ /* 0x000fe200010f0eff */
[----:B------:R-:W5:Y:S01]  /*e3a0*/  LDL.LU R22, [R1+0xf0] ;  /* 0x0000f00001167983 */ /* 0x000f620000300800 */
[C---:B------:R-:W-:Y:S01]  /*e3b0*/  IADD3 R67, P5, PT, R250.reuse, R75, RZ ;  /* 0x0000004bfa437210 */ /* 0x040fe20007fbe0ff */
[----:B------:R-:W1:Y:S02]  /*e3c0*/  LDC.64 R10, c[0x0][0x380] ;  /* 0x0000e000ff0a7b82 */ /* 0x000e640000000a00 */
        /* <DEDUP_REMOVED lines=8> */
[----:B----4-:R-:W-:-:S02]  /*e450*/  IADD3 R73, P6, PT, R250, R72, RZ ;  /* 0x00000048fa497210 */ /* 0x010fc40007fde0ff */
[----:B---3--:R-:W-:Y:S02]  /*e460*/  IADD3 R71, P2, PT, R250, R79, RZ ;  /* 0x0000004ffa477210 */ /* 0x008fe40007f5e0ff */
[-C--:B------:R-:W-:Y:S02]  /*e470*/  LEA.HI.X.SX32 R72, R72, R5.reuse, 0x1, P6 ;  /* 0x0000000548487211 */ /* 0x080fe400030f0eff */
[----:B------:R-:W-:Y:S02]  /*e480*/  LEA.HI.X.SX32 R70, R79, R5, 0x1, P2 ;  /* 0x000000054f467211 */ /* 0x000fe400010f0eff */
[C---:B--2---:R-:W-:Y:S02]  /*e490*/  IADD3 R81, P6, PT, R250.reuse, R15, RZ ;  /* 0x0000000ffa517210 */ /* 0x044fe40007fde0ff */
[----:B------:R-:W-:Y:S02]  /*e4a0*/  IADD3 R79, P2, PT, R250, R78, RZ ;  /* 0x0000004efa4f7210 */ /* 0x000fe40007f5e0ff */
[----:B------:R-:W-:-:S02]  /*e4b0*/  LEA.HI.X.SX32 R80, R15, R5, 0x1, P6 ;  /* 0x000000050f507211 */ /* 0x000fc400030f0eff */
[----:B------:R-:W-:Y:S01]  /*e4c0*/  LEA.HI.X.SX32 R78, R78, R5, 0x1, P2 ;  /* 0x000000054e4e7211 */ /* 0x000fe200010f0eff */
[----:B------:R-:W2:Y:S01]  /*e4d0*/  LDL.LU R15, [R1+0x110] ;  /* 0x00011000010f7983 */ /* 0x000ea20000300800 */
[C---:B-----5:R-:W-:Y:S02]  /*e4e0*/  IADD3 R89, P6, PT, R250.reuse, R154, RZ ;  /* 0x0000009afa597210 */ /* 0x060fe40007fde0ff */
[----:B------:R-:W-:Y:S02]  /*e4f0*/  IADD3 R87, P2, PT, R250, R43, RZ ;  /* 0x0000002bfa577210 */ /* 0x000fe40007f5e0ff */
[-C--:B------:R-:W-:Y:S02]  /*e500*/  LEA.HI.X.SX32 R88, R154, R5.reuse, 0x1, P6 ;  /* 0x000000059a587211 */ /* 0x080fe400030f0eff */
[----:B------:R-:W-:Y:S02]  /*e510*/  SHF.R.S32.HI R154, RZ, 0x1f, R47 ;  /* 0x0000001fff9a7819 */ /* 0x000fe4000001142f */
[----:B------:R-:W-:-:S03]  /*e520*/  LEA.HI.X.SX32 R86, R43, R5, 0x1, P2 ;  /* 0x000000052b567211 */ /* 0x000fc600010f0eff */
[----:B------:R-:W-:Y:S02]  /*e530*/  IMAD R43, R154, 0x1c, RZ ;  /* 0x0000001c9a2b7824 */ /* 0x000fe400078e02ff */
[----:B------:R-:W3:Y:S01]  /*e540*/  LDL.LU R154, [R1+0xe4] ;  /* 0x0000e400019a7983 */ /* 0x000ee20000300800 */
[C---:B------:R-:W-:Y:S02]  /*e550*/  IADD3 R69, P3, PT, R250.reuse, R77, RZ ;  /* 0x0000004dfa457210 */ /* 0x040fe40007f7e0ff */
[-C--:B------:R-:W-:Y:S01]  /*e560*/  LEA.HI.X.SX32 R66, R75, R5.reuse, 0x1, P5 ;  /* 0x000000054b427211 */ /* 0x080fe200028f0eff */
[----:B------:R-:W4:Y:S01]  /*e570*/  LDL.LU R31, [R1+0x114] ;  /* 0x00011400011f7983 */ /* 0x000f220000300800 */
[C---:B------:R-:W-:Y:S02]  /*e580*/  IADD3 R75, P5, PT, R250.reuse, R74, RZ ;  /* 0x0000004afa4b7210 */ /* 0x040fe40007fbe0ff */
[----:B------:R-:W-:Y:S01]  /*e590*/  LEA.HI.X.SX32 R68, R77, R5, 0x1, P3 ;  /* 0x000000054d447211 */ /* 0x000fe200018f0eff */
[----:B------:R-:W5:Y:S01]  /*e5a0*/  LDL.LU R28, [R1+0x118] ;  /* 0x00011800011c7983 */ /* 0x000f620000300800 */
[----:B------:R-:W-:-:S02]  /*e5b0*/  IADD3 R77, P3, PT, R250, R76, RZ ;  /* 0x0000004cfa4d7210 */ /* 0x000fc40007f7e0ff */
[-C--:B------:R-:W-:Y:S01]  /*e5c0*/  LEA.HI.X.SX32 R74, R74, R5.reuse, 0x1, P5 ;  /* 0x000000054a4a7211 */ /* 0x080fe200028f0eff */
[----:B------:R-:W5:Y:S01]  /*e5d0*/  LDL.LU R29, [R1+0x11c] ;  /* 0x00011c00011d7983 */ /* 0x000f620000300800 */
[----:B------:R-:W-:Y:S02]  /*e5e0*/  IADD3 R83, P5, PT, R250, R4, RZ ;  /* 0x00000004fa537210 */ /* 0x000fe40007fbe0ff */
[----:B------:R-:W-:Y:S01]  /*e5f0*/  LEA.HI.X.SX32 R76, R76, R5, 0x1, P3 ;  /* 0x000000054c4c7211 */ /* 0x000fe200018f0eff */
[----:B------:R-:W5:Y:S01]  /*e600*/  LDL.LU R26, [R1+0x120] ;  /* 0x00012000011a7983 */ /* 0x000f620000300800 */
[----:B------:R-:W-:Y:S02]  /*e610*/  IADD3 R85, P3, PT, R250, R153, RZ ;  /* 0x00000099fa557210 */ /* 0x000fe40007f7e0ff */
[----:B------:R-:W-:Y:S01]  /*e620*/  LEA.HI.X.SX32 R82, R4, R5, 0x1, P5 ;  /* 0x0000000504527211 */ /* 0x000fe200028f0eff */
[----:B------:R-:W5:Y:S01]  /*e630*/  LDL.LU R27, [R1+0x124] ;  /* 0x00012400011b7983 */ /* 0x000f620000300800 */
[----:B------:R-:W-:-:S02]  /*e640*/  IADD3 R91, P5, PT, R250, R152, RZ ;  /* 0x00000098fa5b7210 */ /* 0x000fc40007fbe0ff */
[-C--:B------:R-:W-:Y:S01]  /*e650*/  LEA.HI.X.SX32 R84, R153, R5.reuse, 0x1, P3 ;  /* 0x0000000599547211 */ /* 0x080fe200018f0eff */
[----:B------:R-:W5:Y:S01]  /*e660*/  LDL.LU R24, [R1+0x128] ;  /* 0x0001280001187983 */ /* 0x000f620000300800 */
[----:B------:R-:W-:Y:S02]  /*e670*/  SHF.R.S32.HI R4, RZ, 0x1f, R249 ;  /* 0x0000001fff047819 */ /* 0x000fe400000114f9 */
[C---:B------:R-:W-:Y:S02]  /*e680*/  IADD3 R153, P3, PT, R249.reuse, R46, RZ ;  /* 0x0000002ef9997210 */ /* 0x040fe40007f7e0ff */
[----:B------:R-:W-:Y:S02]  /*e690*/  LEA.HI.X.SX32 R90, R152, R5, 0x1, P5 ;  /* 0x00000005985a7211 */ /* 0x000fe400028f0eff */
[----:B------:R-:W-:Y:S02]  /*e6a0*/  LEA.HI.X.SX32 R152, R46, R4, 0x1, P3 ;  /* 0x000000042e987211 */ /* 0x000fe400018f0eff */
[----:B------:R-:W-:-:S02]  /*e6b0*/  IADD3 R93, P3, PT, R249, R25, RZ ;  /* 0x00000019f95d7210 */ /* 0x000fc40007f7e0ff */
[C---:B------:R-:W-:Y:S02]  /*e6c0*/  IADD3 R95, P5, PT, R249.reuse, R22, RZ ;  /* 0x00000016f95f7210 */ /* 0x040fe40007fbe0ff */
[----:B------:R-:W-:Y:S02]  /*e6d0*/  IADD3 R97, P2, PT, R249, R23, RZ ;  /* 0x00000017f9617210 */ /* 0x000fe40007f5e0ff */
[----:B------:R-:W-:Y:S02]  /*e6e0*/  LEA.HI.X.SX32 R92, R25, R4, 0x1, P3 ;  /* 0x00000004195c7211 */ /* 0x000fe400018f0eff */
[C---:B------:R-:W-:Y:S01]  /*e6f0*/  IADD3 R99, P6, PT, R249.reuse, R20, RZ ;  /* 0x00000014f9637210 */ /* 0x040fe20007fde0ff */
[----:B------:R-:W5:Y:S01]  /*e700*/  LDL.LU R25, [R1+0x12c] ;  /* 0x00012c0001197983 */ /* 0x000f620000300800 */
[-C--:B------:R-:W-:Y:S02]  /*e710*/  LEA.HI.X.SX32 R94, R22, R4.reuse, 0x1, P5 ;  /* 0x00000004165e7211 */ /* 0x080fe400028f0eff */
[----:B------:R-:W-:Y:S01]  /*e720*/  IADD3 R101, P3, PT, R249, R21, RZ ;  /* 0x00000015f9657210 */ /* 0x000fe20007f7e0ff */
[----:B------:R-:W5:Y:S01]  /*e730*/  LDL.LU R22, [R1+0xe8] ;  /* 0x0000e80001167983 */ /* 0x000f620000300800 */
[----:B------:R-:W-:-:S02]  /*e740*/  LEA.HI.X.SX32 R96, R23, R4, 0x1, P2 ;  /* 0x0000000417607211 */ /* 0x000fc400010f0eff */
[C---:B------:R-:W-:Y:S01]  /*e750*/  IADD3 R103, P5, PT, R249.reuse, R18, RZ ;  /* 0x00000012f9677210 */ /* 0x040fe20007fbe0ff */
[----:B------:R-:W5:Y:S01]  /*e760*/  LDL.LU R23, [R1+0x130] ;  /* 0x0001300001177983 */ /* 0x000f620000300800 */
[-C--:B------:R-:W-:Y:S02]  /*e770*/  LEA.HI.X.SX32 R98, R20, R4.reuse, 0x1, P6 ;  /* 0x0000000414627211 */ /* 0x080fe400030f0eff */
[----:B------:R-:W-:Y:S01]  /*e780*/  IADD3 R105, P2, PT, R249, R19, RZ ;  /* 0x00000013f9697210 */ /* 0x000fe20007f5e0ff */
[----:B------:R-:W5:Y:S01]  /*e790*/  LDL.LU R20, [R1+0x134] ;  /* 0x0001340001147983 */ /* 0x000f620000300800 */
[----:B------:R-:W-:Y:S02]  /*e7a0*/  LEA.HI.X.SX32 R100, R21, R4, 0x1, P3 ;  /* 0x0000000415647211 */ /* 0x000fe400018f0eff */
[----:B------:R-:W-:Y:S01]  /*e7b0*/  IADD3 R107, P6, PT, R249, R16, RZ ;  /* 0x00000010f96b7210 */ /* 0x000fe20007fde0ff */
[----:B------:R-:W5:Y:S01]  /*e7c0*/  LDL.LU R21, [R1+0x138] ;  /* 0x0001380001157983 */ /* 0x000f620000300800 */
[----:B------:R-:W-:-:S02]  /*e7d0*/  LEA.HI.X.SX32 R102, R18, R4, 0x1, P5 ;  /* 0x0000000412667211 */ /* 0x000fc400028f0eff */
[----:B------:R-:W-:Y:S01]  /*e7e0*/  IADD3 R109, P3, PT, R249, R17, RZ ;  /* 0x00000011f96d7210 */ /* 0x000fe20007f7e0ff */
[----:B------:R-:W5:Y:S01]  /*e7f0*/  LDL.LU R18, [R1+0x13c] ;  /* 0x00013c0001127983 */ /* 0x000f620000300800 */
[----:B------:R-:W-:Y:S02]  /*e800*/  LEA.HI.X.SX32 R104, R19, R4, 0x1, P2 ;  /* 0x0000000413687211 */ /* 0x000fe400010f0eff */
[----:B------:R-:W-:Y:S01]  /*e810*/  IADD3 R111, P5, PT, R249, R14, RZ ;  /* 0x0000000ef96f7210 */ /* 0x000fe20007fbe0ff */
[----:B------:R-:W5:Y:S01]  /*e820*/  LDL.LU R19, [R1+0x140] ;  /* 0x0001400001137983 */ /* 0x000f620000300800 */
[-C--:B------:R-:W-:Y:S02]  /*e830*/  LEA.HI.X.SX32 R106, R16, R4.reuse, 0x1, P6 ;  /* 0x00000004106a7211 */ /* 0x080fe400030f0eff */
[-C--:B------:R-:W-:Y:S01]  /*e840*/  LEA.HI.X.SX32 R108, R17, R4.reuse, 0x1, P3 ;  /* 0x00000004116c7211 */ /* 0x080fe200018f0eff */
[----:B------:R-:W5:Y:S01]  /*e850*/  LDL.LU R16, [R1+0x144] ;  /* 0x0001440001107983 */ /* 0x000f620000300800 */
[----:B------:R-:W-:-:S03]  /*e860*/  LEA.HI.X.SX32 R110, R14, R4, 0x1, P5 ;  /* 0x000000040e6e7211 */ /* 0x000fc600028f0eff */
[----:B------:R-:W5:Y:S04]  /*e870*/  LDL.LU R17, [R1+0x148] ;  /* 0x0001480001117983 */ /* 0x000f680000300800 */
[----:B------:R-:W5:Y:S01]  /*e880*/  LDL.LU R14, [R1+0xf8] ;  /* 0x0000f800010e7983 */ /* 0x000f620000300800 */
[----:B--2---:R-:W-:-:S04]  /*e890*/  IADD3 R113, P2, PT, R249, R15, RZ ;  /* 0x0000000ff9717210 */ /* 0x004fc80007f5e0ff */
[----:B------:R-:W-:Y:S02]  /*e8a0*/  LEA.HI.X.SX32 R112, R15, R4, 0x1, P2 ;  /* 0x000000040f707211 */ /* 0x000fe400010f0eff */
[----:B------:R-:W2:Y:S01]  /*e8b0*/  LDL.LU R15, [R1+0x14c] ;  /* 0x00014c00010f7983 */ /* 0x000ea20000300800 */
[----:B---3--:R-:W-:-:S04]  /*e8c0*/  IADD3 R115, P6, PT, R249, R154, RZ ;  /* 0x0000009af9737210 */ /* 0x008fc80007fde0ff */
[----:B------:R-:W-:Y:S02]  /*e8d0*/  LEA.HI.X.SX32 R114, R154, R4, 0x1, P6 ;  /* 0x000000049a727211 */ /* 0x000fe400030f0eff */
[----:B------:R-:W3:Y:S01]  /*e8e0*/  LDL.LU R154, [R1+0x150] ;  /* 0x00015000019a7983 */ /* 0x000ee20000300800 */
[C---:B----4-:R-:W-:Y:S02]  /*e8f0*/  IADD3 R117, P3, PT, R249.reuse, R31, RZ ;  /* 0x0000001ff9757210 */ /* 0x050fe40007f7e0ff */
[C---:B-----5:R-:W-:Y:S02]  /*e900*/  IADD3 R119, P5, PT, R249.reuse, R28, RZ ;  /* 0x0000001cf9777210 */ /* 0x060fe40007fbe0ff */
[----:B------:R-:W-:Y:S02]  /*e910*/  IADD3 R121, P2, PT, R249, R29, RZ ;  /* 0x0000001df9797210 */ /* 0x000fe40007f5e0ff */
[-C--:B------:R-:W-:Y:S02]  /*e920*/  LEA.HI.X.SX32 R116, R31, R4.reuse, 0x1, P3 ;  /* 0x000000041f747211 */ /* 0x080fe400018f0eff */
[----:B------:R-:W-:-:S02]  /*e930*/  LEA.HI.X.SX32 R118, R28, R4, 0x1, P5 ;  /* 0x000000041c767211 */ /* 0x000fc400028f0eff */
[----:B------:R-:W-:Y:S02]  /*e940*/  LEA.HI.X.SX32 R120, R29, R4, 0x1, P2 ;  /* 0x000000041d787211 */ /* 0x000fe400010f0eff */
[C---:B------:R-:W-:Y:S02]  /*e950*/  IADD3 R123, P3, PT, R249.reuse, R26, RZ ;  /* 0x0000001af97b7210 */ /* 0x040fe40007f7e0ff */
[C---:B------:R-:W-:Y:S02]  /*e960*/  IADD3 R125, P5, PT, R249.reuse, R27, RZ ;  /* 0x0000001bf97d7210 */ /* 0x040fe40007fbe0ff */
[----:B------:R-:W-:Y:S02]  /*e970*/  IADD3 R127, P2, PT, R249, R24, RZ ;  /* 0x00000018f97f7210 */ /* 0x000fe40007f5e0ff */
[-C--:B------:R-:W-:Y:S02]  /*e980*/  LEA.HI.X.SX32 R122, R26, R4.reuse, 0x1, P3 ;  /* 0x000000041a7a7211 */ /* 0x080fe400018f0eff */
[----:B------:R-:W-:-:S02]  /*e990*/  LEA.HI.X.SX32 R124, R27, R4, 0x1, P5 ;  /* 0x000000041b7c7211 */ /* 0x000fc400028f0eff */
[----:B------:R-:W-:Y:S02]  /*e9a0*/  LEA.HI.X.SX32 R126, R24, R4, 0x1, P2 ;  /* 0x00000004187e7211 */ /* 0x000fe400010f0eff */
[----:B------:R-:W-:Y:S02]  /*e9b0*/  SHF.R.S32.HI R5, RZ, 0x1f, R9 ;  /* 0x0000001fff057819 */ /* 0x000fe40000011409 */
[C---:B------:R-:W-:Y:S02]  /*e9c0*/  IADD3 R129, P3, PT, R249.reuse, R25, RZ ;  /* 0x00000019f9817210 */ /* 0x040fe40007f7e0ff */
[C---:B------:R-:W-:Y:S02]  /*e9d0*/  IADD3 R131, P5, PT, R249.reuse, R22, RZ ;  /* 0x00000016f9837210 */ /* 0x040fe40007fbe0ff */
[----:B------:R-:W-:Y:S02]  /*e9e0*/  IADD3 R133, P2, PT, R249, R23, RZ ;  /* 0x00000017f9857210 */ /* 0x000fe40007f5e0ff */
[----:B------:R-:W-:-:S02]  /*e9f0*/  LEA.HI.X.SX32 R128, R25, R4, 0x1, P3 ;  /* 0x0000000419807211 */ /* 0x000fc400018f0eff */
[-C--:B------:R-:W-:Y:S02]  /*ea00*/  LEA.HI.X.SX32 R130, R22, R4.reuse, 0x1, P5 ;  /* 0x0000000416827211 */ /* 0x080fe400028f0eff */
[----:B------:R-:W-:Y:S02]  /*ea10*/  LEA.HI.X.SX32 R132, R23, R4, 0x1, P2 ;  /* 0x0000000417847211 */ /* 0x000fe400010f0eff */
        /* <DEDUP_REMOVED lines=9> */
[----:B------:R-:W-:-:S02]  /*eab0*/  LEA.HI R5, R5, R9, RZ, 0x5 ;  /* 0x0000000905057211 */ /* 0x000fc400078f28ff */
[-C--:B------:R-:W-:Y:S02]  /*eac0*/  LEA.HI.X.SX32 R140, R19, R4.reuse, 0x1, P3 ;  /* 0x00000004138c7211 */ /* 0x080fe400018f0eff */
[-C--:B------:R-:W-:Y:S02]  /*ead0*/  LEA.HI.X.SX32 R142, R16, R4.reuse, 0x1, P5 ;  /* 0x00000004108e7211 */ /* 0x080fe400028f0eff */
[----:B------:R-:W-:Y:S02]  /*eae0*/  LEA.HI.X.SX32 R144, R17, R4, 0x1, P2 ;  /* 0x0000000411907211 */ /* 0x000fe400010f0eff */
[----:B------:R-:W-:Y:S02]  /*eaf0*/  IADD3 R147, P3, PT, R249, R14, RZ ;  /* 0x0000000ef9937210 */ /* 0x000fe40007f7e0ff */
[----:B------:R-:W-:Y:S01]  /*eb00*/  SHF.R.S32.HI R5, RZ, 0x5, R5 ;  /* 0x00000005ff057819 */ /* 0x000fe20000011405 */
[----:B-1----:R-:W-:Y:S01]  /*eb10*/  IMAD.WIDE.U32 R12, R47, 0x1c, R12 ;  /* 0x0000001c2f0c7825 */ /* 0x002fe200078e000c */
[----:B------:R-:W-:-:S02]  /*eb20*/  LEA.HI.X.SX32 R146, R14, R4, 0x1, P3 ;  /* 0x000000040e927211 */ /* 0x000fc400018f0eff */
[----:B------:R-:W-:Y:S01]  /*eb30*/  VIMNMX R238, PT, PT, R5, 0x2, !PT ;  /* 0x0000000205ee7848 */ /* 0x000fe20007fe0100 */
[----:B------:R-:W-:Y:S01]  /*eb40*/  IMAD.WIDE.U32 R10, R40, 0x1c, R10 ;  /* 0x0000001c280a7825 */ /* 0x000fe200078e000a */
[----:B------:R-:W-:-:S03]  /*eb50*/  SHF.L.U64.HI R40, R249, 0x2, R4 ;  /* 0x00000002f9287819 */ /* 0x000fc60000010204 */
[----:B------:R-:W-:Y:S02]  /*eb60*/  IMAD R41, R8, 0x1c, RZ ;  /* 0x0000001c08297824 */ /* 0x000fe400078e02ff */
[----:B------:R-:W-:Y:S01]  /*eb70*/  VIADD R184, R184, 0xffffff20 ;  /* 0xffffff20b8b87836 */ /* 0x000fe20000000000 */
[----:B------:R-:W-:Y:S01]  /*eb80*/  SHF.L.U64.HI R237, R236, 0x2, R237 ;  /* 0x00000002eced7819 */ /* 0x000fe200000102ed */
[----:B------:R-:W-:Y:S01]  /*eb90*/  IMAD.IADD R43, R13, 0x1, R43 ;  /* 0x000000010d2b7824 */ /* 0x000fe200078e022b */
[----:B------:R-:W-:Y:S01]  /*eba0*/  SHF.L.U64.HI R235, R234, 0x2, R235 ;  /* 0x00000002eaeb7819 */ /* 0x000fe200000102eb */
[----:B------:R-:W-:Y:S01]  /*ebb0*/  IMAD.MOV.U32 R45, RZ, RZ, R12 ;  /* 0x000000ffff2d7224 */ /* 0x000fe200078e000c */
[----:B------:R-:W-:Y:S01]  /*ebc0*/  SHF.L.U64.HI R233, R232, 0x2, R233 ;  /* 0x00000002e8e97819 */ /* 0x000fe200000102e9 */
[----:B------:R-:W-:Y:S01]  /*ebd0*/  IMAD.IADD R41, R11, 0x1, R41 ;  /* 0x000000010b297824 */ /* 0x000fe200078e0229 */
[----:B------:R-:W-:Y:S01]  /*ebe0*/  SHF.L.U64.HI R231, R230, 0x2, R231 ;  /* 0x00000002e6e77819 */ /* 0x000fe200000102e7 */
[----:B------:R-:W-:Y:S01]  /*ebf0*/  IMAD.MOV.U32 R42, RZ, RZ, R10 ;  /* 0x000000ffff2a7224 */ /* 0x000fe200078e000a */
[----:B------:R-:W-:Y:S01]  /*ec00*/  SHF.L.U64.HI R229, R228, 0x2, R229 ;  /* 0x00000002e4e57819 */ /* 0x000fe200000102e5 */
[----:B------:R-:W-:Y:S01]  /*ec10*/  IMAD.MOV.U32 R44, RZ, RZ, R184 ;  /* 0x000000ffff2c7224 */ /* 0x000fe200078e00b8 */
[----:B------:R-:W-:Y:S01]  /*ec20*/  SHF.L.U64.HI R227, R226, 0x2, R227 ;  /* 0x00000002e2e37819 */ /* 0x000fe200000102e3 */
[----:B------:R-:W-:Y:S01]  /*ec30*/  IMAD.SHL.U32 R236, R236, 0x4, RZ ;  /* 0x00000004ecec7824 */ /* 0x000fe200078e00ff */
        /* <DEDUP_REMOVED lines=166> */
[----:B------:R-:W-:-:S02]  /*f6a0*/  SHF.L.U64.HI R144, R145, 0x2, R144 ;  /* 0x0000000291907819 */ /* 0x000fc40000010290 */
[----:B--2---:R-:W-:-:S04]  /*f6b0*/  IADD3 R149, P5, PT, R249, R15, RZ ;  /* 0x0000000ff9957210 */ /* 0x004fc80007fbe0ff */
[----:B------:R-:W-:Y:S01]  /*f6c0*/  LEA.HI.X.SX32 R148, R15, R4, 0x1, P5 ;  /* 0x000000040f947211 */ /* 0x000fe200028f0eff */
        /* <DEDUP_REMOVED lines=9> */
[----:B---3--:R-:W-:-:S04]  /*f760*/  IADD3 R151, P2, PT, R249, R154, RZ ;  /* 0x0000009af9977210 */ /* 0x008fc80007f5e0ff */
[----:B------:R-:W-:Y:S01]  /*f770*/  LEA.HI.X.SX32 R150, R154, R4, 0x1, P2 ;  /* 0x000000049a967211 */ /* 0x000fe200010f0eff */
[----:B------:R-:W-:Y:S02]  /*f780*/  IMAD.MOV.U32 R4, RZ, RZ, RZ ;  /* 0x000000ffff047224 */ /* 0x000fe400078e00ff */
[----:B------:R-:W-:Y:S01]  /*f790*/  IMAD.MOV.U32 R154, RZ, RZ, RZ ;  /* 0x000000ffff9a7224 */ /* 0x000fe200078e00ff */
[----:B------:R-:W-:Y:S01]  /*f7a0*/  SHF.L.U64.HI R150, R151, 0x2, R150 ;  /* 0x0000000297967819 */ /* 0x000fe20000010296 */
[----:B------:R-:W-:Y:S02]  /*f7b0*/  IMAD.SHL.U32 R143, R143, 0x4, RZ ;  /* 0x000000048f8f7824 */ /* 0x000fe400078e00ff */
[----:B------:R-:W-:Y:S02]  /*f7c0*/  IMAD.SHL.U32 R145, R145, 0x4, RZ ;  /* 0x0000000491917824 */ /* 0x000fe400078e00ff */
[----:B------:R-:W-:Y:S02]  /*f7d0*/  IMAD.SHL.U32 R147, R147, 0x4, RZ ;  /* 0x0000000493937824 */ /* 0x000fe400078e00ff */
[----:B------:R-:W-:-:S02]  /*f7e0*/  IMAD.SHL.U32 R149, R149, 0x4, RZ ;  /* 0x0000000495957824 */ /* 0x000fc400078e00ff */
[----:B------:R-:W-:Y:S02]  /*f7f0*/  IMAD.SHL.U32 R151, R151, 0x4, RZ ;  /* 0x0000000497977824 */ /* 0x000fe400078e00ff */
[----:B------:R-:W-:Y:S02]  /*f800*/  IMAD.SHL.U32 R153, R153, 0x4, RZ ;  /* 0x0000000499997824 */ /* 0x000fe400078e00ff */
[----:B------:R-:W-:Y:S02]  /*f810*/  VIADD R239, R5, 0xfffffff9 ;  /* 0xfffffff905ef7836 */ /* 0x000fe40000000000 */
[----:B------:R-:W-:Y:S01]  /*f820*/  VIADD R238, R238, 0xffffffff ;  /* 0xffffffffeeee7836 */ /* 0x000fe20000000000 */
[----:B------:R-:W-:Y:S01]  /*f830*/  UMOV UR14, 0x1 ;  /* 0x00000001000e7882 */ /* 0x000fe20000000000 */
[----:B------:R-:W-:Y:S01]  /*f840*/  UMOV UR15, 0x6 ;  /* 0x00000006000f7882 */ /* 0x000fe20000000000 */
[----:B------:R-:W-:Y:S01]  /*f850*/  UMOV UR5, URZ ;  /* 0x000000ff00057c82 */ /* 0x000fe20008000000 */
[----:B------:R-:W-:Y:S01]  /*f860*/  UMOV UR6, URZ ;  /* 0x000000ff00067c82 */ /* 0x000fe20008000000 */
[----:B------:R-:W-:-:S05]  /*f870*/  UMOV UR7, URZ ;  /* 0x000000ff00077c82 */ /* 0x000fca0008000000 */
.L_x_11:
[----:B------:R-:W-:Y:S01]  /*f880*/  IMAD.U32 R4, R4, -0x80000000, RZ ;  /* 0x8000000004047824 */ /* 0x000fe200078e00ff */
[----:B------:R-:W-:-:S03]  /*f890*/  UIADD3 UR6, UPT, UPT, UR6, 0x1, URZ ;  /* 0x0000000106067890 */ /* 0x000fc6000fffe0ff */
[----:B------:R-:W1:Y:S01]  /*f8a0*/  SYNCS.PHASECHK.TRANS64.TRYWAIT P2, [UR8], R4 ;  /* 0x00000004ff0075a7 */ /* 0x000e620008041108 */
[----:B------:R-:W-:-:S04]  /*f8b0*/  UISETP.GT.AND UP1, UPT, UR6, 0x5, UPT ;  /* 0x000000050600788c */ /* 0x000fc8000bf24270 */
[----:B------:R-:W-:-:S04]  /*f8c0*/  USEL UR6, UR6, URZ, !UP1 ;  /* 0x000000ff06067287 */ /* 0x000fc8000c800000 */
[----:B------:R-:W-:Y:S01]  /*f8d0*/  ULEA UR4, UR6, UR10, 0xe ;  /* 0x0000000a06047291 */ /* 0x000fe2000f8e70ff */
[----:B-1----:R-:W-:Y:S11]  /*f8e0*/  @!P2 BRA `(.L_x_9) ;  /* 0x000000a0000ca947 */ /* 0x002ff60003800000 */
.L_x_17:
[----:B------:R-:W-:-:S04]  /*f8f0*/  DEPBAR.LE SB0, 0xa ;  /* 0x000082800000791a */ /* 0x000fc80000000000 */
[----:B------:R-:W-:Y:S01]  /*f900*/  LEA R184, R0, UR4, 0x7 ;  /* 0x0000000400b87c11 */ /* 0x000fe2000f8e38ff */
[----:B------:R-:W-:Y:S01]  /*f910*/  BAR.SYNC.DEFER_BLOCKING 0x0 ;  /* 0x0000000000007b1d */ /* 0x000fe20000010000 */
[----:B------:R-:W-:Y:S02]  /*f920*/  UIADD3 UR5, UPT, UPT, UR5, 0x1, URZ ;  /* 0x0000000105057890 */ /* 0x000fe4000fffe0ff */
[----:B------:R-:W-:Y:S02]  /*f930*/  ULEA UR8, UR14, UR10, 0x3 ;  /* 0x0000000a0e087291 */ /* 0x000fe4000f8e18ff */
[----:B------:R-:W-:Y:S02]  /*f940*/  UISETP.GT.AND UP1, UPT, UR5, 0x6, UPT ;  /* 0x000000060500788c */ /* 0x000fe4000bf24270 */
[----:B------:R-:W-:Y:S02]  /*f950*/  UIADD3 UR8, UPT, UPT, UR8, 0x50000, URZ ;  /* 0x0005000008087890 */ /* 0x000fe4000fffe0ff */
[----:B------:R-:W-:Y:S01]  /*f960*/  USEL UR5, UR5, URZ, !UP1 ;  /* 0x000000ff05057287 */ /* 0x000fe2000c800000 */
[----:B------:R-:W-:Y:S01]  /*f970*/  UMOV UR4, UR7 ;  /* 0x0000000700047c82 */ /* 0x000fe20008000000 */
[----:B------:R-:W-:Y:S04]  /*f980*/  LDS.128 R4, [R184+0x38000] ;  /* 0x03800000b8047984 */ /* 0x000fe80000000c00 */
[----:B------:R-:W-:Y:S04]  /*f990*/  LDS.128 R8, [R184+0x38010] ;  /* 0x03801000b8087984 */ /* 0x000fe80000000c00 */
[----:B------:R-:W-:Y:S04]  /*f9a0*/  LDS.128 R12, [R184+0x38020] ;  /* 0x03802000b80c7984 */ /* 0x000fe80000000c00 */
[----:B------:R-:W-:Y:S04]  /*f9b0*/  LDS.128 R16, [R184+0x38030] ;  /* 0x03803000b8107984 */ /* 0x000fe80000000c00 */
[----:B------:R-:W-:Y:S04]  /*f9c0*/  LDS.128 R20, [R184+0x38040] ;  /* 0x03804000b8147984 */ /* 0x000fe80000000c00 */
[----:B------:R-:W-:Y:S04]  /*f9d0*/  LDS.128 R24, [R184+0x38050] ;  /* 0x03805000b8187984 */ /* 0x000fe80000000c00 */
[----:B------:R-:W-:Y:S04]  /*f9e0*/  LDS.128 R28, [R184+0x38060] ;  /* 0x03806000b81c7984 */ /* 0x000fe80000000c00 */
[----:B------:R-:W1:Y:S02]  /*f9f0*/  LDS.128 R32, [R184+0x38070] ;  /* 0x03807000b8207984 */ /* 0x000e640000000c00 */
[----:B-1----:R1:W-:Y:S01]  /*fa00*/  STTM.x32 tmem[UR11+0x100], R4 ;  /* 0x00010004000079ed */ /* 0x0023e200082c000b */
[----:B------:R-:W2:Y:S02]  /*fa10*/  FENCE.VIEW.ASYNC.T ;  /* 0x00000000000073c6 */ /* 0x000ea40000000200 */
[----:B--2---:R-:W-:Y:S06]  /*fa20*/  BAR.SYNC.DEFER_BLOCKING 0x0 ;  /* 0x0000000000007b1d */ /* 0x004fec0000010000 */
[----:B------:R-:W-:Y:S05]  /*fa30*/  @P0 BRA `(.L_x_10) ;  /* 0x0000000000780947 */ /* 0x000fea0003800000 */
[----:B------:R-:W-:Y:S02]  /*fa40*/  ULEA UR7, UR5, UR10, 0xf ;  /* 0x0000000a05077291 */ /* 0x000fe4000f8e78ff */
[----:B------:R-:W-:Y:S02]  /*fa50*/  UIADD3 UR28, UPT, UPT, UR18, 0x108, URZ ;  /* 0x00000108121c7890 */ /* 0x000fe4000fffe0ff */
[----:B------:R-:W-:Y:S02]  /*fa60*/  USHF.R.U32.HI UR7, URZ, 0x4, UR7 ;  /* 0x00000004ff077899 */ /* 0x000fe40008011607 */
[----:B------:R-:W-:Y:S02]  /*fa70*/  UIADD3 UR29, UPT, UPT, UR18, 0x110, URZ ;  /* 0x00000110121d7890 */ /* 0x000fe4000fffe0ff */
[----:B------:R-:W-:Y:S02]  /*fa80*/  USGXT.U32 UR12, UR7, 0xe ;  /* 0x0000000e070c789a */ /* 0x000fe40008000000 */
[----:B------:R-:W-:-:S02]  /*fa90*/  UIADD3 UR34, UPT, UPT, UR18, 0x118, URZ ;  /* 0x0000011812227890 */ /* 0x000fc4000fffe0ff */
[----:B------:R-:W-:Y:S01]  /*faa0*/  UIADD3 UR20, UP1, UPT, UR12, 0x2, URZ ;  /* 0x000000020c147890 */ /* 0x000fe2000ff3e0ff */
[----:B------:R-:W-:Y:S01]  /*fab0*/  UMOV UR7, URZ ;  /* 0x000000ff00077c82 */ /* 0x000fe20008000000 */
[----:B------:R-:W-:Y:S02]  /*fac0*/  UMOV UR26, 0x0 ;  /* 0x00000000001a7882 */ /* 0x000fe40000000000 */
[----:B------:R-:W-:Y:S02]  /*fad0*/  UIADD3.X UR21, UPT, UPT, UR7, 0x40004040, URZ, UP1, !UPT ;  /* 0x4000404007157890 */ /* 0x000fe40008ffe4ff */
[----:B------:R-:W-:Y:S02]  /*fae0*/  UIADD3 UR22, UP1, UPT, UR20, 0x2, URZ ;  /* 0x0000000214167890 */ /* 0x000fe4000ff3e0ff */
[----:B------:R-:W-:Y:S02]  /*faf0*/  UIADD3 UR24, UP2, UPT, UR20, 0x4, URZ ;  /* 0x0000000414187890 */ /* 0x000fe4000ff5e0ff */
[----:B------:R-:W-:-:S02]  /*fb00*/  UIADD3.X UR23, UPT, UPT, UR21, URZ, URZ, UP1, !UPT ;  /* 0x000000ff15177290 */ /* 0x000fc40008ffe4ff */
[----:B------:R-:W-:Y:S01]  /*fb10*/  UIADD3.X UR25, UPT, UPT, UR21, URZ, URZ, UP2, !UPT ;  /* 0x000000ff15197290 */ /* 0x000fe200097fe4ff */
[----:B------:R-:W-:Y:S01]  /*fb20*/  UMOV UR27, 0x8400910 ;  /* 0x08400910001b7882 */ /* 0x000fe20000000000 */
[----:B------:R-:W-:Y:S01]  /*fb30*/  UMOV UR13, 0x40004040 ;  /* 0x40004040000d7882 */ /* 0x000fe20000000000 */
[----:B------:R-:W-:Y:S01]  /*fb40*/  UMOV UR30, 0x0 ;  /* 0x00000000001e7882 */ /* 0x000fe20000000000 */
[----:B------:R-:W-:Y:S01]  /*fb50*/  UMOV UR31, 0x8400910 ;  /* 0x08400910001f7882 */ /* 0x000fe20000000000 */
[----:B------:R-:W-:Y:S01]  /*fb60*/  UMOV UR32, 0x0 ;  /* 0x0000000000207882 */ /* 0x000fe20000000000 */
[----:B------:R-:W-:Y:S01]  /*fb70*/  UMOV UR33, 0x8400910 ;  /* 0x0840091000217882 */ /* 0x000fe20000000000 */
[----:B------:R-:W-:Y:S01]  /*fb80*/  UMOV UR9, URZ ;  /* 0x000000ff00097c82 */ /* 0x000fe20008000000 */
[----:B------:R2:W-:Y:S01]  /*fb90*/  UTCHMMA tmem[UR19], gdesc[UR12], tmem[UR18], tmem[UR26], idesc[UR27], UPT ;  /* 0x00ff1a0c130079ea */ /* 0x0005e2000b800012 */
        /* <DEDUP_REMOVED lines=8> */
.L_x_10:
[----:B------:R-:W-:Y:S01]  /*fc20*/  BAR.SYNC.DEFER_BLOCKING 0x0 ;  /* 0x0000000000007b1d */ /* 0x000fe20000010000 */
[----:B------:R-:W-:Y:S01]  /*fc30*/  ISETP.GT.AND P3, PT, R44, RZ, PT ;  /* 0x000000ff2c00720c */ /* 0x000fe20003f64270 */
[----:B------:R-:W-:Y:S01]  /*fc40*/  UIADD3 UR15, UPT, UPT, UR15, 0x1, URZ ;  /* 0x000000010f0f7890 */ /* 0x000fe2000fffe0ff */
[C---:B------:R-:W-:Y:S01]  /*fc50*/  ISETP.GE.AND P2, PT, R154.reuse, R239, PT ;  /* 0x000000ef9a00720c */ /* 0x040fe20003f46270 */
[----:B------:R-:W-:Y:S01]  /*fc60*/  VIADD R154, R154, 0x1 ;  /* 0x000000019a9a7836 */ /* 0x000fe20000000000 */
[----:B-1----:R-:W-:Y:S01]  /*fc70*/  SEL R4, RZ, 0x4, !P3 ;  /* 0x00000004ff047807 */ /* 0x002fe20005800000 */
[----:B------:R-:W-:Y:S01]  /*fc80*/  UISETP.GT.AND UP1, UPT, UR15, 0x6, UPT ;  /* 0x000000060f00788c */ /* 0x000fe2000bf24270 */
[----:B------:R-:W-:Y:S01]  /*fc90*/  ISETP.GT.AND P3, PT, R44, 0x1, PT ;  /* 0x000000012c00780c */ /* 0x000fe20003f64270 */
[----:B------:R-:W1:Y:S01]  /*fca0*/  S2R R10, SR_TID.X ;  /* 0x00000000000a7919 */ /* 0x000e620000002100 */
[----:B------:R-:W-:Y:S01]  /*fcb0*/  SEL R4, R4, RZ, !P2 ;  /* 0x000000ff04047207 */ /* 0x000fe20005000000 */
[----:B------:R-:W-:Y:S01]  /*fcc0*/  USEL UR15, UR15, URZ, !UP1 ;  /* 0x000000ff0f0f7287 */ /* 0x000fe2000c800000 */
[----:B------:R-:W-:Y:S01]  /*fcd0*/  SEL R5, RZ, 0x4, !P3 ;  /* 0x00000004ff057807 */ /* 0x000fe20005800000 */
[----:B------:R-:W-:Y:S01]  /*fce0*/  UIADD3 UR14, UPT, UPT, UR14, 0x1, URZ ;  /* 0x000000010e0e7890 */ /* 0x000fe2000fffe0ff */
[----:B------:R-:W-:Y:S01]  /*fcf0*/  ISETP.NE.U32.AND P5, PT, R4, RZ, PT ;  /* 0x000000ff0400720c */ /* 0x000fe20003fa5070 */
[----:B--2---:R-:W-:Y:S01]  /*fd00*/  ULEA UR7, UR15, UR10, 0xf ;  /* 0x0000000a0f077291 */ /* 0x004fe2000f8e78ff */
[----:B------:R-:W-:Y:S01]  /*fd10*/  IADD3 R4, P3, PT, R42, R240, RZ ;  /* 0x000000f02a047210 */ /* 0x000fe20007f7e0ff */
[----:B------:R-:W-:Y:S01]  /*fd20*/  UISETP.GT.AND UP1, UPT, UR14, 0x1, UPT ;  /* 0x000000010e00788c */ /* 0x000fe2000bf24270 */
[----:B------:R-:W-:-:S02]  /*fd30*/  SEL R6, R5, RZ, !P2 ;  /* 0x000000ff05067207 */ /* 0x000fc40005000000 */
[----:B------:R-:W-:Y:S01]  /*fd40*/  ISETP.GT.AND P6, PT, R44, 0x2, PT ;  /* 0x000000022c00780c */ /* 0x000fe20003fc4270 */
[----:B------:R-:W-:Y:S01]  /*fd50*/  IMAD.X R5, R41, 0x1, R40, P3 ;  /* 0x0000000129057824 */ /* 0x000fe200018e0628 */
[----:B------:R-:W-:Y:S01]  /*fd60*/  ISETP.NE.U32.AND P3, PT, R6, RZ, PT ;  /* 0x000000ff0600720c */ /* 0x000fe20003f65070 */
[----:B------:R-:W-:Y:S01]  /*fd70*/  VIADD R12, R241, UR7 ;  /* 0x00000007f10c7c36 */ /* 0x000fe20008000000 */
[----:B------:R-:W-:Y:S01]  /*fd80*/  SEL R6, RZ, 0x4, !P6 ;  /* 0x00000004ff067807 */ /* 0x000fe20007000000 */
[----:B------:R-:W-:Y:S01]  /*fd90*/  USEL UR14, UR14, URZ, !UP1 ;  /* 0x000000ff0e0e7287 */ /* 0x000fe2000c800000 */
[----:B------:R-:W-:Y:S01]  /*fda0*/  ISETP.GT.AND P6, PT, R44, 0x3, PT ;  /* 0x000000032c00780c */ /* 0x000fe20003fc4270 */
[----:B------:R-:W-:Y:S01]  /*fdb0*/  @!PT LDS RZ, [RZ] ;  /* 0x00000000fffff984 */ /* 0x000fe20000000800 */
[----:B------:R-:W-:Y:S01]  /*fdc0*/  @!PT LDS RZ, [RZ] ;  /* 0x00000000fffff984 */ /* 0x000fe20000000800 */
[----:B------:R-:W-:Y:S01]  /*fdd0*/  @!PT LDS RZ, [RZ] ;  /* 0x00000000fffff984 */ /* 0x000fe20000000800 */
[----:B------:R2:W-:Y:S01]  /*fde0*/  LDGSTS.E [R184+0x38000], desc[UR16][R4.64], P5 ;  /* 0x3800000004b87fae */ /* 0x0005e2000a9a1010 */
[----:B------:R-:W-:Y:S02]  /*fdf0*/  SEL R6, R6, RZ, !P2 ;  /* 0x000000ff06067207 */ /* 0x000fe40005000000 */
[----:B--2---:R-:W-:-:S02]  /*fe00*/  IADD3 R4, P5, PT, R42, R153, RZ ;  /* 0x000000992a047210 */ /* 0x004fc40007fbe0ff */
[----:B-1----:R-:W-:-:S03]  /*fe10*/  LOP3.LUT R10, R10, 0x1f, RZ, 0xc0, !PT ;  /* 0x0000001f0a0a7812 */ /* 0x002fc600078ec0ff */
[----:B------:R-:W-:Y:S01]  /*fe20*/  IMAD.X R5, R41, 0x1, R152, P5 ;  /* 0x0000000129057824 */ /* 0x000fe200028e0698 */
[----:B------:R-:W-:Y:S02]  /*fe30*/  ISETP.NE.U32.AND P5, PT, R6, RZ, PT ;  /* 0x000000ff0600720c */ /* 0x000fe40003fa5070 */
[----:B------:R-:W-:Y:S02]  /*fe40*/  SEL R6, RZ, 0x4, !P6 ;  /* 0x00000004ff067807 */ /* 0x000fe40007000000 */
[----:B------:R1:W-:Y:S01]  /*fe50*/  LDGSTS.E [R184+0x38004], desc[UR16][R4.64], P3 ;  /* 0x3800400004b87fae */ /* 0x0003e200099a1010 */
[----:B------:R-:W-:Y:S02]  /*fe60*/  ISETP.GT.AND P6, PT, R44, 0x4, PT ;  /* 0x000000042c00780c */ /* 0x000fe40003fc4270 */
[----:B------:R-:W-:Y:S02]  /*fe70*/  SEL R6, R6, RZ, !P2 ;  /* 0x000000ff06067207 */ /* 0x000fe40005000000 */
[----:B-1----:R-:W-:-:S05]  /*fe80*/  IADD3 R4, P3, PT, R42, R151, RZ ;  /* 0x000000972a047210 */ /* 0x002fca0007f7e0ff */
        /* <DEDUP_REMOVED lines=167> */
[----:B------:R-:W-:-:S04]  /*10900*/  SEL R7, RZ, 0x4, !P3 ;  /* 0x00000004ff077807 */ /* 0x000fc80005800000 */
[----:B------:R-:W-:Y:S02]  /*10910*/  SEL R8, R7, RZ, !P2 ;  /* 0x000000ff07087207 */ /* 0x000fe40005000000 */
[----:B-1----:R-:W-:-:S05]  /*10920*/  IADD3 R4, P6, PT, R42, R103, RZ ;  /* 0x000000672a047210 */ /* 0x002fca0007fde0ff */
[C---:B------:R-:W-:Y:S01]  /*10930*/  IMAD.X R5, R41.reuse, 0x1, R102, P6 ;  /* 0x0000000129057824 */ /* 0x040fe200030e0666 */
[----:B------:R-:W-:Y:S02]  /*10940*/  ISETP.NE.U32.AND P6, PT, R6, RZ, PT ;  /* 0x000000ff0600720c */ /* 0x000fe40003fc5070 */
[----:B------:R-:W-:Y:S02]  /*10950*/  IADD3 R6, P3, PT, R42, R101, RZ ;  /* 0x000000652a067210 */ /* 0x000fe40007f7e0ff */
[----:B------:R1:W-:Y:S03]  /*10960*/  LDGSTS.E [R184+0x38068], desc[UR16][R4.64], P5 ;  /* 0x3806800004b87fae */ /* 0x0003e6000a9a1010 */
[----:B------:R-:W-:Y:S01]  /*10970*/  IMAD.X R7, R41, 0x1, R100, P3 ;  /* 0x0000000129077824 */ /* 0x000fe200018e0664 */
[----:B------:R-:W-:-:S05]  /*10980*/  ISETP.NE.U32.AND P3, PT, R8, RZ, PT ;  /* 0x000000ff0800720c */ /* 0x000fca0003f65070 */
[----:B------:R2:W-:Y:S01]  /*10990*/  LDGSTS.E [R184+0x3806c], desc[UR16][R6.64], P6 ;  /* 0x3806c00006b87fae */ /* 0x0005e2000b1a1010 */
[----:B------:R-:W-:Y:S02]  /*109a0*/  ISETP.GT.AND P6, PT, R44, 0x1d, PT ;  /* 0x0000001d2c00780c */ /* 0x000fe40003fc4270 */
[----:B-1----:R-:W-:Y:S02]  /*109b0*/  IADD3 R4, P5, PT, R42, R99, RZ ;  /* 0x000000632a047210 */ /* 0x002fe40007fbe0ff */
[----:B------:R-:W-:-:S03]  /*109c0*/  SEL R8, RZ, 0x4, !P6 ;  /* 0x00000004ff087807 */ /* 0x000fc60007000000 */
[C---:B------:R-:W-:Y:S01]  /*109d0*/  IMAD.X R5, R41.reuse, 0x1, R98, P5 ;  /* 0x0000000129057824 */ /* 0x040fe200028e0662 */
[----:B------:R-:W-:Y:S02]  /*109e0*/  SEL R8, R8, RZ, !P2 ;  /* 0x000000ff08087207 */ /* 0x000fe40005000000 */
[----:B--2---:R-:W-:Y:S02]  /*109f0*/  IADD3 R6, P5, PT, R42, R97, RZ ;  /* 0x000000612a067210 */ /* 0x004fe40007fbe0ff */
[----:B------:R1:W-:Y:S01]  /*10a00*/  LDGSTS.E [R184+0x38070], desc[UR16][R4.64], P3 ;  /* 0x3807000004b87fae */ /* 0x0003e200099a1010 */
[----:B------:R-:W-:Y:S02]  /*10a10*/  ISETP.GT.AND P3, PT, R44, 0x1e, PT ;  /* 0x0000001e2c00780c */ /* 0x000fe40003f64270 */
[----:B------:R-:W-:Y:S01]  /*10a20*/  ISETP.NE.U32.AND P6, PT, R8, RZ, PT ;  /* 0x000000ff0800720c */ /* 0x000fe20003fc5070 */
[----:B------:R-:W-:Y:S01]  /*10a30*/  IMAD.X R7, R41, 0x1, R96, P5 ;  /* 0x0000000129077824 */ /* 0x000fe200028e0660 */
[----:B------:R-:W-:-:S02]  /*10a40*/  SEL R9, RZ, 0x4, !P3 ;  /* 0x00000004ff097807 */ /* 0x000fc40005800000 */
[----:B------:R-:W-:Y:S02]  /*10a50*/  ISETP.GT.AND P3, PT, R44, 0x1f, PT ;  /* 0x0000001f2c00780c */ /* 0x000fe40003f64270 */
[----:B------:R-:W-:Y:S02]  /*10a60*/  SEL R9, R9, RZ, !P2 ;  /* 0x000000ff09097207 */ /* 0x000fe40005000000 */
[----:B------:R-:W-:Y:S02]  /*10a70*/  SEL R8, RZ, 0x4, !P3 ;  /* 0x00000004ff087807 */ /* 0x000fe40005800000 */
[----:B-1----:R-:W-:Y:S02]  /*10a80*/  IADD3 R4, P5, PT, R42, R95, RZ ;  /* 0x0000005f2a047210 */ /* 0x002fe40007fbe0ff */
[----:B------:R-:W-:Y:S01]  /*10a90*/  ISETP.GE.AND P3, PT, R10, R44, PT ;  /* 0x0000002c0a00720c */ /* 0x000fe20003f66270 */
[----:B------:R1:W-:Y:S01]  /*10aa0*/  LDGSTS.E [R184+0x38074], desc[UR16][R6.64], P6 ;  /* 0x3807400006b87fae */ /* 0x0003e2000b1a1010 */
[----:B------:R-:W-:Y:S01]  /*10ab0*/  SEL R8, R8, RZ, !P2 ;  /* 0x000000ff08087207 */ /* 0x000fe20005000000 */
[----:B------:R-:W-:Y:S01]  /*10ac0*/  IMAD.X R5, R41, 0x1, R94, P5 ;  /* 0x0000000129057824 */ /* 0x000fe200028e065e */
[----:B------:R-:W-:Y:S01]  /*10ad0*/  ISETP.NE.U32.AND P5, PT, R9, RZ, PT ;  /* 0x000000ff0900720c */ /* 0x000fe20003fa5070 */
[----:B------:R-:W-:Y:S01]  /*10ae0*/  VIADD R10, R2, UR7 ;  /* 0x00000007020a7c36 */ /* 0x000fe20008000000 */
[----:B------:R-:W-:Y:S01]  /*10af0*/  SEL R9, RZ, 0x4, P3 ;  /* 0x00000004ff097807 */ /* 0x000fe20001800000 */
[----:B------:R-:W-:Y:S01]  /*10b00*/  USEL UR7, URZ, 0x1, !UP1 ;  /* 0x00000001ff077887 */ /* 0x000fe2000c800000 */
[----:B------:R-:W-:Y:S01]  /*10b10*/  ISETP.NE.U32.AND P3, PT, R8, RZ, PT ;  /* 0x000000ff0800720c */ /* 0x000fe20003f65070 */
[----:B------:R-:W-:Y:S01]  /*10b20*/  VIADD R44, R44, 0xffffffe0 ;  /* 0xffffffe02c2c7836 */ /* 0x000fe20000000000 */
[----:B------:R-:W-:Y:S01]  /*10b30*/  SEL R9, R9, RZ, !P2 ;  /* 0x000000ff09097207 */ /* 0x000fe20005000000 */
[----:B------:R-:W-:Y:S01]  /*10b40*/  ULOP3.LUT UR7, UR4, UR7, URZ, 0x3c, !UPT ;  /* 0x0000000704077292 */ /* 0x000fe2000f8e3cff */
[----:B------:R-:W-:-:S02]  /*10b50*/  IADD3 R8, P6, PT, R42, R93, RZ ;  /* 0x0000005d2a087210 */ /* 0x000fc40007fde0ff */
[----:B------:R-:W-:-:S03]  /*10b60*/  ISETP.NE.U32.AND P2, PT, R9, RZ, PT ;  /* 0x000000ff0900720c */ /* 0x000fc60003f45070 */
[----:B------:R2:W-:Y:S01]  /*10b70*/  LDGSTS.E [R184+0x38078], desc[UR16][R4.64], P5 ;  /* 0x3807800004b87fae */ /* 0x0005e2000a9a1010 */
[----:B------:R-:W-:Y:S01]  /*10b80*/  IMAD.X R9, R41, 0x1, R92, P6 ;  /* 0x0000000129097824 */ /* 0x000fe200030e065c */
[----:B-1----:R-:W-:-:S04]  /*10b90*/  IADD3 R6, P6, PT, R45, R87, RZ ;  /* 0x000000572d067210 */ /* 0x002fc80007fde0ff */
[----:B------:R1:W-:Y:S01]  /*10ba0*/  LDGSTS.E [R184+0x3807c], desc[UR16][R8.64], P3 ;  /* 0x3807c00008b87fae */ /* 0x0003e200099a1010 */
[----:B------:R-:W-:-:S03]  /*10bb0*/  IMAD.X R7, R43, 0x1, R86, P6 ;  /* 0x000000012b077824 */ /* 0x000fc600030e0656 */
[----:B------:R-:W0:Y:S01]  /*10bc0*/  LDGDEPBAR ;  /* 0x00000000000079af */ /* 0x000e220000000000 */
[----:B--2---:R-:W-:-:S05]  /*10bd0*/  IADD3 R4, P5, PT, R45, R91, RZ ;  /* 0x0000005b2d047210 */ /* 0x004fca0007fbe0ff */
[----:B------:R-:W-:Y:S01]  /*10be0*/  IMAD.X R5, R43, 0x1, R90, P5 ;  /* 0x000000012b057824 */ /* 0x000fe200028e065a */
[----:B-1----:R-:W-:-:S04]  /*10bf0*/  IADD3 R8, P3, PT, R45, R83, RZ ;  /* 0x000000532d087210 */ /* 0x002fc80007f7e0ff */
[----:B------:R1:W-:Y:S01]  /*10c00*/  LDGSTS.E [R10], desc[UR16][R4.64], P2 ;  /* 0x00000000040a7fae */ /* 0x0003e200091a1010 */
[----:B------:R-:W-:-:S03]  /*10c10*/  IMAD.X R9, R43, 0x1, R82, P3 ;  /* 0x000000012b097824 */ /* 0x000fc600018e0652 */
[----:B------:R2:W-:Y:S04]  /*10c20*/  LDGSTS.E [R10+0x400], desc[UR16][R6.64], P2 ;  /* 0x00400000060a7fae */ /* 0x0005e800091a1010 */
[----:B------:R3:W-:Y:S01]  /*10c30*/  LDGSTS.E [R10+0x800], desc[UR16][R8.64], P2 ;  /* 0x00800000080a7fae */ /* 0x0007e200091a1010 */
[C---:B-1----:R-:W-:Y:S02]  /*10c40*/  IADD3 R4, P5, PT, R45.reuse, R79, RZ ;  /* 0x0000004f2d047210 */ /* 0x042fe40007fbe0ff */
[----:B--2---:R-:W-:-:S03]  /*10c50*/  IADD3 R6, P3, PT, R45, R75, RZ ;  /* 0x0000004b2d067210 */ /* 0x004fc60007f7e0ff */
[----:B------:R-:W-:Y:S01]  /*10c60*/  IMAD.X R5, R43, 0x1, R78, P5 ;  /* 0x000000012b057824 */ /* 0x000fe200028e064e */
[----:B---3--:R-:W-:Y:S01]  /*10c70*/  IADD3 R8, P5, PT, R45, R71, RZ ;  /* 0x000000472d087210 */ /* 0x008fe20007fbe0ff */
[----:B------:R-:W-:-:S03]  /*10c80*/  IMAD.X R7, R43, 0x1, R74, P3 ;  /* 0x000000012b077824 */ /* 0x000fc600018e064a */
[----:B------:R1:W-:Y:S01]  /*10c90*/  LDGSTS.E [R10+0xc00], desc[UR16][R4.64], P2 ;  /* 0x00c00000040a7fae */ /* 0x0003e200091a1010 */
        /* <DEDUP_REMOVED lines=168> */
[C---:B------:R-:W-:Y:S02]  /*11720*/  IADD3 R10, P6, PT, R45.reuse, R236, RZ ;  /* 0x000000ec2d0a7210 */ /* 0x040fe40007fde0ff */
[----:B---3--:R-:W-:Y:S01]  /*11730*/  IADD3 R8, P5, PT, R45, R232, RZ ;  /* 0x000000e82d087210 */ /* 0x008fe20007fbe0ff */
[C---:B------:R-:W-:Y:S01]  /*11740*/  IMAD.X R7, R43.reuse, 0x1, R229, P3 ;  /* 0x000000012b077824 */ /* 0x040fe200018e06e5 */
[----:B------:R1:W-:Y:S01]  /*11750*/  LDGSTS.E [R12+0x7200], desc[UR16][R4.64], P2 ;  /* 0x07200000040c7fae */ /* 0x0003e200091a1010 */
[----:B------:R-:W-:Y:S01]  /*11760*/  IMAD.X R11, R43, 0x1, R237, P6 ;  /* 0x000000012b0b7824 */ /* 0x000fe200030e06ed */
[----:B------:R-:W-:Y:S01]  /*11770*/  IADD3 R45, P3, PT, R45, R38, RZ ;  /* 0x000000262d2d7210 */ /* 0x000fe20007f7e0ff */
[----:B------:R-:W-:Y:S01]  /*11780*/  IMAD.X R9, R43, 0x1, R233, P5 ;  /* 0x000000012b097824 */ /* 0x000fe200028e06e9 */
[----:B------:R2:W-:Y:S01]  /*11790*/  LDGSTS.E [R12+0x7600], desc[UR16][R6.64], P2 ;  /* 0x07600000060c7fae */ /* 0x0005e200091a1010 */
[----:B------:R-:W-:-:S02]  /*117a0*/  IADD3 R42, P5, PT, R42, R36, RZ ;  /* 0x000000242a2a7210 */ /* 0x000fc40007fbe0ff */
[----:B------:R-:W-:Y:S01]  /*117b0*/  IMAD.X R43, R43, 0x1, R39, P3 ;  /* 0x000000012b2b7824 */ /* 0x000fe200018e0627 */
[----:B------:R2:W-:Y:S02]  /*117c0*/  LDGSTS.E [R12+0x7a00], desc[UR16][R8.64], P2 ;  /* 0x07a00000080c7fae */ /* 0x0005e400091a1010 */
[----:B------:R-:W-:Y:S02]  /*117d0*/  IMAD.X R41, R41, 0x1, R37, P5 ;  /* 0x0000000129297824 */ /* 0x000fe400028e0625 */
[----:B------:R2:W-:Y:S01]  /*117e0*/  LDGSTS.E [R12+0x7e00], desc[UR16][R10.64], P2 ;  /* 0x07e000000a0c7fae */ /* 0x0005e200091a1010 */
[----:B------:R-:W-:Y:S01]  /*117f0*/  ISETP.NE.U32.AND P2, PT, R238, R154, PT ;  /* 0x0000009aee00720c */ /* 0x000fe20003f45070 */
[----:B-1----:R-:W-:Y:S02]  /*11800*/  IMAD.U32 R4, RZ, RZ, UR4 ;  /* 0x00000004ff047e24 */ /* 0x002fe4000f8e00ff */
[----:B------:R-:W0:Y:S10]  /*11810*/  LDGDEPBAR ;  /* 0x00000000000079af */ /* 0x000e340000000000 */
[----:B--2---:R-:W-:Y:S05]  /*11820*/  @P2 BRA `(.L_x_11) ;  /* 0xffffffe000142947 */ /* 0x004fea000383ffff */
.L_x_8:
[----:B------:R-:W2:Y:S01]  /*11830*/  LDL.LU R8, [R1+0xcc] ;  /* 0x0000cc0001087983 */ /* 0x000ea20000300800 */
[----:B------:R-:W1:Y:S01]  /*11840*/  LDCU UR5, c[0x0][0x3b8] ;  /* 0x00007700ff0577ac */ /* 0x000e620008000800 */
[C---:B------:R-:W-:Y:S02]  /*11850*/  VIADD R2, R3.reuse, 0x3 ;  /* 0x0000000303027836 */ /* 0x040fe40000000000 */
[C---:B------:R-:W-:Y:S01]  /*11860*/  VIADD R6, R3.reuse, 0x1 ;  /* 0x0000000103067836 */ /* 0x040fe20000000000 */
[----:B------:R-:W3:Y:S01]  /*11870*/  LDCU UR6, c[0x0][0x3b4] ;  /* 0x00007680ff0677ac */ /* 0x000ee20008000800 */
[C---:B------:R-:W-:Y:S01]  /*11880*/  VIADD R4, R3.reuse, 0x2 ;  /* 0x0000000203047836 */ /* 0x040fe20000000000 */
[----:B------:R-:W2:Y:S01]  /*11890*/  LDCU.128 UR12, c[0x0][0x390] ;  /* 0x00007200ff0c77ac */ /* 0x000ea20008000c00 */
[----:B------:R-:W4:Y:S01]  /*118a0*/  LDCU UR19, c[0x0][0x39c] ;  /* 0x00007380ff1377ac */ /* 0x000f220008000800 */
[----:B------:R-:W5:Y:S01]  /*118b0*/  LDCU UR7, c[0x0][0x39c] ;  /* 0x00007380ff0777ac */ /* 0x000f620008000800 */
[----:B-1----:R-:W-:Y:S01]  /*118c0*/  IMAD R5, R3, UR5, RZ ;  /* 0x0000000503057c24 */ /* 0x002fe2000f8e02ff */
[----:B------:R-:W1:Y:S03]  /*118d0*/  LDCU UR9, c[0x0][0x39c] ;  /* 0x00007380ff0977ac */ /* 0x000e660008000800 */
[----:B------:R-:W-:Y:S01]  /*118e0*/  VIADD R7, R5, UR5 ;  /* 0x0000000505077c36 */ /* 0x000fe20008000000 */
[----:B------:R-:W1:Y:S03]  /*118f0*/  LDCU UR20, c[0x0][0x39c] ;  /* 0x00007380ff1477ac */ /* 0x000e660008000800 */
[----:B------:R-:W-:Y:S01]  /*11900*/  VIADD R9, R7, UR5 ;  /* 0x0000000507097c36 */ /* 0x000fe20008000000 */
[----:B------:R-:W1:Y:S03]  /*11910*/  LDCU UR21, c[0x0][0x39c] ;  /* 0x00007380ff1577ac */ /* 0x000e660008000800 */
[----:B------:R-:W-:-:S04]  /*11920*/  VIADD R11, R9, UR5 ;  /* 0x00000005090b7c36 */ /* 0x000fc80008000000 */
        /* <DEDUP_REMOVED lines=13> */
[----:B------:R-:W-:Y:S01]  /*11a00*/  VIADD R39, R37, UR5 ;  /* 0x0000000525277c36 */ /* 0x000fe20008000000 */
[C---:B--2---:R-:W-:Y:S01]  /*11a10*/  ISETP.GE.AND P0, PT, R8.reuse, UR14, PT ;  /* 0x0000000e08007c0c */ /* 0x044fe2000bf06270 */
[----:B---3--:R-:W-:-:S03]  /*11a20*/  IMAD R0, R8, UR6, RZ ;  /* 0x0000000608007c24 */ /* 0x008fc6000f8e02ff */
[----:B----4-:R-:W-:Y:S02]  /*11a30*/  ISETP.LT.AND P2, PT, R2, UR19, !P0 ;  /* 0x0000001302007c0c */ /* 0x010fe4000c741270 */
[----:B-----5:R-:W-:Y:S02]  /*11a40*/  ISETP.LT.AND P3, PT, R6, UR7, !P0 ;  /* 0x0000000706007c0c */ /* 0x020fe4000c761270 */
[----:B-1----:R-:W-:Y:S02]  /*11a50*/  ISETP.LT.AND P6, PT, R4, UR9, !P0 ;  /* 0x0000000904007c0c */ /* 0x002fe4000c7c1270 */
[----:B------:R-:W-:Y:S01]  /*11a60*/  LEA R2, P5, R0, UR12, 0x2 ;  /* 0x0000000c00027c11 */ /* 0x000fe2000f8a10ff */
[----:B------:R-:W-:-:S12]  /*11a70*/  @!P4 BRA `(.L_x_12) ;  /* 0x000000000010c947 */ /* 0x000fd80003800000 */
[----:B------:R-:W-:-:S06]  /*11a80*/  USHF.L.U32 UR4, UR4, 0x1f, URZ ;  /* 0x0000001f04047899 */ /* 0x000fcc00080006ff */
[----:B------:R-:W-:-:S04]  /*11a90*/  IMAD.U32 R4, RZ, RZ, UR4 ;  /* 0x00000004ff047e24 */ /* 0x000fc8000f8e00ff */
[----:B------:R-:W1:Y:S02]  /*11aa0*/  SYNCS.PHASECHK.TRANS64.TRYWAIT P4, [UR8], R4 ;  /* 0x00000004ff0075a7 */ /* 0x000e640008081108 */
[----:B-1----:R-:W-:Y:S05]  /*11ab0*/  @!P4 BRA `(.L_x_13) ;  /* 0x0000007c00a4c947 */ /* 0x002fea0003800000 */
.L_x_12:
[----:B------:R-:W-:-:S04]  /*11ac0*/  DEPBAR.LE SB0, 0x0 ;  /* 0x000080000000791a */ /* 0x000fc80000000000 */
[----:B------:R-:W-:Y:S01]  /*11ad0*/  BAR.SYNC.DEFER_BLOCKING 0x0 ;  /* 0x0000000000007b1d */ /* 0x000fe20000010000 */
[----:B------:R-:W-:Y:S01]  /*11ae0*/  LEA.HI.X.SX32 R0, R0, UR13, 0x2, P5 ;  /* 0x0000000d00007c11 */ /* 0x000fe2000a8f16ff */
[----:B------:R-:W-:Y:S01]  /*11af0*/  VIADD R41, R39, UR5 ;  /* 0x0000000527297c36 */ /* 0x000fe20008000000 */
[----:B------:R-:W-:Y:S01]  /*11b00*/  LEA R48, P5, R5, R2, 0x2 ;  /* 0x0000000205307211 */ /* 0x000fe200078a10ff */
[C---:B------:R-:W-:Y:S01]  /*11b10*/  VIADD R4, R3.reuse, 0x4 ;  /* 0x0000000403047836 */ /* 0x040fe20000000000 */
[----:B------:R-:W-:Y:S01]  /*11b20*/  ISETP.LT.AND P4, PT, R3, UR15, !P0 ;  /* 0x0000000f03007c0c */ /* 0x000fe2000c781270 */
[----:B------:R-:W-:Y:S01]  /*11b30*/  VIADD R43, R41, UR5 ;  /* 0x00000005292b7c36 */ /* 0x000fe20008000000 */
[----:B------:R-:W-:Y:S01]  /*11b40*/  LEA.HI.X.SX32 R49, R5, R0, 0x2, P5 ;  /* 0x0000000005317211 */ /* 0x000fe200028f16ff */
[----:B------:R-:W1:Y:S01]  /*11b50*/  LDCU UR4, c[0x0][0x39c] ;  /* 0x00007380ff0477ac */ /* 0x000e620008000800 */
[----:B------:R-:W-:Y:S01]  /*11b60*/  LEA R52, P5, R7, R2, 0x2 ;  /* 0x0000000207347211 */ /* 0x000fe200078a10ff */
[----:B------:R-:W-:Y:S01]  /*11b70*/  VIADD R5, R43, UR5 ;  /* 0x000000052b057c36 */ /* 0x000fe20008000000 */
[----:B------:R-:W2:Y:S02]  /*11b80*/  LDCU UR6, c[0x0][0x39c] ;  /* 0x00007380ff0677ac */ /* 0x000ea40008000800 */
[----:B------:R-:W-:Y:S01]  /*11b90*/  LEA.HI.X.SX32 R53, R7, R0, 0x2, P5 ;  /* 0x0000000007357211 */ /* 0x000fe200028f16ff */
[----:B------:R-:W-:Y:S01]  /*11ba0*/  VIADD R45, R5, UR5 ;  /* 0x00000005052d7c36 */ /* 0x000fe20008000000 */
[----:B------:R-:W-:Y:S01]  /*11bb0*/  LEA R56, P5, R9, R2, 0x2 ;  /* 0x0000000209387211 */ /* 0x000fe200078a10ff */
[----:B------:R-:W3:Y:S02]  /*11bc0*/  LDCU UR7, c[0x0][0x39c] ;  /* 0x00007380ff0777ac */ /* 0x000ee40008000800 */
[----:B------:R-:W-:Y:S01]  /*11bd0*/  VIADD R7, R45, UR5 ;  /* 0x000000052d077c36 */ /* 0x000fe20008000000 */
[----:B------:R-:W-:Y:S01]  /*11be0*/  LEA.HI.X.SX32 R57, R9, R0, 0x2, P5 ;  /* 0x0000000009397211 */ /* 0x000fe200028f16ff */
[----:B------:R-:W4:Y:S01]  /*11bf0*/  LDCU UR8, c[0x0][0x39c] ;  /* 0x00007380ff0877ac */ /* 0x000f220008000800 */
[----:B------:R-:W-:Y:S01]  /*11c00*/  LEA R60, P5, R13, R2, 0x2 ;  /* 0x000000020d3c7211 */ /* 0x000fe200078a10ff */
[----:B------:R-:W-:Y:S01]  /*11c10*/  VIADD R9, R7, UR5 ;  /* 0x0000000507097c36 */ /* 0x000fe20008000000 */
[----:B------:R-:W5:Y:S02]  /*11c20*/  @!P1 SYNCS.CCTL.IV [UR10+0x50000] ;  /* 0x05000000ff0099b1 */ /* 0x000f64000800000a */
[----:B-----5:R-:W-:Y:S01]  /*11c30*/  BAR.SYNC.DEFER_BLOCKING 0x0 ;  /* 0x0000000000007b1d */ /* 0x020fe20000010000 */
[----:B------:R-:W-:Y:S01]  /*11c40*/  LEA.HI.X.SX32 R61, R13, R0, 0x2, P5 ;  /* 0x000000000d3d7211 */ /* 0x000fe200028f16ff */
[----:B------:R-:W-:Y:S01]  /*11c50*/  VIADD R47, R9, UR5 ;  /* 0x00000005092f7c36 */ /* 0x000fe20008000000 */
[----:B------:R-:W-:-:S04]  /*11c60*/  LEA R50, P5, R17, R2, 0x2 ;  /* 0x0000000211327211 */ /* 0x000fc800078a10ff */
[----:B------:R-:W-:Y:S01]  /*11c70*/  LEA.HI.X.SX32 R51, R17, R0, 0x2, P5 ;  /* 0x0000000011337211 */ /* 0x000fe200028f16ff */
[----:B------:R-:W5:Y:S01]  /*11c80*/  LDTM.x64 R64, tmem[UR11] ;  /* 0x0000000b004079ee */ /* 0x000f620008340000 */
[----:B------:R-:W1:Y:S01]  /*11c90*/  LDTM.x64 R132, tmem[UR11+0x40] ;  /* 0x0000400b008479ee */ /* 0x000e620008340000 */
[----:B------:R-:W1:Y:S01]  /*11ca0*/  @!P1 SYNCS.CCTL.IV [UR10+0x50008] ;  /* 0x05000800ff0099b1 */ /* 0x000e62000800000a */
[----:B------:R-:W-:-:S04]  /*11cb0*/  LEA R58, P1, R11, R2, 0x2 ;  /* 0x000000020b3a7211 */ /* 0x000fc800078210ff */
[----:B------:R-:W-:Y:S01]  /*11cc0*/  LEA.HI.X.SX32 R59, R11, R0, 0x2, P1 ;  /* 0x000000000b3b7211 */ /* 0x000fe200008f16ff */
[----:B------:R-:W-:Y:S01]  /*11cd0*/  VIADD R11, R47, UR5 ;  /* 0x000000052f0b7c36 */ /* 0x000fe20008000000 */
[-C--:B------:R-:W-:Y:S01]  /*11ce0*/  LEA R62, P1, R15, R2.reuse, 0x2 ;  /* 0x000000020f3e7211 */ /* 0x080fe200078210ff */
[----:B-----5:R-:W-:Y:S01]  /*11cf0*/  STL.64 [R1+0x20], R72 ;  /* 0x0000204801007387 */ /* 0x020fe20000100a00 */
[----:B------:R-:W-:Y:S01]  /*11d00*/  IMAD.MOV.U32 R10, RZ, RZ, R66 ;  /* 0x000000ffff0a7224 */ /* 0x000fe200078e0042 */
[----:B------:R-:W-:Y:S01]  /*11d10*/  LEA R66, P5, R21, R2, 0x2 ;  /* 0x0000000215427211 */ /* 0x000fe200078a10ff */
[----:B------:R-:W-:Y:S01]  /*11d20*/  IMAD.MOV.U32 R16, RZ, RZ, R67 ;  /* 0x000000ffff107224 */ /* 0x000fe200078e0043 */
[----:B------:R-:W-:Y:S01]  /*11d30*/  STL.64 [R1+0x28], R74 ;  /* 0x0000284a01007387 */ /* 0x000fe20000100a00 */
[----:B------:R-:W-:Y:S01]  /*11d40*/  LEA.HI.X.SX32 R63, R15, R0, 0x2, P1 ;  /* 0x000000000f3f7211 */ /* 0x000fe200008f16ff */
[----:B------:R-:W-:Y:S01]  /*11d50*/  IMAD.MOV.U32 R6, RZ, RZ, R64 ;  /* 0x000000ffff067224 */ /* 0x000fe200078e0040 */
[----:B------:R-:W-:Y:S01]  /*11d60*/  LEA R54, P1, R19, R2, 0x2 ;  /* 0x0000000213367211 */ /* 0x000fe200078210ff */
[----:B------:R-:W-:Y:S01]  /*11d70*/  STL.64 [R1+0x30], R76 ;  /* 0x0000304c01007387 */ /* 0x000fe20000100a00 */
[-C--:B------:R-:W-:Y:S01]  /*11d80*/  LEA.HI.X.SX32 R67, R21, R0.reuse, 0x2, P5 ;  /* 0x0000000015437211 */ /* 0x080fe200028f16ff */
[----:B------:R-:W-:Y:S01]  /*11d90*/  IMAD.MOV.U32 R14, RZ, RZ, R65 ;  /* 0x000000ffff0e7224 */ /* 0x000fe200078e0041 */
[----:B------:R-:W-:Y:S01]  /*11da0*/  LEA.HI.X.SX32 R55, R19, R0, 0x2, P1 ;  /* 0x0000000013377211 */ /* 0x000fe200008f16ff */
[----:B------:R-:W-:Y:S01]  /*11db0*/  STL.64 [R1+0x38], R78 ;  /* 0x0000384e01007387 */ /* 0x000fe20000100a00 */
[----:B------:R-:W-:Y:S01]  /*11dc0*/  LEA R64, P1, R23, R2, 0x2 ;  /* 0x0000000217407211 */ /* 0x000fe200078210ff */
[----:B------:R-:W-:-:S02]  /*11dd0*/  VIADD R13, R11, UR5 ;  /* 0x000000050b0d7c36 */ /* 0x000fc40008000000 */
[----:B------:R-:W-:Y:S01]  /*11de0*/  STL.64 [R1+0x40], R80 ;  /* 0x0000405001007387 */ /* 0x000fe20000100a00 */
[----:B------:R-:W-:Y:S01]  /*11df0*/  LEA.HI.X.SX32 R65, R23, R0, 0x2, P1 ;  /* 0x0000000017417211 */ /* 0x000fe200008f16ff */
[----:B------:R-:W-:Y:S02]  /*11e00*/  VIADD R15, R13, UR5 ;  /* 0x000000050d0f7c36 */ /* 0x000fe40008000000 */
[----:B------:R-:W-:Y:S01]  /*11e10*/  STL.64 [R1+0x48], R82 ;  /* 0x0000485201007387 */ /* 0x000fe20000100a00 */
[----:B------:R-:W-:Y:S02]  /*11e20*/  IMAD.MOV.U32 R20, RZ, RZ, R69 ;  /* 0x000000ffff147224 */ /* 0x000fe400078e0045 */
[----:B------:R-:W-:Y:S01]  /*11e30*/  VIADD R17, R15, UR5 ;  /* 0x000000050f117c36 */ /* 0x000fe20008000000 */
[----:B------:R-:W-:Y:S01]  /*11e40*/  STL.64 [R1+0x50], R84 ;  /* 0x0000505401007387 */ /* 0x000fe20000100a00 */
[----:B------:R-:W-:Y:S02]  /*11e50*/  IMAD.MOV.U32 R18, RZ, RZ, R68 ;  /* 0x000000ffff127224 */ /* 0x000fe400078e0044 */
[----:B------:R-:W-:Y:S01]  /*11e60*/  VIADD R19, R17, UR5 ;  /* 0x0000000511137c36 */ /* 0x000fe20008000000 */
[----:B------:R-:W-:Y:S01]  /*11e70*/  STL.64 [R1+0x58], R86 ;  /* 0x0000585601007387 */ /* 0x000fe20000100a00 */
[----:B------:R-:W-:-:S02]  /*11e80*/  IMAD.MOV.U32 R12, RZ, RZ, R71 ;  /* 0x000000ffff0c7224 */ /* 0x000fc400078e0047 */
[----:B------:R-:W-:Y:S01]  /*11e90*/  VIADD R21, R19, UR5 ;  /* 0x0000000513157c36 */ /* 0x000fe20008000000 */
[----:B------:R-:W-:Y:S01]  /*11ea0*/  STL.64 [R1+0x60], R88 ;  /* 0x0000605801007387 */ /* 0x000fe20000100a00 */
[----:B------:R-:W-:-:S03]  /*11eb0*/  IMAD.MOV.U32 R8, RZ, RZ, R70 ;  /* 0x000000ffff087224 */ /* 0x000fc600078e0046 */
[----:B------:R-:W-:Y:S04]  /*11ec0*/  STL.64 [R1+0x68], R90 ;  /* 0x0000685a01007387 */ /* 0x000fe80000100a00 */
        /* <DEDUP_REMOVED lines=17> */
[----:B------:R5:W-:Y:S04]  /*11fe0*/  STL.64 [R1+0xf8], R126 ;  /* 0x0000f87e01007387 */ /* 0x000be80000100a00 */
[----:B------:R1:W-:Y:S04]  /*11ff0*/  STL.64 [R1+0x1d0], R66 ;  /* 0x0001d04201007387 */ /* 0x0003e80000100a00 */
[----:B------:R2:W-:Y:S01]  /*12000*/  STL.64 [R1+0x1c8], R64 ;  /* 0x0001c84001007387 */ /* 0x0005e20000100a00 */
[----:B-----5:R-:W5:Y:S01]  /*12010*/  LDTM.x64 R68, tmem[UR11+0x80] ;  /* 0x0000800b004479ee */ /* 0x020f620008340000 */
[----:B-1----:R-:W-:-:S04]  /*12020*/  LEA R66, P5, R25, R2, 0x2 ;  /* 0x0000000219427211 */ /* 0x002fc800078a10ff */
[----:B------:R-:W-:Y:S02]  /*12030*/  LEA.HI.X.SX32 R67, R25, R0, 0x2, P5 ;  /* 0x0000000019437211 */ /* 0x000fe400028f16ff */
[-C--:B------:R-:W-:Y:S02]  /*12040*/  LEA R22, P5, R29, R2.reuse, 0x2 ;  /* 0x000000021d167211 */ /* 0x080fe400078a10ff */
[----:B--2---:R-:W-:Y:S01]  /*12050*/  LEA R64, P1, R27, R2, 0x2 ;  /* 0x000000021b407211 */ /* 0x004fe200078210ff */
[----:B------:R-:W-:Y:S01]  /*12060*/  STL.64 [R1+0x1c0], R66 ;  /* 0x0001c04201007387 */ /* 0x000fe20000100a00 */
[-C--:B------:R-:W-:Y:S02]  /*12070*/  LEA.HI.X.SX32 R23, R29, R0.reuse, 0x2, P5 ;  /* 0x000000001d177211 */ /* 0x080fe400028f16ff */
[----:B------:R-:W-:Y:S02]  /*12080*/  LEA.HI.X.SX32 R65, R27, R0, 0x2, P1 ;  /* 0x000000001b417211 */ /* 0x000fe400008f16ff */
[C---:B------:R-:W-:Y:S01]  /*12090*/  LEA R24, P1, R31.reuse, R2, 0x2 ;  /* 0x000000021f187211 */ /* 0x040fe200078210ff */
[----:B------:R1:W-:Y:S03]  /*120a0*/  STL.64 [R1+0x1b0], R22 ;  /* 0x0001b01601007387 */ /* 0x0003e60000100a00 */
[----:B------:R-:W-:Y:S01]  /*120b0*/  LEA.HI.X.SX32 R25, R31, R0, 0x2, P1 ;  /* 0x000000001f197211 */ /* 0x000fe200008f16ff */
[----:B------:R2:W-:Y:S01]  /*120c0*/  STL.64 [R1+0x1b8], R64 ;  /* 0x0001b84001007387 */ /* 0x0005e20000100a00 */
[----:B------:R-:W-:-:S03]  /*120d0*/  LEA R26, P1, R35, R2, 0x2 ;  /* 0x00000002231a7211 */ /* 0x000fc600078210ff */
[----:B------:R3:W-:Y:S01]  /*120e0*/  STL.64 [R1+0x1a8], R24 ;  /* 0x0001a81801007387 */ /* 0x0007e20000100a00 */
[----:B------:R-:W-:Y:S02]  /*120f0*/  LEA.HI.X.SX32 R27, R35, R0, 0x2, P1 ;  /* 0x00000000231b7211 */ /* 0x000fe400008f16ff */
[-C--:B------:R-:W-:Y:S01]  /*12100*/  LEA R32, P1, R39, R2.reuse, 0x2 ;  /* 0x0000000227207211 */ /* 0x080fe200078210ff */
[----:B-1----:R-:W-:Y:S02]  /*12110*/  VIADD R23, R21, UR5 ;  /* 0x0000000515177c36 */ /* 0x002fe40008000000 */
[----:B------:R1:W-:Y:S01]  /*12120*/  STL.64 [R1+0x198], R26 ;  /* 0x0001981a01007387 */ /* 0x0003e20000100a00 */
[----:B--2---:R-:W-:-:S04]  /*12130*/  LEA R64, P5, R33, R2, 0x2 ;  /* 0x0000000221407211 */ /* 0x004fc800078a10ff */
[----:B------:R-:W-:Y:S01]  /*12140*/  LEA.HI.X.SX32 R65, R33, R0, 0x2, P5 ;  /* 0x0000000021417211 */ /* 0x000fe200028f16ff */
[----:B---3--:R-:W-:Y:S01]  /*12150*/  VIADD R25, R23, UR5 ;  /* 0x0000000517197c36 */ /* 0x008fe20008000000 */
[----:B------:R-:W-:Y:S02]  /*12160*/  LEA R28, P5, R37, R2, 0x2 ;  /* 0x00000002251c7211 */ /* 0x000fe400078a10ff */
[-C--:B------:R-:W-:Y:S01]  /*12170*/  LEA.HI.X.SX32 R33, R39, R0.reuse, 0x2, P1 ;  /* 0x0000000027217211 */ /* 0x080fe200008f16ff */
[----:B------:R-:W-:Y:S01]  /*12180*/  STL.64 [R1+0x1a0], R64 ;  /* 0x0001a04001007387 */ /* 0x000fe20000100a00 */
[----:B------:R-:W-:Y:S01]  /*12190*/  LEA.HI.X.SX32 R29, R37, R0, 0x2, P5 ;  /* 0x00000000251d7211 */ /* 0x000fe200028f16ff */
[----:B-1----:R-:W-:Y:S01]  /*121a0*/  VIADD R27, R25, UR5 ;  /* 0x00000005191b7c36 */ /* 0x002fe20008000000 */
[----:B------:R-:W-:-:S03]  /*121b0*/  LEA R30, P5, R41, R2, 0x2 ;  /* 0x00000002291e7211 */ /* 0x000fc600078a10ff */
[----:B------:R1:W-:Y:S01]  /*121c0*/  STL.64 [R1+0x190], R28 ;  /* 0x0001901c01007387 */ /* 0x0003e20000100a00 */
[----:B------:R-:W-:Y:S02]  /*121d0*/  LEA.HI.X.SX32 R31, R41, R0, 0x2, P5 ;  /* 0x00000000291f7211 */ /* 0x000fe400028f16ff */
[C---:B------:R-:W-:Y:S01]  /*121e0*/  LEA R36, P5, R5.reuse, R2, 0x2 ;  /* 0x0000000205247211 */ /* 0x040fe200078a10ff */
[----:B------:R2:W-:Y:S03]  /*121f0*/  STL.64 [R1+0x188], R32 ;  /* 0x0001882001007387 */ /* 0x0005e60000100a00 */
[----:B------:R-:W-:Y:S01]  /*12200*/  LEA.HI.X.SX32 R37, R5, R0, 0x2, P5 ;  /* 0x0000000005257211 */ /* 0x000fe200028f16ff */
[----:B------:R3:W-:Y:S01]  /*12210*/  STL.64 [R1+0x180], R30 ;  /* 0x0001801e01007387 */ /* 0x0007e20000100a00 */
[----:B-1----:R-:W-:Y:S01]  /*12220*/  VIADD R29, R27, UR5 ;  /* 0x000000051b1d7c36 */ /* 0x002fe20008000000 */
[----:B--2---:R-:W-:-:S04]  /*12230*/  LEA R32, P1, R43, R2, 0x2 ;  /* 0x000000022b207211 */ /* 0x004fc800078210ff */
[----:B------:R-:W-:Y:S01]  /*12240*/  LEA.HI.X.SX32 R33, R43, R0, 0x2, P1 ;  /* 0x000000002b217211 */ /* 0x000fe200008f16ff */
[----:B---3--:R-:W-:Y:S01]  /*12250*/  VIADD R31, R29, UR5 ;  /* 0x000000051d1f7c36 */ /* 0x008fe20008000000 */
[----:B------:R-:W-:-:S03]  /*12260*/  LEA R34, P1, R45, R2, 0x2 ;  /* 0x000000022d227211 */ /* 0x000fc600078210ff */
[----:B------:R1:W-:Y:S01]  /*12270*/  STL.64 [R1+0x178], R32 ;  /* 0x0001782001007387 */ /* 0x0003e20000100a00 */
[----:B------:R-:W-:-:S03]  /*12280*/  LEA.HI.X.SX32 R35, R45, R0, 0x2, P1 ;  /* 0x000000002d237211 */ /* 0x000fc600008f16ff */
[----:B------:R2:W-:Y:S04]  /*12290*/  STL.64 [R1+0x170], R36 ;  /* 0x0001702401007387 */ /* 0x0005e80000100a00 */
[----:B------:R3:W-:Y:S01]  /*122a0*/  STL.64 [R1+0x168], R34 ;  /* 0x0001682201007387 */ /* 0x0007e20000100a00 */
[----:B-1----:R-:W-:Y:S01]  /*122b0*/  VIADD R33, R31, UR5 ;  /* 0x000000051f217c36 */ /* 0x002fe20008000000 */
[----:B--2---:R-:W-:-:S03]  /*122c0*/  LEA R36, P5, R7, R2, 0x2 ;  /* 0x0000000207247211 */ /* 0x004fc600078a10ff */
[----:B------:R-:W-:Y:S01]  /*122d0*/  VIADD R5, R33, UR5 ;  /* 0x0000000521057c36 */ /* 0x000fe20008000000 */
[----:B---3--:R-:W-:Y:S02]  /*122e0*/  LEA R34, P1, R9, R2, 0x2 ;  /* 0x0000000209227211 */ /* 0x008fe400078210ff */
[-C--:B------:R-:W-:Y:S01]  /*122f0*/  LEA.HI.X.SX32 R37, R7, R0.reuse, 0x2, P5 ;  /* 0x0000000007257211 */ /* 0x080fe200028f16ff */
[----:B------:R-:W-:Y:S01]  /*12300*/  VIADD R7, R5, UR5 ;  /* 0x0000000505077c36 */ /* 0x000fe20008000000 */
[----:B------:R-:W-:-:S03]  /*12310*/  LEA.HI.X.SX32 R35, R9, R0, 0x2, P1 ;  /* 0x0000000009237211 */ /* 0x000fc600008f16ff */
[----:B------:R1:W-:Y:S01]  /*12320*/  STL.64 [R1+0x160], R36 ;  /* 0x0001602401007387 */ /* 0x0003e20000100a00 */
[----:B------:R-:W-:-:S03]  /*12330*/  VIADD R9, R7, UR5 ;  /* 0x0000000507097c36 */ /* 0x000fc60008000000 */
[----:B------:R2:W-:Y:S01]  /*12340*/  STL.64 [R1+0x158], R34 ;  /* 0x0001582201007387 */ /* 0x0005e20000100a00 */
[-C--:B-1----:R-:W-:Y:S02]  /*12350*/  LEA R36, P5, R47, R2.reuse, 0x2 ;  /* 0x000000022f247211 */ /* 0x082fe400078a10ff */
[----:B--2---:R-:W-:Y:S02]  /*12360*/  LEA R34, P1, R11, R2, 0x2 ;  /* 0x000000020b227211 */ /* 0x004fe400078210ff */
[-C--:B------:R-:W-:Y:S02]  /*12370*/  LEA.HI.X.SX32 R37, R47, R0.reuse, 0x2, P5 ;  /* 0x000000002f257211 */ /* 0x080fe400028f16ff */
[----:B------:R-:W-:Y:S01]  /*12380*/  LEA.HI.X.SX32 R35, R11, R0, 0x2, P1 ;  /* 0x000000000b237211 */ /* 0x000fe200008f16ff */
[----:B------:R-:W-:Y:S02]  /*12390*/  VIADD R11, R9, UR5 ;  /* 0x00000005090b7c36 */ /* 0x000fe40008000000 */
[----:B------:R1:W-:Y:S04]  /*123a0*/  STL.64 [R1+0x150], R36 ;  /* 0x0001502401007387 */ /* 0x0003e80000100a00 */
[----:B------:R2:W-:Y:S01]  /*123b0*/  STL.64 [R1+0x148], R34 ;  /* 0x0001482201007387 */ /* 0x0005e20000100a00 */
[----:B-1----:R-:W-:-:S02]  /*123c0*/  LEA R36, P5, R13, R2, 0x2 ;  /* 0x000000020d247211 */ /* 0x002fc400078a10ff */
[----:B--2---:R-:W-:Y:S02]  /*123d0*/  LEA R34, P1, R15, R2, 0x2 ;  /* 0x000000020f227211 */ /* 0x004fe400078210ff */
        /* <DEDUP_REMOVED lines=19> */
[----:B------:R1:W-:Y:S04]  /*12510*/  STL.64 [R1+0x120], R36 ;  /* 0x0001202401007387 */ /* 0x0003e80000100a00 */
[----:B------:R2:W-:Y:S01]  /*12520*/  STL.64 [R1+0x118], R34 ;  /* 0x0001182201007387 */ /* 0x0005e20000100a00 */
[-C--:B-1----:R-:W-:Y:S02]  /*12530*/  LEA R36, P5, R25, R2.reuse, 0x2 ;  /* 0x0000000219247211 */ /* 0x082fe400078a10ff */
[----:B--2---:R-:W-:Y:S02]  /*12540*/  LEA R34, P1, R27, R2, 0x2 ;  /* 0x000000021b227211 */ /* 0x004fe400078210ff */
[----:B------:R-:W-:Y:S02]  /*12550*/  LEA.HI.X.SX32 R37, R25, R0, 0x2, P5 ;  /* 0x0000000019257211 */ /* 0x000fe400028f16ff */
[----:B------:R-:W-:-:S02]  /*12560*/  LEA R22, P5, R29, R2, 0x2 ;  /* 0x000000021d167211 */ /* 0x000fc400078a10ff */
[-C--:B------:R-:W-:Y:S01]  /*12570*/  LEA.HI.X.SX32 R35, R27, R0.reuse, 0x2, P1 ;  /* 0x000000001b237211 */ /* 0x080fe200008f16ff */
[----:B------:R-:W-:Y:S01]  /*12580*/  STL.64 [R1+0x110], R36 ;  /* 0x0001102401007387 */ /* 0x000fe20000100a00 */
[----:B------:R-:W-:Y:S02]  /*12590*/  LEA.HI.X.SX32 R23, R29, R0, 0x2, P5 ;  /* 0x000000001d177211 */ /* 0x000fe400028f16ff */
[-C--:B------:R-:W-:Y:S01]  /*125a0*/  LEA R250, P1, R31, R2.reuse, 0x2 ;  /* 0x000000021ffa7211 */ /* 0x080fe200078210ff */
[----:B------:R-:W-:Y:S01]  /*125b0*/  STL.64 [R1+0x108], R34 ;  /* 0x0001082201007387 */ /* 0x000fe20000100a00 */
[----:B------:R-:W-:Y:S02]  /*125c0*/  LEA R248, P5, R33, R2, 0x2 ;  /* 0x0000000221f87211 */ /* 0x000fe400078a10ff */
[----:B------:R-:W-:Y:S01]  /*125d0*/  LEA.HI.X.SX32 R251, R31, R0, 0x2, P1 ;  /* 0x000000001ffb7211 */ /* 0x000fe200008f16ff */
[----:B------:R1:W-:Y:S01]  /*125e0*/  STL.64 [R1+0x100], R22 ;  /* 0x0001001601007387 */ /* 0x0003e20000100a00 */
[----:B------:R-:W-:-:S02]  /*125f0*/  LEA R246, P1, R5, R2, 0x2 ;  /* 0x0000000205f67211 */ /* 0x000fc400078210ff */
[----:B------:R-:W-:Y:S01]  /*12600*/  LEA.HI.X.SX32 R249, R33, R0, 0x2, P5 ;  /* 0x0000000021f97211 */ /* 0x000fe200028f16ff */
[----:B------:R2:W-:Y:S01]  /*12610*/  STL.64 [R1+0x1f8], R250 ;  /* 0x0001f8fa01007387 */ /* 0x0005e20000100a00 */
[----:B------:R-:W-:Y:S02]  /*12620*/  LEA R244, P5, R7, R2, 0x2 ;  /* 0x0000000207f47211 */ /* 0x000fe400078a10ff */
[----:B------:R-:W-:Y:S01]  /*12630*/  LEA.HI.X.SX32 R247, R5, R0, 0x2, P1 ;  /* 0x0000000005f77211 */ /* 0x000fe200008f16ff */
[----:B------:R-:W-:Y:S01]  /*12640*/  STL.64 [R1+0x200], R248 ;  /* 0x000200f801007387 */ /* 0x000fe20000100a00 */
[----:B------:R-:W-:Y:S02]  /*12650*/  LEA R242, P1, R9, R2, 0x2 ;  /* 0x0000000209f27211 */ /* 0x000fe400078210ff */
[----:B------:R-:W-:Y:S01]  /*12660*/  LEA.HI.X.SX32 R245, R7, R0, 0x2, P5 ;  /* 0x0000000007f57211 */ /* 0x000fe200028f16ff */
[----:B-1----:R-:W-:Y:S01]  /*12670*/  VIADD R23, R21, UR5 ;  /* 0x0000000515177c36 */ /* 0x002fe20008000000 */
[----:B------:R-:W-:Y:S01]  /*12680*/  LEA R240, P5, R11, R2, 0x2 ;  /* 0x000000020bf07211 */ /* 0x000fe200078a10ff */
[----:B------:R-:W-:Y:S01]  /*12690*/  STL [R1+0x220], R246 ;  /* 0x000220f601007387 */ /* 0x000fe20000100800 */
[----:B------:R-:W-:Y:S01]  /*126a0*/  LEA.HI.X.SX32 R243, R9, R0, 0x2, P1 ;  /* 0x0000000009f37211 */ /* 0x000fe200008f16ff */
[----:B------:R-:W-:Y:S01]  /*126b0*/  VIADD R25, R23, UR5 ;  /* 0x0000000517197c36 */ /* 0x000fe20008000000 */
        /* <DEDUP_REMOVED lines=13> */
[----:B------:R1:W-:Y:S01]  /*12790*/  STL [R1+0x1e8], R241 ;  /* 0x0001e8f101007387 */ /* 0x0003e20000100800 */
[----:B------:R-:W-:Y:S01]  /*127a0*/  LEA.HI.X.SX32 R235, R17, R0, 0x2, P1 ;  /* 0x0000000011eb7211 */ /* 0x000fe200008f16ff */
[----:B------:R-:W-:Y:S01]  /*127b0*/  VIADD R11, R9, UR5 ;  /* 0x00000005090b7c36 */ /* 0x000fe20008000000 */
[----:B------:R-:W-:Y:S01]  /*127c0*/  LEA R230, P1, R21, R2, 0x2 ;  /* 0x0000000215e67211 */ /* 0x000fe200078210ff */
[----:B------:R3:W-:Y:S01]  /*127d0*/  STL [R1+0x238], R240 ;  /* 0x000238f001007387 */ /* 0x0007e20000100800 */
[----:B------:R-:W-:Y:S01]  /*127e0*/  LEA.HI.X.SX32 R233, R19, R0, 0x2, P5 ;  /* 0x0000000013e97211 */ /* 0x000fe200028f16ff */
[----:B------:R-:W-:Y:S01]  /*127f0*/  VIADD R13, R11, UR5 ;  /* 0x000000050b0d7c36 */ /* 0x000fe20008000000 */
[----:B------:R-:W-:Y:S01]  /*12800*/  LEA R228, P5, R23, R2, 0x2 ;  /* 0x0000000217e47211 */ /* 0x000fe200078a10ff */
[----:B--2---:R-:W-:Y:S01]  /*12810*/  IMAD.MOV.U32 R251, RZ, RZ, R20 ;  /* 0x000000fffffb7224 */ /* 0x004fe200078e0014 */
[----:B------:R-:W-:Y:S01]  /*12820*/  LEA.HI.X.SX32 R231, R21, R0, 0x2, P1 ;  /* 0x0000000015e77211 */ /* 0x000fe200008f16ff */
[----:B------:R-:W-:Y:S01]  /*12830*/  VIADD R15, R13, UR5 ;  /* 0x000000050d0f7c36 */ /* 0x000fe20008000000 */
[----:B------:R-:W-:Y:S01]  /*12840*/  LEA R226, P1, R25, R2, 0x2 ;  /* 0x0000000219e27211 */ /* 0x000fe200078210ff */
[----:B-1----:R-:W-:Y:S01]  /*12850*/  IMAD.MOV.U32 R241, RZ, RZ, R63 ;  /* 0x000000fffff17224 */ /* 0x002fe200078e003f */
[----:B------:R-:W-:Y:S01]  /*12860*/  LEA.HI.X.SX32 R229, R23, R0, 0x2, P5 ;  /* 0x0000000017e57211 */ /* 0x000fe200028f16ff */
[----:B------:R-:W-:Y:S01]  /*12870*/  VIADD R17, R15, UR5 ;  /* 0x000000050f117c36 */ /* 0x000fe20008000000 */
[----:B------:R-:W-:Y:S01]  /*12880*/  LEA R224, P5, R5, R2, 0x2 ;  /* 0x0000000205e07211 */ /* 0x000fe200078a10ff */
[----:B---3--:R-:W-:Y:S01]  /*12890*/  IMAD.MOV.U32 R240, RZ, RZ, R62 ;  /* 0x000000fffff07224 */ /* 0x008fe200078e003e */
[----:B------:R-:W-:Y:S01]  /*128a0*/  LEA.HI.X.SX32 R227, R25, R0, 0x2, P1 ;  /* 0x0000000019e37211 */ /* 0x000fe200008f16ff */
[----:B------:R-:W-:Y:S01]  /*128b0*/  IMAD.MOV.U32 R245, RZ, RZ, R18 ;  /* 0x000000fffff57224 */ /* 0x000fe200078e0012 */
[----:B------:R-:W-:Y:S01]  /*128c0*/  LEA R222, P1, R7, R2, 0x2 ;  /* 0x0000000207de7211 */ /* 0x000fe200078210ff */
[----:B------:R-:W-:Y:S01]  /*128d0*/  IMAD.MOV.U32 R243, RZ, RZ, R16 ;  /* 0x000000fffff37224 */ /* 0x000fe200078e0010 */
[----:B------:R-:W-:Y:S01]  /*128e0*/  LEA.HI.X.SX32 R225, R5, R0, 0x2, P5 ;  /* 0x0000000005e17211 */ /* 0x000fe200028f16ff */
[----:B------:R-:W-:Y:S01]  /*128f0*/  VIADD R5, R17, UR5 ;  /* 0x0000000511057c36 */ /* 0x000fe20008000000 */
[----:B------:R-:W-:Y:S01]  /*12900*/  LEA R220, P5, R9, R2, 0x2 ;  /* 0x0000000209dc7211 */ /* 0x000fe200078a10ff */
[----:B------:R-:W-:Y:S01]  /*12910*/  STL.64 [R1+0x240], R240 ;  /* 0x000240f001007387 */ /* 0x000fe20000100a00 */
        /* <DEDUP_REMOVED lines=17> */
[----:B-1----:R-:W-:Y:S01]  /*12a30*/  IMAD.MOV.U32 R237, RZ, RZ, R6 ;  /* 0x000000ffffed7224 */ /* 0x002fe200078e0006 */
[----:B------:R-:W-:Y:S01]  /*12a40*/  LEA R210, P1, R5, R2, 0x2 ;  /* 0x0000000205d27211 */ /* 0x000fe200078210ff */
[----:B------:R-:W-:Y:S01]  /*12a50*/  STL [R1+0x1d8], R233 ;  /* 0x0001d8e901007387 */ /* 0x000fe20000100800 */
[----:B------:R-:W-:Y:S01]  /*12a60*/  LEA.HI.X.SX32 R213, R17, R0, 0x2, P5 ;  /* 0x0000000011d57211 */ /* 0x000fe200028f16ff */
[----:B------:R-:W-:Y:S01]  /*12a70*/  IMAD.MOV.U32 R240, RZ, RZ, R48 ;  /* 0x000000fffff07224 */ /* 0x000fe200078e0030 */
[----:B------:R-:W-:Y:S01]  /*12a80*/  LEA R208, P5, R7, R2, 0x2 ;  /* 0x0000000207d07211 */ /* 0x000fe200078a10ff */
[----:B------:R-:W-:Y:S01]  /*12a90*/  STL.64 [R1+0x210], R230 ;  /* 0x000210e601007387 */ /* 0x000fe20000100a00 */
[-C--:B------:R-:W-:Y:S01]  /*12aa0*/  LEA.HI.X.SX32 R211, R5, R0.reuse, 0x2, P1 ;  /* 0x0000000005d37211 */ /* 0x080fe200008f16ff */
[----:B------:R-:W-:Y:S01]  /*12ab0*/  VIADD R5, R13, UR5 ;  /* 0x000000050d057c36 */ /* 0x000fe20008000000 */
[----:B------:R-:W-:Y:S01]  /*12ac0*/  LEA.HI.X.SX32 R209, R7, R0, 0x2, P5 ;  /* 0x0000000007d17211 */ /* 0x000fe200028f16ff */
[----:B------:R1:W-:Y:S01]  /*12ad0*/  STL.64 [R1+0x218], R228 ;  /* 0x000218e401007387 */ /* 0x0003e20000100a00 */
[-C--:B------:R-:W-:Y:S01]  /*12ae0*/  LEA R206, P1, R9, R2.reuse, 0x2 ;  /* 0x0000000209ce7211 */ /* 0x080fe200078210ff */
[----:B------:R-:W-:Y:S01]  /*12af0*/  VIADD R7, R5, UR5 ;  /* 0x0000000505077c36 */ /* 0x000fe20008000000 */
[----:B------:R-:W-:Y:S01]  /*12b00*/  LEA R204, P5, R11, R2, 0x2 ;  /* 0x000000020bcc7211 */ /* 0x000fe200078a10ff */
[----:B------:R2:W-:Y:S01]  /*12b10*/  STL.64 [R1+0x228], R226 ;  /* 0x000228e201007387 */ /* 0x0005e20000100a00 */
[-C--:B------:R-:W-:Y:S01]  /*12b20*/  LEA.HI.X.SX32 R207, R9, R0.reuse, 0x2, P1 ;  /* 0x0000000009cf7211 */ /* 0x080fe200008f16ff */
[----:B------:R-:W-:Y:S01]  /*12b30*/  VIADD R252, R7, UR5 ;  /* 0x0000000507fc7c36 */ /* 0x000fe20008000000 */
[----:B------:R-:W-:Y:S01]  /*12b40*/  LEA.HI.X.SX32 R205, R11, R0, 0x2, P5 ;  /* 0x000000000bcd7211 */ /* 0x000fe200028f16ff */
[----:B------:R-:W-:Y:S01]  /*12b50*/  IMAD.MOV.U32 R241, RZ, RZ, R49 ;  /* 0x000000fffff17224 */ /* 0x000fe200078e0031 */
[-C--:B------:R-:W-:Y:S01]  /*12b60*/  LEA R202, P1, R13, R2.reuse, 0x2 ;  /* 0x000000020dca7211 */ /* 0x080fe200078210ff */
[----:B------:R3:W-:Y:S01]  /*12b70*/  STL.64 [R1+0x230], R224 ;  /* 0x000230e001007387 */ /* 0x0007e20000100a00 */
[----:B------:R-:W-:Y:S01]  /*12b80*/  LEA R200, P5, R5, R2, 0x2 ;  /* 0x0000000205c87211 */ /* 0x000fe200078a10ff */
[----:B-1----:R-:W-:Y:S01]  /*12b90*/  IMAD.MOV.U32 R228, RZ, RZ, R60 ;  /* 0x000000ffffe47224 */ /* 0x002fe200078e003c */
[-C--:B------:R-:W-:Y:S01]  /*12ba0*/  LEA.HI.X.SX32 R203, R13, R0.reuse, 0x2, P1 ;  /* 0x000000000dcb7211 */ /* 0x080fe200008f16ff */
[----:B------:R-:W-:Y:S01]  /*12bb0*/  IMAD.MOV.U32 R229, RZ, RZ, R61 ;  /* 0x000000ffffe57224 */ /* 0x000fe200078e003d */
[----:B------:R-:W-:Y:S01]  /*12bc0*/  LEA.HI.X.SX32 R201, R5, R0, 0x2, P5 ;  /* 0x0000000005c97211 */ /* 0x000fe200028f16ff */
[----:B------:R-:W-:Y:S01]  /*12bd0*/  VIADD R5, R3, 0x5 ;  /* 0x0000000503057836 */ /* 0x000fe20000000000 */
[CC--:B------:R-:W-:Y:S01]  /*12be0*/  LEA R198, P1, R7.reuse, R2.reuse, 0x2 ;  /* 0x0000000207c67211 */ /* 0x0c0fe200078210ff */
[----:B--2---:R-:W-:Y:S01]  /*12bf0*/  IMAD.MOV.U32 R226, RZ, RZ, R58 ;  /* 0x000000ffffe27224 */ /* 0x004fe200078e003a */
[C---:B------:R-:W-:Y:S01]  /*12c00*/  LEA R196, P5, R252.reuse, R2, 0x2 ;  /* 0x00000002fcc47211 */ /* 0x040fe200078a10ff */
[----:B------:R-:W-:Y:S01]  /*12c10*/  IMAD.MOV.U32 R227, RZ, RZ, R59 ;  /* 0x000000ffffe37224 */ /* 0x000fe200078e003b */
[-C--:B------:R-:W-:Y:S01]  /*12c20*/  LEA.HI.X.SX32 R199, R7, R0.reuse, 0x2, P1 ;  /* 0x0000000007c77211 */ /* 0x080fe200008f16ff */
[----:B------:R-:W-:Y:S01]  /*12c30*/  IMAD.MOV.U32 R248, RZ, RZ, R56 ;  /* 0x000000fffff87224 */ /* 0x000fe200078e0038 */
[----:B------:R-:W-:Y:S01]  /*12c40*/  LEA.HI.X.SX32 R197, R252, R0, 0x2, P5 ;  /* 0x00000000fcc57211 */ /* 0x000fe200028f16ff */
[----:B------:R-:W-:Y:S01]  /*12c50*/  IMAD.MOV.U32 R249, RZ, RZ, R57 ;  /* 0x000000fffff97224 */ /* 0x000fe200078e0039 */
[----:B------:R-:W-:Y:S01]  /*12c60*/  ISETP.LT.AND P1, PT, R4, UR20, !P0 ;  /* 0x0000001404007c0c */ /* 0x000fe2000c721270 */
[----:B------:R-:W-:Y:S01]  /*12c70*/  IMAD.MOV.U32 R234, RZ, RZ, R54 ;  /* 0x000000ffffea7224 */ /* 0x000fe200078e0036 */
[----:B------:R-:W-:Y:S01]  /*12c80*/  ISETP.LT.AND P5, PT, R5, UR21, !P0 ;  /* 0x0000001505007c0c */ /* 0x000fe2000c7a1270 */
[----:B------:R-:W-:-:S02]  /*12c90*/  IMAD.MOV.U32 R235, RZ, RZ, R55 ;  /* 0x000000ffffeb7224 */ /* 0x000fc400078e0037 */
[----:B------:R-:W-:Y:S02]  /*12ca0*/  IMAD.MOV.U32 R239, RZ, RZ, R14 ;  /* 0x000000ffffef7224 */ /* 0x000fe400078e000e */
[----:B------:R-:W-:Y:S02]  /*12cb0*/  IMAD.MOV.U32 R246, RZ, RZ, R12 ;  /* 0x000000fffff67224 */ /* 0x000fe400078e000c */
[----:B------:R-:W-:Y:S02]  /*12cc0*/  IMAD.MOV.U32 R250, RZ, RZ, R10 ;  /* 0x000000fffffa7224 */ /* 0x000fe400078e000a */
[----:B---3--:R-:W-:Y:S02]  /*12cd0*/  IMAD.MOV.U32 R224, RZ, RZ, R52 ;  /* 0x000000ffffe07224 */ /* 0x008fe400078e0034 */
[----:B------:R-:W-:Y:S02]  /*12ce0*/  IMAD.MOV.U32 R225, RZ, RZ, R53 ;  /* 0x000000ffffe17224 */ /* 0x000fe400078e0035 */
[----:B------:R-:W-:-:S02]  /*12cf0*/  IMAD.MOV.U32 R230, RZ, RZ, R50 ;  /* 0x000000ffffe67224 */ /* 0x000fc400078e0032 */
[----:B------:R-:W-:Y:S02]  /*12d00*/  IMAD.MOV.U32 R231, RZ, RZ, R51 ;  /* 0x000000ffffe77224 */ /* 0x000fe400078e0033 */
[----:B------:R-:W-:Y:S02]  /*12d10*/  IMAD.MOV.U32 R247, RZ, RZ, R8 ;  /* 0x000000fffff77224 */ /* 0x000fe400078e0008 */
[----:B------:R-:W1:Y:S01]  /*12d20*/  LDTM.x64 R4, tmem[UR11+0xc0] ;  /* 0x0000c00b000479ee */ /* 0x000e620008340000 */
[----:B------:R-:W-:Y:S01]  /*12d30*/  NOP ;  /* 0x0000000000007918 */ /* 0x000fe20000000000 */
[----:B------:R2:W-:Y:S04]  /*12d40*/  @P4 STG.E desc[UR16][R240.64], R237 ;  /* 0x000000edf0004986 */ /* 0x0005e8000c101910 */
[----:B--2---:R-:W2:Y:S01]  /*12d50*/  LDL.LU.64 R240, [R1+0x240] ;  /* 0x0002400001f07983 */ /* 0x004ea20000300a00 */
[----:B------:R-:W-:-:S03]  /*12d60*/  VIADD R233, R3, 0x6 ;  /* 0x0000000603e97836 */ /* 0x000fc60000000000 */
[----:B------:R3:W-:Y:S02]  /*12d70*/  @P3 STG.E desc[UR16][R224.64], R239 ;  /* 0x000000efe0003986 */ /* 0x0007e4000c101910 */
[----:B------:R-:W-:Y:S01]  /*12d80*/  ISETP.LT.AND P4, PT, R233, UR4, !P0 ;  /* 0x00000004e9007c0c */ /* 0x000fe2000c781270 */
[----:B------:R-:W1:Y:S01]  /*12d90*/  LDCU UR4, c[0x0][0x39c] ;  /* 0x00007380ff0477ac */ /* 0x000e620008000800 */
[----:B------:R4:W-:Y:S04]  /*12da0*/  @P6 STG.E desc[UR16][R248.64], R250 ;  /* 0x000000faf8006986 */ /* 0x0009e8000c101910 */
[----:B------:R1:W-:Y:S04]  /*12db0*/  @P2 STG.E desc[UR16][R226.64], R243 ;  /* 0x000000f3e2002986 */ /* 0x0003e8000c101910 */
[----:B------:R-:W-:Y:S01]  /*12dc0*/  @P1 STG.E desc[UR16][R228.64], R245 ;  /* 0x000000f5e4001986 */ /* 0x000fe2000c101910 */
[----:B---3--:R-:W-:-:S03]  /*12dd0*/  VIADD R224, R3, 0x7 ;  /* 0x0000000703e07836 */ /* 0x008fc60000000000 */
[----:B----4-:R-:W3:Y:S04]  /*12de0*/  LDL.LU.64 R248, [R1+0x1d0] ;  /* 0x0001d00001f87983 */ /* 0x010ee80000300a00 */
[----:B------:R-:W3:Y:S01]  /*12df0*/  LDL.LU R250, [R1+0x20] ;  /* 0x0000200001fa7983 */ /* 0x000ee20000300800 */
[----:B-1----:R-:W-:Y:S01]  /*12e00*/  ISETP.LT.AND P3, PT, R224, UR4, !P0 ;  /* 0x00000004e0007c0c */ /* 0x002fe2000c761270 */
[----:B------:R-:W1:Y:S02]  /*12e10*/  LDCU UR4, c[0x0][0x39c] ;  /* 0x00007380ff0477ac */ /* 0x000e640008000800 */
[----:B------:R-:W4:Y:S04]  /*12e20*/  LDL.LU.64 R226, [R1+0x1c8] ;  /* 0x0001c80001e27983 */ /* 0x000f280000300a00 */
[----:B------:R-:W4:Y:S01]  /*12e30*/  LDL.LU R243, [R1+0x24] ;  /* 0x0000240001f37983 */ /* 0x000f220000300800 */
[----:B------:R-:W-:-:S05]  /*12e40*/  VIADD R224, R3, 0x8 ;  /* 0x0000000803e07836 */ /* 0x000fca0000000000 */
[----:B-1----:R-:W-:Y:S01]  /*12e50*/  ISETP.LT.AND P6, PT, R224, UR4, !P0 ;  /* 0x00000004e0007c0c */ /* 0x002fe2000c7c1270 */
[----:B------:R-:W1:Y:S01]  /*12e60*/  LDCU UR4, c[0x0][0x39c] ;  /* 0x00007380ff0477ac */ /* 0x000e620008000800 */
[----:B--2---:R2:W-:Y:S04]  /*12e70*/  @P5 STG.E desc[UR16][R240.64], R251 ;  /* 0x000000fbf0005986 */ /* 0x0045e8000c101910 */
[----:B--2---:R-:W2:Y:S04]  /*12e80*/  LDL.LU.64 R240, [R1+0x1c0] ;  /* 0x0001c00001f07983 */ /* 0x004ea80000300a00 */
[----:B------:R-:W2:Y:S04]  /*12e90*/  LDL.LU R251, [R1+0x28] ;  /* 0x0000280001fb7983 */ /* 0x000ea80000300800 */
[----:B------:R1:W-:Y:S04]  /*12ea0*/  @P4 STG.E desc[UR16][R230.64], R247 ;  /* 0x000000f7e6004986 */ /* 0x0003e8000c101910 */
[----:B------:R-:W5:Y:S01]  /*12eb0*/  LDL.LU.64 R228, [R1+0x1b8] ;  /* 0x0001b80001e47983 */ /* 0x000f620000300a00 */
[----:B------:R-:W-:-:S03]  /*12ec0*/  VIADD R224, R3, 0x9 ;  /* 0x0000000903e07836 */ /* 0x000fc60000000000 */
[----:B-1----:R-:W5:Y:S02]  /*12ed0*/  LDL.LU R247, [R1+0x2c] ;  /* 0x00002c0001f77983 */ /* 0x002f640000300800 */
[----:B------:R-:W-:Y:S01]  /*12ee0*/  ISETP.LT.AND P2, PT, R224, UR4, !P0 ;  /* 0x00000004e0007c0c */ /* 0x000fe2000c741270 */
[----:B------:R-:W1:Y:S01]  /*12ef0*/  LDCU UR4, c[0x0][0x39c] ;  /* 0x00007380ff0477ac */ /* 0x000e620008000800 */
[----:B------:R3:W-:Y:S04]  /*12f00*/  @P3 STG.E desc[UR16][R234.64], R246 ;  /* 0x000000f6ea003986 */ /* 0x0007e8000c101910 */
[----:B------:R-:W5:Y:S01]  /*12f10*/  LDL.LU.64 R230, [R1+0x1b0] ;  /* 0x0001b00001e67983 */ /* 0x000f620000300a00 */
[----:B------:R-:W-:-:S03]  /*12f20*/  VIADD R224, R3, 0xa ;  /* 0x0000000a03e07836 */ /* 0x000fc60000000000 */
[----:B---3--:R-:W3:Y:S02]  /*12f30*/  LDL.LU R246, [R1+0x30] ;  /* 0x0000300001f67983 */ /* 0x008ee40000300800 */
[----:B-1----:R-:W-:Y:S02]  /*12f40*/  ISETP.LT.AND P1, PT, R224, UR4, !P0 ;  /* 0x00000004e0007c0c */ /* 0x002fe4000c721270 */
[----:B------:R-:W3:Y:S01]  /*12f50*/  LDL.LU.64 R234, [R1+0x1a8] ;  /* 0x0001a80001ea7983 */ /* 0x000ee20000300a00 */
[----:B------:R-:W1:Y:S03]  /*12f60*/  LDCU UR4, c[0x0][0x39c] ;  /* 0x00007380ff0477ac */ /* 0x000e660008000800 */
[----:B------:R-:W3:Y:S04]  /*12f70*/  LDL.LU R245, [R1+0x34] ;  /* 0x0000340001f57983 */ /* 0x000ee80000300800 */
[----:B------:R1:W-:Y:S04]  /*12f80*/  @P6 STG.E desc[UR16][R248.64], R250 ;  /* 0x000000faf8006986 */ /* 0x0003e8000c101910 */
[----:B----4-:R4:W-:Y:S04]  /*12f90*/  @P2 STG.E desc[UR16][R226.64], R243 ;  /* 0x000000f3e2002986 */ /* 0x0109e8000c101910 */
[----:B-1----:R-:W3:Y:S04]  /*12fa0*/  LDL.LU.64 R248, [R1+0x1a0] ;  /* 0x0001a00001f87983 */ /* 0x002ee80000300a00 */
[----:B------:R-:W3:Y:S04]  /*12fb0*/  LDL.LU R250, [R1+0x38] ;  /* 0x0000380001fa7983 */ /* 0x000ee80000300800 */
[----:B----4-:R-:W4:Y:S04]  /*12fc0*/  LDL.LU.64 R226, [R1+0x198] ;  /* 0x0001980001e27983 */ /* 0x010f280000300a00 */
[----:B------:R-:W4:Y:S01]  /*12fd0*/  LDL.LU R243, [R1+0x3c] ;  /* 0x00003c0001f37983 */ /* 0x000f220000300800 */
[----:B------:R-:W-:-:S05]  /*12fe0*/  VIADD R224, R3, 0xb ;  /* 0x0000000b03e07836 */ /* 0x000fca0000000000 */
[----:B------:R-:W-:Y:S01]  /*12ff0*/  ISETP.LT.AND P5, PT, R224, UR4, !P0 ;  /* 0x00000004e0007c0c */ /* 0x000fe2000c7a1270 */
[----:B------:R-:W1:Y:S01]  /*13000*/  LDCU UR4, c[0x0][0x39c] ;  /* 0x00007380ff0477ac */ /* 0x000e620008000800 */
[C---:B------:R-:W-:Y:S01]  /*13010*/  VIADD R224, R3.reuse, 0xc ;  /* 0x0000000c03e07836 */ /* 0x040fe20000000000 */
[----:B--2---:R2:W-:Y:S04]  /*13020*/  @P1 STG.E desc[UR16][R240.64], R251 ;  /* 0x000000fbf0001986 */ /* 0x0045e8000c101910 */
[----:B--2---:R-:W2:Y:S04]  /*13030*/  LDL.LU.64 R240, [R1+0x190] ;  /* 0x0001900001f07983 */ /* 0x004ea80000300a00 */
[----:B------:R-:W2:Y:S01]  /*13040*/  LDL.LU R251, [R1+0x40] ;  /* 0x0000400001fb7983 */ /* 0x000ea20000300800 */
[----:B-1----:R-:W-:Y:S01]  /*13050*/  ISETP.LT.AND P4, PT, R224, UR4, !P0 ;  /* 0x00000004e0007c0c */ /* 0x002fe2000c781270 */
[----:B------:R-:W1:Y:S01]  /*13060*/  LDCU UR4, c[0x0][0x39c] ;  /* 0x00007380ff0477ac */ /* 0x000e620008000800 */
[----:B------:R-:W-:-:S05]  /*13070*/  VIADD R224, R3, 0xd ;  /* 0x0000000d03e07836 */ /* 0x000fca0000000000 */
[----:B-1----:R-:W-:Y:S01]  /*13080*/  ISETP.LT.AND P3, PT, R224, UR4, !P0 ;  /* 0x00000004e0007c0c */ /* 0x002fe2000c761270 */
[----:B------:R-:W1:Y:S01]  /*13090*/  LDCU UR4, c[0x0][0x39c] ;  /* 0x00007380ff0477ac */ /* 0x000e620008000800 */
[C---:B------:R-:W-:Y:S01]  /*130a0*/  VIADD R224, R3.reuse, 0xe ;  /* 0x0000000e03e07836 */ /* 0x040fe20000000000 */
[----:B-----5:R5:W-:Y:S04]  /*130b0*/  @P5 STG.E desc[UR16][R228.64], R247 ;  /* 0x000000f7e4005986 */ /* 0x020be8000c101910 */
[----:B-----5:R-:W5:Y:S01]  /*130c0*/  LDL.LU.64 R228, [R1+0x188] ;  /* 0x0001880001e47983 */ /* 0x020f620000300a00 */
[----:B-1----:R-:W-:Y:S01]  /*130d0*/  ISETP.LT.AND P6, PT, R224, UR4, !P0 ;  /* 0x00000004e0007c0c */ /* 0x002fe2000c7c1270 */
[----:B------:R-:W1:Y:S02]  /*130e0*/  LDCU UR4, c[0x0][0x39c] ;  /* 0x00007380ff0477ac */ /* 0x000e640008000800 */
[----:B------:R-:W5:Y:S01]  /*130f0*/  LDL.LU R247, [R1+0x44] ;  /* 0x0000440001f77983 */ /* 0x000f620000300800 */
[----:B------:R-:W-:-:S03]  /*13100*/  VIADD R224, R3, 0xf ;  /* 0x0000000f03e07836 */ /* 0x000fc60000000000 */
[----:B---3--:R3:W-:Y:S04]  /*13110*/  @P4 STG.E desc[UR16][R230.64], R246 ;  /* 0x000000f6e6004986 */ /* 0x0087e8000c101910 */
[----:B---3--:R-:W3:Y:S01]  /*13120*/  LDL.LU.64 R230, [R1+0x180] ;  /* 0x0001800001e67983 */ /* 0x008ee20000300a00 */
[----:B-1----:R-:W-:Y:S01]  /*13130*/  ISETP.LT.AND P2, PT, R224, UR4, !P0 ;  /* 0x00000004e0007c0c */ /* 0x002fe2000c741270 */
[----:B------:R-:W1:Y:S02]  /*13140*/  LDCU UR4, c[0x0][0x39c] ;  /* 0x00007380ff0477ac */ /* 0x000e640008000800 */
[----:B------:R-:W3:Y:S01]  /*13150*/  LDL.LU R246, [R1+0x48] ;  /* 0x0000480001f67983 */ /* 0x000ee20000300800 */
[----:B------:R-:W-:-:S03]  /*13160*/  VIADD R224, R3, 0x10 ;  /* 0x0000001003e07836 */ /* 0x000fc60000000000 */
[----:B------:R1:W-:Y:S02]  /*13170*/  @P3 STG.E desc[UR16][R234.64], R245 ;  /* 0x000000f5ea003986 */ /* 0x0003e4000c101910 */
        /* <DEDUP_REMOVED lines=10> */
[----:B------:R-:W-:-:S03]  /*13220*/  VIADD R224, R3, 0x11 ;  /* 0x0000001103e07836 */ /* 0x000fc60000000000 */
[----:B--2---:R1:W-:Y:S04]  /*13230*/  @P1 STG.E desc[UR16][R240.64], R251 ;  /* 0x000000fbf0001986 */ /* 0x0043e8000c101910 */
[----:B-1----:R-:W2:Y:S04]  /*13240*/  LDL.LU.64 R240, [R1+0x160] ;  /* 0x0001600001f07983 */ /* 0x002ea80000300a00 */
[----:B------:R-:W2:Y:S01]  /*13250*/  LDL.LU R251, [R1+0x58] ;  /* 0x0000580001fb7983 */ /* 0x000ea20000300800 */
[----:B------:R-:W-:Y:S01]  /*13260*/  ISETP.LT.AND P5, PT, R224, UR4, !P0 ;  /* 0x00000004e0007c0c */ /* 0x000fe2000c7a1270 */
[----:B------:R-:W1:Y:S01]  /*13270*/  LDCU UR4, c[0x0][0x39c] ;  /* 0x00007380ff0477ac */ /* 0x000e620008000800 */
[----:B------:R-:W-:-:S05]  /*13280*/  VIADD R224, R3, 0x12 ;  /* 0x0000001203e07836 */ /* 0x000fca0000000000 */
        /* <DEDUP_REMOVED lines=24> */
[----:B----4-:R-:W-:Y:S04]  /*13410*/  @P2 STG.E desc[UR16][R226.64], R243 ;  /* 0x000000f3e2002986 */ /* 0x010fe8000c101910 */
[----:B-1----:R-:W4:Y:S04]  /*13420*/  LDL.LU.64 R248, [R1+0x140] ;  /* 0x0001400001f87983 */ /* 0x002f280000300a00 */
        /* <DEDUP_REMOVED lines=24> */
[----:B-1----:R-:W-:Y:S01]  /*135b0*/  ISETP.LT.AND P5, PT, R224, UR4, !P0 ;  /* 0x00000004e0007c0c */ /* 0x002fe2000c7a1270 */
[----:B------:R-:W1:Y:S01]  /*135c0*/  LDCU UR4, c[0x0][0x39c] ;  /* 0x00007380ff0477ac */ /* 0x000e620008000800 */
[C---:B-----5:R-:W-:Y:S01]  /*135d0*/  VIADD R228, R3.reuse, 0x1e ;  /* 0x0000001e03e47836 */ /* 0x060fe20000000000 */
[----:B---3--:R3:W-:Y:S04]  /*135e0*/  @P4 STG.E desc[UR16][R230.64], R246 ;  /* 0x000000f6e6004986 */ /* 0x0087e8000c101910 */
[----:B------:R-:W5:Y:S04]  /*135f0*/  LDL.LU.64 R224, [R1+0x130] ;  /* 0x0001300001e07983 */ /* 0x000f680000300a00 */
[----:B------:R-:W5:Y:S01]  /*13600*/  LDL.LU R239, [R1+0x70] ;  /* 0x0000700001ef7983 */ /* 0x000f620000300800 */
[----:B---3--:R-:W-:-:S03]  /*13610*/  VIADD R230, R3, 0x1f ;  /* 0x0000001f03e67836 */ /* 0x008fc60000000000 */
[----:B------:R-:W3:Y:S01]  /*13620*/  LDL.LU.64 R226, [R1+0x128] ;  /* 0x0001280001e27983 */ /* 0x000ee20000300a00 */
[----:B-1----:R-:W-:Y:S01]  /*13630*/  ISETP.LT.AND P4, PT, R228, UR4, !P0 ;  /* 0x00000004e4007c0c */ /* 0x002fe2000c781270 */
[----:B------:R-:W1:Y:S02]  /*13640*/  LDCU UR4, c[0x0][0x39c] ;  /* 0x00007380ff0477ac */ /* 0x000e640008000800 */
[----:B------:R-:W3:Y:S04]  /*13650*/  LDL.LU R246, [R1+0x74] ;  /* 0x0000740001f67983 */ /* 0x000ee80000300800 */
[----:B------:R-:W3:Y:S04]  /*13660*/  LDL.LU.64 R228, [R1+0x120] ;  /* 0x0001200001e47983 */ /* 0x000ee80000300a00 */
[----:B------:R4:W-:Y:S04]  /*13670*/  @P3 STG.E desc[UR16][R234.64], R245 ;  /* 0x000000f5ea003986 */ /* 0x0009e8000c101910 */
[----:B------:R-:W3:Y:S01]  /*13680*/  LDL.LU R247, [R1+0x78] ;  /* 0x0000780001f77983 */ /* 0x000ee20000300800 */
[----:B-1----:R-:W-:-:S03]  /*13690*/  ISETP.LT.AND P3, PT, R230, UR4, !P0 ;  /* 0x00000004e6007c0c */ /* 0x002fc6000c761270 */
[----:B----4-:R1:W-:Y:S01]  /*136a0*/  @P6 STG.E desc[UR16][R248.64], R250 ;  /* 0x000000faf8006986 */ /* 0x0103e2000c101910 */
[----:B------:R-:W4:Y:S03]  /*136b0*/  LDCU UR4, c[0x0][0x39c] ;  /* 0x00007380ff0477ac */ /* 0x000f260008000800 */
[----:B------:R-:W3:Y:S04]  /*136c0*/  LDL.LU.64 R230, [R1+0x118] ;  /* 0x0001180001e67983 */ /* 0x000ee80000300a00 */
[----:B------:R-:W3:Y:S04]  /*136d0*/  LDL.LU R245, [R1+0x7c] ;  /* 0x00007c0001f57983 */ /* 0x000ee80000300800 */
[----:B------:R-:W3:Y:S04]  /*136e0*/  LDL.LU.64 R234, [R1+0x110] ;  /* 0x0001100001ea7983 */ /* 0x000ee80000300a00 */
[----:B------:R-:W3:Y:S04]  /*136f0*/  LDL.LU R243, [R1+0x80] ;  /* 0x0000800001f37983 */ /* 0x000ee80000300800 */
[----:B-1----:R-:W3:Y:S04]  /*13700*/  LDL.LU.64 R248, [R1+0x108] ;  /* 0x0001080001f87983 */ /* 0x002ee80000300a00 */
[----:B------:R-:W3:Y:S04]  /*13710*/  LDL.LU R237, [R1+0x84] ;  /* 0x0000840001ed7983 */ /* 0x000ee80000300800 */
[----:B--2---:R1:W-:Y:S04]  /*13720*/  @P2 STG.E desc[UR16][R240.64], R251 ;  /* 0x000000fbf0002986 */ /* 0x0043e8000c101910 */
[----:B-1----:R-:W2:Y:S04]  /*13730*/  LDL.LU R240, [R1+0x238] ;  /* 0x0002380001f07983 */ /* 0x002ea80000300800 */
[----:B------:R-:W2:Y:S04]  /*13740*/  LDL.LU.64 R250, [R1+0x100] ;  /* 0x0001000001fa7983 */ /* 0x000ea80000300a00 */
[----:B------:R-:W2:Y:S01]  /*13750*/  LDL.LU R241, [R1+0x88] ;  /* 0x0000880001f17983 */ /* 0x000ea20000300800 */
[----:B------:R-:W-:-:S05]  /*13760*/  VIADD R233, R3, 0x20 ;  /* 0x0000002003e97836 */ /* 0x000fca0000000000 */
[----:B----4-:R-:W-:Y:S01]  /*13770*/  ISETP.LT.AND P6, PT, R233, UR4, !P0 ;  /* 0x00000004e9007c0c */ /* 0x010fe2000c7c1270 */
[----:B------:R-:W1:Y:S01]  /*13780*/  LDCU UR4, c[0x0][0x39c] ;  /* 0x00007380ff0477ac */ /* 0x000e620008000800 */
[----:B------:R-:W-:-:S05]  /*13790*/  VIADD R233, R3, 0x21 ;  /* 0x0000002103e97836 */ /* 0x000fca0000000000 */
[----:B-1----:R-:W-:Y:S01]  /*137a0*/  ISETP.LT.AND P2, PT, R233, UR4, !P0 ;  /* 0x00000004e9007c0c */ /* 0x002fe2000c741270 */
[----:B------:R-:W1:Y:S01]  /*137b0*/  LDCU UR4, c[0x0][0x39c] ;  /* 0x00007380ff0477ac */ /* 0x000e620008000800 */
[----:B------:R-:W-:Y:S01]  /*137c0*/  VIADD R233, R3, 0x22 ;  /* 0x0000002203e97836 */ /* 0x000fe20000000000 */
[----:B-----5:R4:W-:Y:S04]  /*137d0*/  @P1 STG.E desc[UR16][R224.64], R239 ;  /* 0x000000efe0001986 */ /* 0x0209e8000c101910 */
[----:B-1----:R-:W-:Y:S01]  /*137e0*/  ISETP.LT.AND P1, PT, R233, UR4, !P0 ;  /* 0x00000004e9007c0c */ /* 0x002fe2000c721270 */
[----:B------:R-:W1:Y:S01]  /*137f0*/  LDCU UR4, c[0x0][0x39c] ;  /* 0x00007380ff0477ac */ /* 0x000e620008000800 */
[----:B---3--:R3:W-:Y:S04]  /*13800*/  @P5 STG.E desc[UR16][R226.64], R246 ;  /* 0x000000f6e2005986 */ /* 0x0087e8000c101910 */
[----:B----4-:R-:W4:Y:S04]  /*13810*/  LDL.LU.64 R224, [R1+0x230] ;  /* 0x0002300001e07983 */ /* 0x010f280000300a00 */
[----:B------:R-:W5:Y:S04]  /*13820*/  LDL.LU R239, [R1+0x8c] ;  /* 0x00008c0001ef7983 */ /* 0x000f680000300800 */
[----:B---3--:R-:W3:Y:S04]  /*13830*/  LDL.LU.64 R226, [R1+0x228] ;  /* 0x0002280001e27983 */ /* 0x008ee80000300a00 */
[----:B------:R-:W3:Y:S04]  /*13840*/  LDL.LU R246, [R1+0x220] ;  /* 0x0002200001f67983 */ /* 0x000ee80000300800 */
[----:B------:R1:W-:Y:S04]  /*13850*/  @P4 STG.E desc[UR16][R228.64], R247 ;  /* 0x000000f7e4004986 */ /* 0x0003e8000c101910 */
[----:B------:R1:W-:Y:S04]  /*13860*/  @P3 STG.E desc[UR16][R230.64], R245 ;  /* 0x000000f5e6003986 */ /* 0x0003e8000c101910 */
[----:B-1----:R-:W3:Y:S04]  /*13870*/  LDL.LU.64 R228, [R1+0x218] ;  /* 0x0002180001e47983 */ /* 0x002ee80000300a00 */
[----:B------:R-:W3:Y:S04]  /*13880*/  LDL.LU R247, [R1+0x90] ;  /* 0x0000900001f77983 */ /* 0x000ee80000300800 */
[----:B------:R-:W3:Y:S04]  /*13890*/  LDL.LU.64 R230, [R1+0x210] ;  /* 0x0002100001e67983 */ /* 0x000ee80000300a00 */
[----:B------:R-:W3:Y:S04]  /*138a0*/  LDL.LU R245, [R1+0x94] ;  /* 0x0000940001f57983 */ /* 0x000ee80000300800 */
[----:B------:R1:W-:Y:S04]  /*138b0*/  @P6 STG.E desc[UR16][R234.64], R243 ;  /* 0x000000f3ea006986 */ /* 0x0003e8000c101910 */
[----:B------:R1:W-:Y:S04]  /*138c0*/  @P2 STG.E desc[UR16][R248.64], R237 ;  /* 0x000000edf8002986 */ /* 0x0003e8000c101910 */
[----:B-1----:R-:W3:Y:S04]  /*138d0*/  LDL.LU R234, [R1+0x208] ;  /* 0x0002080001ea7983 */ /* 0x002ee80000300800 */
[----:B------:R-:W3:Y:S04]  /*138e0*/  LDL.LU R243, [R1+0x98] ;  /* 0x0000980001f37983 */ /* 0x000ee80000300800 */
[----:B------:R-:W3:Y:S04]  /*138f0*/  LDL.LU.64 R248, [R1+0x200] ;  /* 0x0002000001f87983 */ /* 0x000ee80000300a00 */
[----:B--2---:R1:W-:Y:S04]  /*13900*/  @P1 STG.E desc[UR16][R250.64], R241 ;  /* 0x000000f1fa001986 */ /* 0x0043e8000c101910 */
[----:B-1----:R-:W5:Y:S01]  /*13910*/  LDL.LU.64 R250, [R1+0x1f8] ;  /* 0x0001f80001fa7983 */ /* 0x002f620000300a00 */
[----:B------:R-:W-:-:S03]  /*13920*/  VIADD R233, R3, 0x23 ;  /* 0x0000002303e97836 */ /* 0x000fc60000000000 */
[----:B------:R-:W2:Y:S02]  /*13930*/  LDL.LU R241, [R1+0x9c] ;  /* 0x00009c0001f17983 */ /* 0x000ea40000300800 */
        /* <DEDUP_REMOVED lines=22> */
[----:B-----5:R-:W5:Y:S04]  /*13aa0*/  LDL.LU R239, [R1+0xa0] ;  /* 0x0000a00001ef7983 */ /* 0x020f680000300800 */
[----:B------:R-:W2:Y:S04]  /*13ab0*/  LDL.LU R237, [R1+0xa4] ;  /* 0x0000a40001ed7983 */ /* 0x000ea80000300800 */
[----:B------:R-:W2:Y:S04]  /*13ac0*/  LDL.LU R235, [R1+0xa8] ;  /* 0x0000a80001eb7983 */ /* 0x000ea80000300800 */
[----:B------:R-:W2:Y:S04]  /*13ad0*/  LDL.LU R233, [R1+0xac] ;  /* 0x0000ac0001e97983 */ /* 0x000ea80000300800 */
[----:B------:R-:W2:Y:S04]  /*13ae0*/  LDL.LU R251, [R1+0xfc] ;  /* 0x0000fc0001fb7983 */ /* 0x000ea80000300800 */
[----:B---3--:R-:W3:Y:S01]  /*13af0*/  LDL.LU R247, [R1+0x1f4] ;  /* 0x0001f40001f77983 */ /* 0x008ee20000300800 */
[----:B------:R-:W-:-:S03]  /*13b00*/  VIADD R250, R3, 0x2a ;  /* 0x0000002a03fa7836 */ /* 0x000fc60000000000 */
[----:B------:R-:W2:Y:S02]  /*13b10*/  LDL.LU R249, [R1+0xf8] ;  /* 0x0000f80001f97983 */ /* 0x000ea40000300800 */
[----:B-1----:R-:W-:Y:S01]  /*13b20*/  ISETP.LT.AND P4, PT, R250, UR4, !P0 ;  /* 0x00000004fa007c0c */ /* 0x002fe2000c781270 */
[----:B------:R-:W1:Y:S01]  /*13b30*/  LDCU UR4, c[0x0][0x39c] ;  /* 0x00007380ff0477ac */ /* 0x000e620008000800 */
[----:B------:R-:W2:Y:S04]  /*13b40*/  LDL.LU R250, [R1+0xf4] ;  /* 0x0000f40001fa7983 */ /* 0x000ea80000300800 */
[----:B---3--:R3:W-:Y:S04]  /*13b50*/  @P3 STG.E desc[UR16][R246.64], R245 ;  /* 0x000000f5f6003986 */ /* 0x0087e8000c101910 */
[----:B---3--:R-:W3:Y:S01]  /*13b60*/  LDL.LU R245, [R1+0x1f0] ;  /* 0x0001f00001f57983 */ /* 0x008ee20000300800 */
[----:B------:R-:W-:-:S03]  /*13b70*/  VIADD R248, R3, 0x2b ;  /* 0x0000002b03f87836 */ /* 0x000fc60000000000 */
[----:B------:R-:W2:Y:S02]  /*13b80*/  LDL.LU R247, [R1+0xf0] ;  /* 0x0000f00001f77983 */ /* 0x000ea40000300800 */
[----:B-1----:R-:W-:Y:S01]  /*13b90*/  ISETP.LT.AND P3, PT, R248, UR4, !P0 ;  /* 0x00000004f8007c0c */ /* 0x002fe2000c761270 */
[----:B------:R-:W1:Y:S01]  /*13ba0*/  LDCU UR4, c[0x0][0x39c] ;  /* 0x00007380ff0477ac */ /* 0x000e620008000800 */
[----:B------:R-:W2:Y:S04]  /*13bb0*/  LDL.LU R248, [R1+0xec] ;  /* 0x0000ec0001f87983 */ /* 0x000ea80000300800 */
[----:B---3--:R3:W-:Y:S04]  /*13bc0*/  @P6 STG.E desc[UR16][R244.64], R243 ;  /* 0x000000f3f4006986 */ /* 0x0087e8000c101910 */
[----:B---3--:R-:W2:Y:S01]  /*13bd0*/  LDL.LU R243, [R1+0x1ec] ;  /* 0x0001ec0001f37983 */ /* 0x008ea20000300800 */
[----:B------:R-:W-:-:S03]  /*13be0*/  VIADD R246, R3, 0x2c ;  /* 0x0000002c03f67836 */ /* 0x000fc60000000000 */
[----:B------:R-:W3:Y:S02]  /*13bf0*/  LDL.LU R245, [R1+0xe8] ;  /* 0x0000e80001f57983 */ /* 0x000ee40000300800 */
[----:B-1----:R-:W-:Y:S01]  /*13c00*/  ISETP.LT.AND P6, PT, R246, UR4, !P0 ;  /* 0x00000004f6007c0c */ /* 0x002fe2000c7c1270 */
[----:B------:R-:W1:Y:S01]  /*13c10*/  LDCU UR4, c[0x0][0x39c] ;  /* 0x00007380ff0477ac */ /* 0x000e620008000800 */
[----:B------:R-:W3:Y:S04]  /*13c20*/  LDL.LU R246, [R1+0xe4] ;  /* 0x0000e40001f67983 */ /* 0x000ee80000300800 */
[----:B--2---:R2:W-:Y:S04]  /*13c30*/  @P2 STG.E desc[UR16][R242.64], R241 ;  /* 0x000000f1f2002986 */ /* 0x0045e8000c101910 */
[----:B--2---:R-:W5:Y:S01]  /*13c40*/  LDL.LU R241, [R1+0x1e8] ;  /* 0x0001e80001f17983 */ /* 0x004f620000300800 */
[----:B------:R-:W-:-:S03]  /*13c50*/  VIADD R244, R3, 0x2d ;  /* 0x0000002d03f47836 */ /* 0x000fc60000000000 */
[----:B------:R-:W2:Y:S02]  /*13c60*/  LDL.LU R243, [R1+0xe0] ;  /* 0x0000e00001f37983 */ /* 0x000ea40000300800 */
[----:B-1----:R-:W-:Y:S01]  /*13c70*/  ISETP.LT.AND P2, PT, R244, UR4, !P0 ;  /* 0x00000004f4007c0c */ /* 0x002fe2000c741270 */
[----:B------:R-:W1:Y:S01]  /*13c80*/  LDCU UR4, c[0x0][0x39c] ;  /* 0x00007380ff0477ac */ /* 0x000e620008000800 */
[----:B------:R-:W2:Y:S04]  /*13c90*/  LDL.LU R244, [R1+0xdc] ;  /* 0x0000dc0001f47983 */ /* 0x000ea80000300800 */
[----:B-----5:R5:W-:Y:S04]  /*13ca0*/  @P1 STG.E desc[UR16][R240.64], R239 ;  /* 0x000000eff0001986 */ /* 0x020be8000c101910 */
[----:B-----5:R-:W5:Y:S01]  /*13cb0*/  LDL.LU R239, [R1+0x1e4] ;  /* 0x0001e40001ef7983 */ /* 0x020f620000300800 */
        /* <DEDUP_REMOVED lines=11> */
[----:B------:R-:W2:Y:S01]  /*13d70*/  LDL.LU R240, [R1+0xcc] ;  /* 0x0000cc0001f07983 */ /* 0x000ea20000300800 */
[----:B------:R-:W-:-:S03]  /*13d80*/  VIADD R238, R3, 0x30 ;  /* 0x0000003003ee7836 */ /* 0x000fc60000000000 */
[----:B-----5:R5:W-:Y:S04]  /*13d90*/  @P4 STG.E desc[UR16][R236.64], R235 ;  /* 0x000000ebec004986 */ /* 0x020be8000c101910 */
[----:B-----5:R-:W5:Y:S01]  /*13da0*/  LDL.LU R235, [R1+0x1dc] ;  /* 0x0001dc0001eb7983 */ /* 0x020f620000300800 */
[----:B-1----:R-:W-:Y:S01]  /*13db0*/  ISETP.LT.AND P4, PT, R238, UR4, !P0 ;  /* 0x00000004ee007c0c */ /* 0x002fe2000c781270 */
[----:B------:R-:W1:Y:S01]  /*13dc0*/  LDCU UR4, c[0x0][0x39c] ;  /* 0x00007380ff0477ac */ /* 0x000e620008000800 */
[C---:B------:R-:W-:Y:S01]  /*13dd0*/  VIADD R236, R3.reuse, 0x31 ;  /* 0x0000003103ec7836 */ /* 0x040fe20000000000 */
[----:B------:R-:W2:Y:S04]  /*13de0*/  LDL.LU R237, [R1+0xc8] ;  /* 0x0000c80001ed7983 */ /* 0x000ea80000300800 */
[----:B------:R-:W2:Y:S04]  /*13df0*/  LDL.LU R238, [R1+0xc4] ;  /* 0x0000c40001ee7983 */ /* 0x000ea80000300800 */
[----:B-----5:R5:W-:Y:S01]  /*13e00*/  @P3 STG.E desc[UR16][R234.64], R233 ;  /* 0x000000e9ea003986 */ /* 0x020be2000c101910 */
[----:B-1----:R-:W-:Y:S01]  /*13e10*/  ISETP.LT.AND P3, PT, R236, UR4, !P0 ;  /* 0x00000004ec007c0c */ /* 0x002fe2000c761270 */
[----:B------:R-:W1:Y:S02]  /*13e20*/  LDCU UR4, c[0x0][0x39c] ;  /* 0x00007380ff0477ac */ /* 0x000e640008000800 */
[----:B-----5:R-:W5:Y:S04]  /*13e30*/  LDL.LU R233, [R1+0x1d8] ;  /* 0x0001d80001e97983 */ /* 0x020f680000300800 */
[----:B------:R-:W4:Y:S04]  /*13e40*/  LDL.LU R235, [R1+0xc0] ;  /* 0x0000c00001eb7983 */ /* 0x000f280000300800 */
[----:B------:R-:W5:Y:S01]  /*13e50*/  LDL.LU R236, [R1+0xb0] ;  /* 0x0000b00001ec7983 */ /* 0x000f620000300800 */
[----:B------:R-:W-:-:S03]  /*13e60*/  VIADD R234, R3, 0x32 ;  /* 0x0000003203ea7836 */ /* 0x000fc60000000000 */
[----:B-----5:R5:W-:Y:S02]  /*13e70*/  @P6 STG.E desc[UR16][R232.64], R236 ;  /* 0x000000ece8006986 */ /* 0x020be4000c101910 */
[----:B-1----:R-:W-:Y:S01]  /*13e80*/  ISETP.LT.AND P6, PT, R234, UR4, !P0 ;  /* 0x00000004ea007c0c */ /* 0x002fe2000c7c1270 */
[----:B------:R-:W1:Y:S01]  /*13e90*/  LDCU UR4, c[0x0][0x39c] ;  /* 0x00007380ff0477ac */ /* 0x000e620008000800 */
[----:B-----5:R-:W5:Y:S04]  /*13ea0*/  LDL.LU R232, [R1+0xb8] ;  /* 0x0000b80001e87983 */ /* 0x020f680000300800 */
[----:B------:R-:W2:Y:S04]  /*13eb0*/  LDL.LU R233, [R1+0xbc] ;  /* 0x0000bc0001e97983 */ /* 0x000ea80000300800 */
[----:B------:R-:W2:Y:S01]  /*13ec0*/  LDL.LU R234, [R1+0xb4] ;  /* 0x0000b40001ea7983 */ /* 0x000ea20000300800 */
[----:B------:R-:W-:-:S03]  /*13ed0*/  VIADD R236, R3, 0x33 ;  /* 0x0000003303ec7836 */ /* 0x000fc60000000000 */
[----:B--2---:R2:W-:Y:S02]  /*13ee0*/  @P2 STG.E desc[UR16][R230.64], R234 ;  /* 0x000000eae6002986 */ /* 0x0045e4000c101910 */
[----:B-1----:R-:W-:Y:S01]  /*13ef0*/  ISETP.LT.AND P2, PT, R236, UR4, !P0 ;  /* 0x00000004ec007c0c */ /* 0x002fe2000c741270 */
[----:B------:R-:W1:Y:S01]  /*13f00*/  LDCU UR4, c[0x0][0x39c] ;  /* 0x00007380ff0477ac */ /* 0x000e620008000800 */
[----:B-----5:R5:W-:Y:S01]  /*13f10*/  @P1 STG.E desc[UR16][R228.64], R232 ;  /* 0x000000e8e4001986 */ /* 0x020be2000c101910 */
[----:B--2---:R-:W-:-:S05]  /*13f20*/  VIADD R234, R3, 0x34 ;  /* 0x0000003403ea7836 */ /* 0x004fca0000000000 */
[----:B-1----:R-:W-:Y:S01]  /*13f30*/  ISETP.LT.AND P1, PT, R234, UR4, !P0 ;  /* 0x00000004ea007c0c */ /* 0x002fe2000c721270 */
[----:B------:R-:W1:Y:S01]  /*13f40*/  LDCU UR4, c[0x0][0x39c] ;  /* 0x00007380ff0477ac */ /* 0x000e620008000800 */
[C---:B-----5:R-:W-:Y:S01]  /*13f50*/  VIADD R232, R3.reuse, 0x35 ;  /* 0x0000003503e87836 */ /* 0x060fe20000000000 */
[----:B------:R2:W-:Y:S01]  /*13f60*/  @P5 STG.E desc[UR16][R226.64], R233 ;  /* 0x000000e9e2005986 */ /* 0x0005e2000c101910 */
[----:B------:R-:W-:-:S03]  /*13f70*/  VIADD R230, R3, 0x36 ;  /* 0x0000003603e67836 */ /* 0x000fc60000000000 */
[----:B-1----:R-:W-:Y:S01]  /*13f80*/  ISETP.LT.AND P5, PT, R232, UR4, !P0 ;  /* 0x00000004e8007c0c */ /* 0x002fe2000c7a1270 */
[----:B------:R-:W1:Y:S01]  /*13f90*/  LDCU UR4, c[0x0][0x39c] ;  /* 0x00007380ff0477ac */ /* 0x000e620008000800 */
[----:B----4-:R4:W-:Y:S01]  /*13fa0*/  @P4 STG.E desc[UR16][R224.64], R235 ;  /* 0x000000ebe0004986 */ /* 0x0109e2000c101910 */
[C---:B------:R-:W-:Y:S01]  /*13fb0*/  VIADD R228, R3.reuse, 0x37 ;  /* 0x0000003703e47836 */ /* 0x040fe20000000000 */
[----:B-1----:R-:W-:Y:S01]  /*13fc0*/  ISETP.LT.AND P4, PT, R230, UR4, !P0 ;  /* 0x00000004e6007c0c */ /* 0x002fe2000c781270 */
[----:B------:R-:W1:Y:S01]  /*13fd0*/  LDCU UR4, c[0x0][0x39c] ;  /* 0x00007380ff0477ac */ /* 0x000e620008000800 */
[----:B------:R5:W-:Y:S01]  /*13fe0*/  @P3 STG.E desc[UR16][R222.64], R238 ;  /* 0x000000eede003986 */ /* 0x000be2000c101910 */
[C---:B--2---:R-:W-:Y:S01]  /*13ff0*/  VIADD R226, R3.reuse, 0x38 ;  /* 0x0000003803e27836 */ /* 0x044fe20000000000 */
[----:B-1----:R-:W-:Y:S01]  /*14000*/  ISETP.LT.AND P3, PT, R228, UR4, !P0 ;  /* 0x00000004e4007c0c */ /* 0x002fe2000c761270 */
[----:B------:R-:W1:Y:S01]  /*14010*/  LDCU UR4, c[0x0][0x39c] ;  /* 0x00007380ff0477ac */ /* 0x000e620008000800 */
[----:B------:R2:W-:Y:S01]  /*14020*/  @P6 STG.E desc[UR16][R220.64], R237 ;  /* 0x000000eddc006986 */ /* 0x0005e2000c101910 */
[C---:B----4-:R-:W-:Y:S01]  /*14030*/  VIADD R224, R3.reuse, 0x39 ;  /* 0x0000003903e07836 */ /* 0x050fe20000000000 */
[----:B-1----:R-:W-:Y:S01]  /*14040*/  ISETP.LT.AND P6, PT, R226, UR4, !P0 ;  /* 0x00000004e2007c0c */ /* 0x002fe2000c7c1270 */
[----:B------:R-:W1:Y:S01]  /*14050*/  LDCU UR4, c[0x0][0x39c] ;  /* 0x00007380ff0477ac */ /* 0x000e620008000800 */
[----:B------:R4:W-:Y:S01]  /*14060*/  @P2 STG.E desc[UR16][R218.64], R240 ;  /* 0x000000f0da002986 */ /* 0x0009e2000c101910 */
[C---:B-----5:R-:W-:Y:S01]  /*14070*/  VIADD R222, R3.reuse, 0x3a ;  /* 0x0000003a03de7836 */ /* 0x060fe20000000000 */
        /* <DEDUP_REMOVED lines=18> */
[----:B------:R-:W-:Y:S01]  /*141a0*/  @P6 STG.E desc[UR16][R208.64], R243 ;  /* 0x000000f3d0006986 */ /* 0x000fe2000c101910 */
[C---:B----4-:R-:W-:Y:S01]  /*141b0*/  VIADD R212, R3.reuse, 0x3f ;  /* 0x0000003f03d47836 */ /* 0x050fe20000000000 */
[----:B-1----:R-:W-:Y:S01]  /*141c0*/  ISETP.LT.AND P6, PT, R214, UR4, !P0 ;  /* 0x00000004d6007c0c */ /* 0x002fe2000c7c1270 */
[----:B------:R-:W1:Y:S01]  /*141d0*/  LDCU UR4, c[0x0][0x39c] ;  /* 0x00007380ff0477ac */ /* 0x000e620008000800 */
[----:B---3--:R2:W-:Y:S01]  /*141e0*/  @P2 STG.E desc[UR16][R206.64], R246 ;  /* 0x000000f6ce002986 */ /* 0x0085e2000c101910 */
[----:B-----5:R-:W-:-:S03]  /*141f0*/  VIADD R210, R3, 0x40 ;  /* 0x0000004003d27836 */ /* 0x020fc60000000000 */
[----:B------:R3:W-:Y:S02]  /*14200*/  @P1 STG.E desc[UR16][R204.64], R245 ;  /* 0x000000f5cc001986 */ /* 0x0007e4000c101910 */
[----:B------:R-:W-:Y:S01]  /*14210*/  ISETP.LT.AND P1, PT, R210, UR6, !P0 ;  /* 0x00000006d2007c0c */ /* 0x000fe2000c721270 */
[----:B------:R-:W4:Y:S01]  /*14220*/  LDCU UR6, c[0x0][0x39c] ;  /* 0x00007380ff0677ac */ /* 0x000f220008000800 */
[----:B-1----:R-:W-:Y:S01]  /*14230*/  ISETP.LT.AND P2, PT, R212, UR4, !P0 ;  /* 0x00000004d4007c0c */ /* 0x002fe2000c741270 */
[----:B------:R-:W1:Y:S01]  /*14240*/  LDCU UR4, c[0x0][0x39c] ;  /* 0x00007380ff0477ac */ /* 0x000e620008000800 */
[----:B--2---:R-:W-:Y:S01]  /*14250*/  VIADD R207, R252, UR5 ;  /* 0x00000005fccf7c36 */ /* 0x004fe20008000000 */
[----:B------:R2:W-:Y:S01]  /*14260*/  @P5 STG.E desc[UR16][R202.64], R248 ;  /* 0x000000f8ca005986 */ /* 0x0005e2000c101910 */
[----:B------:R-:W-:-:S03]  /*14270*/  VIADD R206, R3, 0x43 ;  /* 0x0000004303ce7836 */ /* 0x000fc60000000000 */
[----:B------:R5:W-:Y:S01]  /*14280*/  @P4 STG.E desc[UR16][R200.64], R247 ;  /* 0x000000f7c8004986 */ /* 0x000be2000c101910 */
[----:B------:R-:W-:-:S03]  /*14290*/  VIADD R209, R3, 0x41 ;  /* 0x0000004103d17836 */ /* 0x000fc60000000000 */
[----:B------:R4:W-:Y:S01]  /*142a0*/  @P3 STG.E desc[UR16][R198.64], R250 ;  /* 0x000000fac6003986 */ /* 0x0009e2000c101910 */
[C---:B---3--:R-:W-:Y:S01]  /*142b0*/  LEA R204, P3, R207.reuse, R2, 0x2 ;  /* 0x00000002cfcc7211 */ /* 0x048fe200078610ff */
[----:B--2---:R-:W-:-:S03]  /*142c0*/  VIADD R203, R207, UR5 ;  /* 0x00000005cfcb7c36 */ /* 0x004fc60008000000 */
[----:B------:R-:W-:Y:S02]  /*142d0*/  LEA.HI.X.SX32 R205, R207, R0, 0x2, P3 ;  /* 0x00000000cfcd7211 */ /* 0x000fe400018f16ff */
[----:B------:R-:W-:Y:S01]  /*142e0*/  ISETP.LT.AND P5, PT, R209, UR7, !P0 ;  /* 0x00000007d1007c0c */ /* 0x000fe2000c7a1270 */
[----:B------:R-:W2:Y:S01]  /*142f0*/  LDCU UR7, c[0x0][0x39c] ;  /* 0x00007380ff0777ac */ /* 0x000ea20008000800 */
[----:B-1----:R-:W-:Y:S01]  /*14300*/  ISETP.LT.AND P3, PT, R206, UR4, !P0 ;  /* 0x00000004ce007c0c */ /* 0x002fe2000c761270 */
[----:B-----5:R-:W-:Y:S01]  /*14310*/  VIADD R201, R3, 0x44 ;  /* 0x0000004403c97836 */ /* 0x020fe20000000000 */
[----:B------:R-:W1:Y:S01]  /*14320*/  LDCU UR4, c[0x0][0x39c] ;  /* 0x00007380ff0477ac */ /* 0x000e620008000800 */
[----:B------:R3:W-:Y:S01]  /*14330*/  @P6 STG.E desc[UR16][R196.64], R249 ;  /* 0x000000f9c4006986 */ /* 0x0007e2000c101910 */
[----:B------:R-:W-:-:S03]  /*14340*/  LEA R200, P6, R203, R2, 0x2 ;  /* 0x00000002cbc87211 */ /* 0x000fc600078c10ff */
[----:B------:R5:W-:Y:S01]  /*14350*/  @P2 STG.E desc[UR16][R204.64], R251 ;  /* 0x000000fbcc002986 */ /* 0x000be2000c101910 */
[----:B----4-:R-:W-:Y:S01]  /*14360*/  ISETP.LT.AND P2, PT, R201, UR6, !P0 ;  /* 0x00000006c9007c0c */ /* 0x010fe2000c741270 */
[----:B------:R-:W-:Y:S01]  /*14370*/  VIADD R202, R3, 0x46 ;  /* 0x0000004603ca7836 */ /* 0x000fe20000000000 */
[----:B------:R-:W-:Y:S01]  /*14380*/  LEA.HI.X.SX32 R201, R203, R0, 0x2, P6 ;  /* 0x00000000cbc97211 */ /* 0x000fe200030f16ff */
[----:B------:R-:W-:Y:S01]  /*14390*/  VIADD R199, R3, 0x45 ;  /* 0x0000004503c77836 */ /* 0x000fe20000000000 */
[----:B------:R-:W4:Y:S01]  /*143a0*/  LDCU UR6, c[0x0][0x39c] ;  /* 0x00007380ff0677ac */ /* 0x000f220008000800 */
[----:B---3--:R-:W-:-:S05]  /*143b0*/  VIADD R197, R203, UR5 ;  /* 0x00000005cbc57c36 */ /* 0x008fca0008000000 */
[C---:B------:R-:W-:Y:S01]  /*143c0*/  LEA R196, P6, R197.reuse, R2, 0x2 ;  /* 0x00000002c5c47211 */ /* 0x040fe200078c10ff */
[----:B------:R-:W-:-:S03]  /*143d0*/  VIADD R203, R197, UR5 ;  /* 0x00000005c5cb7c36 */ /* 0x000fc60008000000 */
[----:B------:R-:W-:Y:S01]  /*143e0*/  LEA.HI.X.SX32 R197, R197, R0, 0x2, P6 ;  /* 0x00000000c5c57211 */ /* 0x000fe200030f16ff */
[----:B------:R-:W-:Y:S01]  /*143f0*/  VIADD R208, R3, 0x42 ;  /* 0x0000004203d07836 */ /* 0x000fe20000000000 */
[----:B------:R3:W-:Y:S01]  /*14400*/  @P1 STG.E desc[UR16][R200.64], R132 ;  /* 0x00000084c8001986 */ /* 0x0007e2000c101910 */
[----:B------:R-:W-:-:S03]  /*14410*/  LEA R198, P6, R203, R2, 0x2 ;  /* 0x00000002cbc67211 */ /* 0x000fc600078c10ff */
[----:B------:R3:W-:Y:S01]  /*14420*/  @P5 STG.E desc[UR16][R196.64], R133 ;  /* 0x00000085c4005986 */ /* 0x0007e2000c101910 */
[----:B-1----:R-:W-:Y:S01]  /*14430*/  ISETP.LT.AND P5, PT, R202, UR4, !P0 ;  /* 0x00000004ca007c0c */ /* 0x002fe2000c7a1270 */
[----:B------:R-:W1:Y:S01]  /*14440*/  LDCU UR4, c[0x0][0x39c] ;  /* 0x00007380ff0477ac */ /* 0x000e620008000800 */
[----:B--2---:R-:W-:Y:S02]  /*14450*/  ISETP.LT.AND P1, PT, R199, UR7, !P0 ;  /* 0x00000007c7007c0c */ /* 0x004fe4000c721270 */
[----:B------:R-:W-:Y:S01]  /*14460*/  ISETP.LT.AND P4, PT, R208, UR8, !P0 ;  /* 0x00000008d0007c0c */ /* 0x000fe2000c781270 */
[----:B------:R-:W2:Y:S01]  /*14470*/  LDCU UR7, c[0x0][0x39c] ;  /* 0x00007380ff0777ac */ /* 0x000ea20008000800 */
[C---:B------:R-:W-:Y:S01]  /*14480*/  LEA.HI.X.SX32 R199, R203.reuse, R0, 0x2, P6 ;  /* 0x00000000cbc77211 */ /* 0x040fe200030f16ff */
[----:B------:R-:W-:-:S04]  /*14490*/  VIADD R203, R203, UR5 ;  /* 0x00000005cbcb7c36 */ /* 0x000fc80008000000 */
[C---:B-----5:R-:W-:Y:S01]  /*144a0*/  VIADD R205, R203.reuse, UR5 ;  /* 0x00000005cbcd7c36 */ /* 0x060fe20008000000 */
[----:B---3--:R-:W-:Y:S01]  /*144b0*/  LEA R200, P6, R203, R2, 0x2 ;  /* 0x00000002cbc87211 */ /* 0x008fe200078c10ff */
[----:B------:R-:W-:-:S03]  /*144c0*/  VIADD R202, R3, 0x47 ;  /* 0x0000004703ca7836 */ /* 0x000fc60000000000 */
[----:B------:R-:W-:Y:S01]  /*144d0*/  LEA.HI.X.SX32 R201, R203, R0, 0x2, P6 ;  /* 0x00000000cbc97211 */ /* 0x000fe200030f16ff */
[C---:B------:R-:W-:Y:S01]  /*144e0*/  VIADD R203, R205.reuse, UR5 ;  /* 0x00000005cdcb7c36 */ /* 0x040fe20008000000 */
[----:B------:R-:W-:Y:S01]  /*144f0*/  LEA R132, P6, R205, R2, 0x2 ;  /* 0x00000002cd847211 */ /* 0x000fe200078c10ff */
[----:B------:R-:W-:Y:S01]  /*14500*/  VIADD R197, R3, 0x48 ;  /* 0x0000004803c57836 */ /* 0x000fe20000000000 */
[----:B------:R3:W-:Y:S01]  /*14510*/  @P4 STG.E desc[UR16][R198.64], R134 ;  /* 0x00000086c6004986 */ /* 0x0007e2000c101910 */
[----:B----4-:R-:W-:Y:S01]  /*14520*/  ISETP.LT.AND P4, PT, R202, UR6, !P0 ;  /* 0x00000006ca007c0c */ /* 0x010fe2000c781270 */
[----:B------:R-:W4:Y:S01]  /*14530*/  LDCU UR6, c[0x0][0x39c] ;  /* 0x00007380ff0677ac */ /* 0x000f220008000800 */
[----:B------:R-:W-:Y:S01]  /*14540*/  LEA.HI.X.SX32 R133, R205, R0, 0x2, P6 ;  /* 0x00000000cd857211 */ /* 0x000fe200030f16ff */
[----:B------:R5:W-:Y:S01]  /*14550*/  @P3 STG.E desc[UR16][R200.64], R135 ;  /* 0x00000087c8003986 */ /* 0x000be2000c101910 */
[----:B------:R-:W-:Y:S02]  /*14560*/  LEA R196, P6, R203, R2, 0x2 ;  /* 0x00000002cbc47211 */ /* 0x000fe400078c10ff */
[----:B-1----:R-:W-:Y:S01]  /*14570*/  ISETP.LT.AND P3, PT, R197, UR4, !P0 ;  /* 0x00000004c5007c0c */ /* 0x002fe2000c761270 */
[----:B------:R-:W1:Y:S01]  /*14580*/  LDCU UR4, c[0x0][0x39c] ;  /* 0x00007380ff0477ac */ /* 0x000e620008000800 */
[C---:B------:R-:W-:Y:S01]  /*14590*/  LEA.HI.X.SX32 R197, R203.reuse, R0, 0x2, P6 ;  /* 0x00000000cbc57211 */ /* 0x040fe200030f16ff */
[----:B------:R-:W-:-:S02]  /*145a0*/  VIADD R203, R203, UR5 ;  /* 0x00000005cbcb7c36 */ /* 0x000fc40008000000 */
[----:B---3--:R-:W-:Y:S01]  /*145b0*/  VIADD R134, R3, 0x49 ;  /* 0x0000004903867836 */ /* 0x008fe20000000000 */
[----:B------:R3:W-:Y:S01]  /*145c0*/  @P2 STG.E desc[UR16][R132.64], R136 ;  /* 0x0000008884002986 */ /* 0x0007e2000c101910 */
[----:B------:R-:W-:-:S03]  /*145d0*/  VIADD R199, R203, UR5 ;  /* 0x00000005cbc77c36 */ /* 0x000fc60008000000 */
[----:B--2---:R-:W-:Y:S01]  /*145e0*/  ISETP.LT.AND P2, PT, R134, UR7, !P0 ;  /* 0x0000000786007c0c */ /* 0x004fe2000c741270 */
[----:B------:R-:W2:Y:S01]  /*145f0*/  LDCU UR7, c[0x0][0x39c] ;  /* 0x00007380ff0777ac */ /* 0x000ea20008000800 */
[----:B------:R-:W-:Y:S01]  /*14600*/  LEA R134, P6, R203, R2, 0x2 ;  /* 0x00000002cb867211 */ /* 0x000fe200078c10ff */
[----:B------:R-:W-:Y:S01]  /*14610*/  VIADD R198, R3, 0x4a ;  /* 0x0000004a03c67836 */ /* 0x000fe20000000000 */
[----:B------:R1:W-:Y:S02]  /*14620*/  @P1 STG.E desc[UR16][R196.64], R137 ;  /* 0x00000089c4001986 */ /* 0x0003e4000c101910 */
[----:B-----5:R-:W-:Y:S01]  /*14630*/  LEA.HI.X.SX32 R135, R203, R0, 0x2, P6 ;  /* 0x00000000cb877211 */ /* 0x020fe200030f16ff */
[C---:B------:R-:W-:Y:S01]  /*14640*/  VIADD R201, R199.reuse, UR5 ;  /* 0x00000005c7c97c36 */ /* 0x040fe20008000000 */
[----:B---3--:R-:W-:Y:S01]  /*14650*/  LEA R132, P6, R199, R2, 0x2 ;  /* 0x00000002c7847211 */ /* 0x008fe200078c10ff */
[----:B------:R-:W-:Y:S01]  /*14660*/  VIADD R136, R3, 0x4b ;  /* 0x0000004b03887836 */ /* 0x000fe20000000000 */
[----:B----4-:R-:W-:Y:S01]  /*14670*/  ISETP.LT.AND P1, PT, R198, UR6, !P0 ;  /* 0x00000006c6007c0c */ /* 0x010fe2000c721270 */
[----:B------:R-:W3:Y:S01]  /*14680*/  LDCU UR6, c[0x0][0x39c] ;  /* 0x00007380ff0677ac */ /* 0x000ee20008000800 */
[----:B------:R4:W-:Y:S01]  /*14690*/  @P5 STG.E desc[UR16][R134.64], R138 ;  /* 0x0000008a86005986 */ /* 0x0009e2000c101910 */
[----:B------:R-:W-:Y:S01]  /*146a0*/  LEA.HI.X.SX32 R133, R199, R0, 0x2, P6 ;  /* 0x00000000c7857211 */ /* 0x000fe200030f16ff */
[----:B------:R-:W-:Y:S01]  /*146b0*/  VIADD R199, R201, UR5 ;  /* 0x00000005c9c77c36 */ /* 0x000fe20008000000 */
[----:B-1----:R-:W-:Y:S01]  /*146c0*/  ISETP.LT.AND P5, PT, R136, UR4, !P0 ;  /* 0x0000000488007c0c */ /* 0x002fe2000c7a1270 */
[----:B------:R-:W-:Y:S01]  /*146d0*/  VIADD R197, R3, 0x4c ;  /* 0x0000004c03c57836 */ /* 0x000fe20000000000 */
[C---:B------:R-:W-:Y:S01]  /*146e0*/  LEA R136, P6, R201.reuse, R2, 0x2 ;  /* 0x00000002c9887211 */ /* 0x040fe200078c10ff */
[----:B------:R-:W1:Y:S03]  /*146f0*/  LDCU UR4, c[0x0][0x39c] ;  /* 0x00007380ff0477ac */ /* 0x000e660008000800 */
[----:B------:R-:W-:-:S02]  /*14700*/  LEA.HI.X.SX32 R137, R201, R0, 0x2, P6 ;  /* 0x00000000c9897211 */ /* 0x000fc400030f16ff */
[----:B------:R-:W-:Y:S01]  /*14710*/  LEA R196, P6, R199, R2, 0x2 ;  /* 0x00000002c7c47211 */ /* 0x000fe200078c10ff */
[----:B------:R5:W-:Y:S01]  /*14720*/  @P4 STG.E desc[UR16][R132.64], R139 ;  /* 0x0000008b84004986 */ /* 0x000be2000c101910 */
[----:B--2---:R-:W-:Y:S01]  /*14730*/  ISETP.LT.AND P4, PT, R197, UR7, !P0 ;  /* 0x00000007c5007c0c */ /* 0x004fe2000c781270 */
[----:B------:R-:W-:Y:S01]  /*14740*/  VIADD R198, R3, 0x4d ;  /* 0x0000004d03c67836 */ /* 0x000fe20000000000 */
[C---:B------:R-:W-:Y:S01]  /*14750*/  LEA.HI.X.SX32 R197, R199.reuse, R0, 0x2, P6 ;  /* 0x00000000c7c57211 */ /* 0x040fe200030f16ff */
[----:B------:R-:W2:Y:S01]  /*14760*/  LDCU UR7, c[0x0][0x39c] ;  /* 0x00007380ff0777ac */ /* 0x000ea20008000800 */
[----:B------:R-:W-:Y:S01]  /*14770*/  VIADD R199, R199, UR5 ;  /* 0x00000005c7c77c36 */ /* 0x000fe20008000000 */
[----:B------:R1:W-:Y:S01]  /*14780*/  @P3 STG.E desc[UR16][R136.64], R140 ;  /* 0x0000008c88003986 */ /* 0x0003e2000c101910 */
[----:B---3--:R-:W-:Y:S01]  /*14790*/  ISETP.LT.AND P3, PT, R198, UR6, !P0 ;  /* 0x00000006c6007c0c */ /* 0x008fe2000c761270 */
[----:B------:R-:W3:Y:S01]  /*147a0*/  LDCU UR6, c[0x0][0x39c] ;  /* 0x00007380ff0677ac */ /* 0x000ee20008000800 */
[----:B----4-:R-:W-:Y:S01]  /*147b0*/  VIADD R135, R3, 0x4e ;  /* 0x0000004e03877836 */ /* 0x010fe20000000000 */
[----:B------:R4:W-:Y:S01]  /*147c0*/  @P2 STG.E desc[UR16][R196.64], R141 ;  /* 0x0000008dc4002986 */ /* 0x0009e2000c101910 */
[C---:B-----5:R-:W-:Y:S01]  /*147d0*/  VIADD R139, R199.reuse, UR5 ;  /* 0x00000005c78b7c36 */ /* 0x060fe20008000000 */
[----:B------:R-:W-:-:S04]  /*147e0*/  LEA R132, P2, R199, R2, 0x2 ;  /* 0x00000002c7847211 */ /* 0x000fc800078410ff */
[----:B------:R-:W-:Y:S02]  /*147f0*/  LEA R134, P6, R139, R2, 0x2 ;  /* 0x000000028b867211 */ /* 0x000fe400078c10ff */
[-C--:B------:R-:W-:Y:S01]  /*14800*/  LEA.HI.X.SX32 R133, R199, R0.reuse, 0x2, P2 ;  /* 0x00000000c7857211 */ /* 0x080fe200010f16ff */
[----:B-1----:R-:W-:Y:S01]  /*14810*/  VIADD R136, R3, 0x4f ;  /* 0x0000004f03887836 */ /* 0x002fe20000000000 */
[----:B------:R-:W-:Y:S01]  /*14820*/  ISETP.LT.AND P2, PT, R135, UR4, !P0 ;  /* 0x0000000487007c0c */ /* 0x000fe2000c741270 */
[----:B------:R-:W1:Y:S01]  /*14830*/  LDCU UR4, c[0x0][0x39c] ;  /* 0x00007380ff0477ac */ /* 0x000e620008000800 */
[C---:B------:R-:W-:Y:S01]  /*14840*/  LEA.HI.X.SX32 R135, R139.reuse, R0, 0x2, P6 ;  /* 0x000000008b877211 */ /* 0x040fe200030f16ff */
[----:B------:R-:W-:Y:S01]  /*14850*/  VIADD R139, R139, UR5 ;  /* 0x000000058b8b7c36 */ /* 0x000fe20008000000 */
[----:B------:R5:W-:Y:S01]  /*14860*/  @P1 STG.E desc[UR16][R132.64], R142 ;  /* 0x0000008e84001986 */ /* 0x000be2000c101910 */
[----:B--2---:R-:W-:Y:S01]  /*14870*/  ISETP.LT.AND P1, PT, R136, UR7, !P0 ;  /* 0x0000000788007c0c */ /* 0x004fe2000c721270 */
[----:B------:R-:W-:Y:S01]  /*14880*/  VIADD R138, R3, 0x50 ;  /* 0x00000050038a7836 */ /* 0x000fe20000000000 */
[----:B------:R-:W2:Y:S01]  /*14890*/  LDCU UR7, c[0x0][0x39c] ;  /* 0x00007380ff0777ac */ /* 0x000ea20008000800 */
[----:B------:R1:W-:Y:S01]  /*148a0*/  @P5 STG.E desc[UR16][R134.64], R143 ;  /* 0x0000008f86005986 */ /* 0x0003e2000c101910 */
[C---:B------:R-:W-:Y:S01]  /*148b0*/  LEA R136, P5, R139.reuse, R2, 0x2 ;  /* 0x000000028b887211 */ /* 0x040fe200078a10ff */
[----:B----4-:R-:W-:-:S03]  /*148c0*/  VIADD R141, R139, UR5 ;  /* 0x000000058b8d7c36 */ /* 0x010fc60008000000 */
[----:B------:R-:W-:Y:S02]  /*148d0*/  LEA.HI.X.SX32 R137, R139, R0, 0x2, P5 ;  /* 0x000000008b897211 */ /* 0x000fe400028f16ff */
[----:B---3--:R-:W-:Y:S01]  /*148e0*/  ISETP.LT.AND P5, PT, R138, UR6, !P0 ;  /* 0x000000068a007c0c */ /* 0x008fe2000c7a1270 */
[----:B------:R-:W3:Y:S01]  /*148f0*/  LDCU UR6, c[0x0][0x39c] ;  /* 0x00007380ff0677ac */ /* 0x000ee20008000800 */
[----:B-----5:R-:W-:Y:S01]  /*14900*/  VIADD R133, R3, 0x51 ;  /* 0x0000005103857836 */ /* 0x020fe20000000000 */
[C---:B------:R-:W-:Y:S01]  /*14910*/  LEA R132, P6, R141.reuse, R2, 0x2 ;  /* 0x000000028d847211 */ /* 0x040fe200078c10ff */
[----:B-1----:R-:W-:Y:S01]  /*14920*/  VIADD R135, R141, UR5 ;  /* 0x000000058d877c36 */ /* 0x002fe20008000000 */
[----:B------:R1:W-:Y:S02]  /*14930*/  @P4 STG.E desc[UR16][R136.64], R144 ;  /* 0x0000009088004986 */ /* 0x0003e4000c101910 */
[----:B------:R-:W-:Y:S01]  /*14940*/  ISETP.LT.AND P4, PT, R133, UR4, !P0 ;  /* 0x0000000485007c0c */ /* 0x000fe2000c781270 */
[----:B------:R-:W-:Y:S01]  /*14950*/  VIADD R139, R3, 0x52 ;  /* 0x00000052038b7836 */ /* 0x000fe20000000000 */
[----:B------:R-:W-:Y:S01]  /*14960*/  LEA.HI.X.SX32 R133, R141, R0, 0x2, P6 ;  /* 0x000000008d857211 */ /* 0x000fe200030f16ff */
[C---:B------:R-:W-:Y:S01]  /*14970*/  VIADD R141, R135.reuse, UR5 ;  /* 0x00000005878d7c36 */ /* 0x040fe20008000000 */
[C---:B------:R-:W-:Y:S01]  /*14980*/  LEA R134, P6, R135.reuse, R2, 0x2 ;  /* 0x0000000287867211 */ /* 0x040fe200078c10ff */
[----:B------:R-:W4:Y:S03]  /*14990*/  LDCU UR4, c[0x0][0x39c] ;  /* 0x00007380ff0477ac */ /* 0x000f260008000800 */
[----:B------:R-:W-:-:S02]  /*149a0*/  LEA.HI.X.SX32 R135, R135, R0, 0x2, P6 ;  /* 0x0000000087877211 */ /* 0x000fc400030f16ff */
[----:B------:R-:W-:Y:S01]  /*149b0*/  LEA R138, P6, R141, R2, 0x2 ;  /* 0x000000028d8a7211 */ /* 0x000fe200078c10ff */
[----:B-1----:R-:W-:Y:S01]  /*149c0*/  VIADD R136, R3, 0x53 ;  /* 0x0000005303887836 */ /* 0x002fe20000000000 */
[----:B------:R1:W-:Y:S01]  /*149d0*/  @P3 STG.E desc[UR16][R132.64], R145 ;  /* 0x0000009184003986 */ /* 0x0003e2000c101910 */
[----:B--2---:R-:W-:Y:S01]  /*149e0*/  ISETP.LT.AND P3, PT, R139, UR7, !P0 ;  /* 0x000000078b007c0c */ /* 0x004fe2000c761270 */
[----:B------:R-:W2:Y:S01]  /*149f0*/  LDCU UR7, c[0x0][0x39c] ;  /* 0x00007380ff0777ac */ /* 0x000ea20008000800 */
[C---:B------:R-:W-:Y:S01]  /*14a00*/  LEA.HI.X.SX32 R139, R141.reuse, R0, 0x2, P6 ;  /* 0x000000008d8b7211 */ /* 0x040fe200030f16ff */
[----:B------:R5:W-:Y:S01]  /*14a10*/  @P2 STG.E desc[UR16][R134.64], R146 ;  /* 0x0000009286002986 */ /* 0x000be2000c101910 */
[----:B---3--:R-:W-:Y:S01]  /*14a20*/  ISETP.LT.AND P2, PT, R136, UR6, !P0 ;  /* 0x0000000688007c0c */ /* 0x008fe2000c741270 */
[----:B------:R-:W-:Y:S01]  /*14a30*/  VIADD R141, R141, UR5 ;  /* 0x000000058d8d7c36 */ /* 0x000fe20008000000 */
[----:B------:R-:W3:Y:S01]  /*14a40*/  LDCU UR6, c[0x0][0x39c] ;  /* 0x00007380ff0677ac */ /* 0x000ee20008000800 */
[----:B------:R-:W-:-:S02]  /*14a50*/  VIADD R136, R3, 0x54 ;  /* 0x0000005403887836 */ /* 0x000fc40000000000 */
[C---:B------:R-:W-:Y:S01]  /*14a60*/  VIADD R137, R141.reuse, UR5 ;  /* 0x000000058d897c36 */ /* 0x040fe20008000000 */
[C---:B-1----:R-:W-:Y:S01]  /*14a70*/  LEA R132, P6, R141.reuse, R2, 0x2 ;  /* 0x000000028d847211 */ /* 0x042fe200078c10ff */
[----:B------:R1:W-:Y:S03]  /*14a80*/  @P1 STG.E desc[UR16][R138.64], R147 ;  /* 0x000000938a001986 */ /* 0x0003e6000c101910 */
[----:B------:R-:W-:Y:S01]  /*14a90*/  LEA.HI.X.SX32 R133, R141, R0, 0x2, P6 ;  /* 0x000000008d857211 */ /* 0x000fe200030f16ff */
[C---:B------:R-:W-:Y:S01]  /*14aa0*/  VIADD R141, R137.reuse, UR5 ;  /* 0x00000005898d7c36 */ /* 0x040fe20008000000 */
[----:B-----5:R-:W-:Y:S02]  /*14ab0*/  LEA R134, P6, R137, R2, 0x2 ;  /* 0x0000000289867211 */ /* 0x020fe400078c10ff */
[----:B----4-:R-:W-:Y:S01]  /*14ac0*/  ISETP.LT.AND P1, PT, R136, UR4, !P0 ;  /* 0x0000000488007c0c */ /* 0x010fe2000c721270 */
[----:B------:R-:W4:Y:S01]  /*14ad0*/  LDCU UR4, c[0x0][0x39c] ;  /* 0x00007380ff0477ac */ /* 0x000f220008000800 */
[----:B------:R-:W-:Y:S01]  /*14ae0*/  VIADD R140, R3, 0x55 ;  /* 0x00000055038c7836 */ /* 0x000fe20000000000 */
[----:B------:R-:W-:-:S02]  /*14af0*/  LEA.HI.X.SX32 R135, R137, R0, 0x2, P6 ;  /* 0x0000000089877211 */ /* 0x000fc400030f16ff */
[----:B------:R-:W-:Y:S01]  /*14b00*/  LEA R136, P6, R141, R2, 0x2 ;  /* 0x000000028d887211 */ /* 0x000fe200078c10ff */
[----:B------:R5:W-:Y:S01]  /*14b10*/  @P5 STG.E desc[UR16][R132.64], R148 ;  /* 0x0000009484005986 */ /* 0x000be2000c101910 */
[----:B---3--:R-:W-:Y:S01]  /*14b20*/  ISETP.LT.AND P5, PT, R140, UR6, !P0 ;  /* 0x000000068c007c0c */ /* 0x008fe2000c7a1270 */
[----:B-1----:R-:W-:Y:S01]  /*14b30*/  VIADD R138, R3, 0x56 ;  /* 0x00000056038a7836 */ /* 0x002fe20000000000 */
[C---:B------:R-:W-:Y:S01]  /*14b40*/  LEA.HI.X.SX32 R137, R141.reuse, R0, 0x2, P6 ;  /* 0x000000008d897211 */ /* 0x040fe200030f16ff */
[----:B------:R-:W1:Y:S01]  /*14b50*/  LDCU UR6, c[0x0][0x39c] ;  /* 0x00007380ff0677ac */ /* 0x000e620008000800 */
[----:B------:R-:W-:Y:S01]  /*14b60*/  VIADD R141, R141, UR5 ;  /* 0x000000058d8d7c36 */ /* 0x000fe20008000000 */
[----:B------:R3:W-:Y:S01]  /*14b70*/  @P4 STG.E desc[UR16][R134.64], R149 ;  /* 0x0000009586004986 */ /* 0x0007e2000c101910 */
[----:B--2---:R-:W-:Y:S01]  /*14b80*/  ISETP.LT.AND P4, PT, R138, UR7, !P0 ;  /* 0x000000078a007c0c */ /* 0x004fe2000c781270 */
[----:B------:R-:W2:Y:S01]  /*14b90*/  LDCU UR7, c[0x0][0x39c] ;  /* 0x00007380ff0777ac */ /* 0x000ea20008000800 */
[----:B------:R-:W-:-:S02]  /*14ba0*/  VIADD R139, R141, UR5 ;  /* 0x000000058d8b7c36 */ /* 0x000fc40008000000 */
[----:B------:R-:W-:Y:S01]  /*14bb0*/  VIADD R138, R3, 0x57 ;  /* 0x00000057038a7836 */ /* 0x000fe20000000000 */
[C---:B-----5:R-:W-:Y:S01]  /*14bc0*/  LEA R132, P6, R141.reuse, R2, 0x2 ;  /* 0x000000028d847211 */ /* 0x060fe200078c10ff */
[----:B------:R5:W-:Y:S03]  /*14bd0*/  @P3 STG.E desc[UR16][R136.64], R150 ;  /* 0x0000009688003986 */ /* 0x000be6000c101910 */
[----:B------:R-:W-:Y:S01]  /*14be0*/  LEA.HI.X.SX32 R133, R141, R0, 0x2, P6 ;  /* 0x000000008d857211 */ /* 0x000fe200030f16ff */
[C---:B------:R-:W-:Y:S01]  /*14bf0*/  VIADD R141, R139.reuse, UR5 ;  /* 0x000000058b8d7c36 */ /* 0x040fe20008000000 */
[----:B---3--:R-:W-:Y:S02]  /*14c00*/  LEA R134, P6, R139, R2, 0x2 ;  /* 0x000000028b867211 */ /* 0x008fe400078c10ff */
[----:B----4-:R-:W-:Y:S01]  /*14c10*/  ISETP.LT.AND P3, PT, R138, UR4, !P0 ;  /* 0x000000048a007c0c */ /* 0x010fe2000c761270 */
[----:B------:R-:W3:Y:S01]  /*14c20*/  LDCU UR4, c[0x0][0x39c] ;  /* 0x00007380ff0477ac */ /* 0x000ee20008000800 */
[----:B------:R-:W-:Y:S01]  /*14c30*/  VIADD R138, R3, 0x58 ;  /* 0x00000058038a7836 */ /* 0x000fe20000000000 */
[----:B------:R-:W-:Y:S01]  /*14c40*/  LEA.HI.X.SX32 R135, R139, R0, 0x2, P6 ;  /* 0x000000008b877211 */ /* 0x000fe200030f16ff */
[C---:B------:R-:W-:Y:S01]  /*14c50*/  VIADD R143, R141.reuse, UR5 ;  /* 0x000000058d8f7c36 */ /* 0x040fe20008000000 */
[----:B-----5:R-:W-:Y:S01]  /*14c60*/  LEA R136, P6, R141, R2, 0x2 ;  /* 0x000000028d887211 */ /* 0x020fe200078c10ff */
[----:B------:R4:W-:Y:S01]  /*14c70*/  @P2 STG.E desc[UR16][R132.64], R151 ;  /* 0x0000009784002986 */ /* 0x0009e2000c101910 */
[----:B-1----:R-:W-:Y:S01]  /*14c80*/  ISETP.LT.AND P2, PT, R138, UR6, !P0 ;  /* 0x000000068a007c0c */ /* 0x002fe2000c741270 */
[----:B------:R-:W-:Y:S01]  /*14c90*/  VIADD R139, R3, 0x59 ;  /* 0x00000059038b7836 */ /* 0x000fe20000000000 */
[----:B------:R-:W-:Y:S01]  /*14ca0*/  LEA.HI.X.SX32 R137, R141, R0, 0x2, P6 ;  /* 0x000000008d897211 */ /* 0x000fe200030f16ff */
[----:B------:R-:W1:Y:S01]  /*14cb0*/  LDCU UR6, c[0x0][0x39c] ;  /* 0x00007380ff0677ac */ /* 0x000e620008000800 */
        /* <DEDUP_REMOVED lines=10> */
[C---:B------:R-:W-:Y:S01]  /*14d60*/  VIADD R141, R143.reuse, UR5 ;  /* 0x000000058f8d7c36 */ /* 0x040fe20008000000 */
[----:B------:R2:W-:Y:S01]  /*14d70*/  @P4 STG.E desc[UR16][R138.64], R154 ;  /* 0x0000009a8a004986 */ /* 0x0005e2000c101910 */
[----:B----4-:R-:W-:Y:S01]  /*14d80*/  LEA R132, P4, R143, R2, 0x2 ;  /* 0x000000028f847211 */ /* 0x010fe200078810ff */
[----:B-----5:R-:W-:-:S02]  /*14d90*/  VIADD R135, R3, 0x5b ;  /* 0x0000005b03877836 */ /* 0x020fc40000000000 */
[----:B------:R-:W-:Y:S02]  /*14da0*/  LEA R134, P6, R141, R2, 0x2 ;  /* 0x000000028d867211 */ /* 0x000fe400078c10ff */
[-C--:B------:R-:W-:Y:S02]  /*14db0*/  LEA.HI.X.SX32 R133, R143, R0.reuse, 0x2, P4 ;  /* 0x000000008f857211 */ /* 0x080fe400020f16ff */
[----:B-1----:R-:W-:Y:S01]  /*14dc0*/  ISETP.LT.AND P4, PT, R135, UR6, !P0 ;  /* 0x0000000687007c0c */ /* 0x002fe2000c781270 */
[----:B------:R-:W1:Y:S01]  /*14dd0*/  LDCU UR6, c[0x0][0x39c] ;  /* 0x00007380ff0677ac */ /* 0x000e620008000800 */
[----:B------:R-:W-:Y:S01]  /*14de0*/  VIADD R136, R3, 0x5c ;  /* 0x0000005c03887836 */ /* 0x000fe20000000000 */
[C---:B------:R-:W-:Y:S01]  /*14df0*/  LEA.HI.X.SX32 R135, R141.reuse, R0, 0x2, P6 ;  /* 0x000000008d877211 */ /* 0x040fe200030f16ff */
[----:B------:R-:W-:Y:S01]  /*14e00*/  VIADD R141, R141, UR5 ;  /* 0x000000058d8d7c36 */ /* 0x000fe20008000000 */
[----:B------:R4:W-:Y:S01]  /*14e10*/  @P3 STG.E desc[UR16][R132.64], R155 ;  /* 0x0000009b84003986 */ /* 0x0009e2000c101910 */
[----:B--2---:R-:W-:Y:S01]  /*14e20*/  VIADD R138, R3, 0x5d ;  /* 0x0000005d038a7836 */ /* 0x004fe20000000000 */
[----:B------:R-:W-:Y:S01]  /*14e30*/  ISETP.LT.AND P3, PT, R136, UR7, !P0 ;  /* 0x0000000788007c0c */ /* 0x000fe2000c761270 */
[----:B------:R-:W2:Y:S01]  /*14e40*/  LDCU UR7, c[0x0][0x39c] ;  /* 0x00007380ff0777ac */ /* 0x000ea20008000800 */
[----:B------:R5:W-:Y:S01]  /*14e50*/  @P2 STG.E desc[UR16][R134.64], R156 ;  /* 0x0000009c86002986 */ /* 0x000be2000c101910 */
[C---:B------:R-:W-:Y:S01]  /*14e60*/  LEA R136, P2, R141.reuse, R2, 0x2 ;  /* 0x000000028d887211 */ /* 0x040fe200078410ff */
[----:B------:R-:W-:-:S03]  /*14e70*/  VIADD R139, R141, UR5 ;  /* 0x000000058d8b7c36 */ /* 0x000fc60008000000 */
[----:B------:R-:W-:Y:S02]  /*14e80*/  LEA.HI.X.SX32 R137, R141, R0, 0x2, P2 ;  /* 0x000000008d897211 */ /* 0x000fe400010f16ff */
[----:B---3--:R-:W-:Y:S01]  /*14e90*/  ISETP.LT.AND P2, PT, R138, UR4, !P0 ;  /* 0x000000048a007c0c */ /* 0x008fe2000c741270 */
[----:B------:R-:W3:Y:S01]  /*14ea0*/  LDCU UR4, c[0x0][0x39c] ;  /* 0x00007380ff0477ac */ /* 0x000ee20008000800 */
[----:B----4-:R-:W-:Y:S01]  /*14eb0*/  VIADD R133, R3, 0x5e ;  /* 0x0000005e03857836 */ /* 0x010fe20000000000 */
[C---:B------:R-:W-:Y:S01]  /*14ec0*/  LEA R132, P6, R139.reuse, R2, 0x2 ;  /* 0x000000028b847211 */ /* 0x040fe200078c10ff */
[----:B-----5:R-:W-:Y:S01]  /*14ed0*/  VIADD R135, R139, UR5 ;  /* 0x000000058b877c36 */ /* 0x020fe20008000000 */
[----:B------:R4:W-:Y:S02]  /*14ee0*/  @P1 STG.E desc[UR16][R136.64], R157 ;  /* 0x0000009d88001986 */ /* 0x0009e4000c101910 */
[----:B-1----:R-:W-:Y:S01]  /*14ef0*/  ISETP.LT.AND P1, PT, R133, UR6, !P0 ;  /* 0x0000000685007c0c */ /* 0x002fe2000c721270 */
[----:B------:R-:W1:Y:S01]  /*14f00*/  LDCU UR6, c[0x0][0x39c] ;  /* 0x00007380ff0677ac */ /* 0x000e620008000800 */
[----:B------:R-:W-:Y:S01]  /*14f10*/  LEA.HI.X.SX32 R133, R139, R0, 0x2, P6 ;  /* 0x000000008b857211 */ /* 0x000fe200030f16ff */
[C---:B------:R-:W-:Y:S01]  /*14f20*/  VIADD R141, R135.reuse, UR5 ;  /* 0x00000005878d7c36 */ /* 0x040fe20008000000 */
[----:B------:R-:W-:Y:S01]  /*14f30*/  LEA R134, P6, R135, R2, 0x2 ;  /* 0x0000000287867211 */ /* 0x000fe200078c10ff */
[----:B------:R-:W-:-:S03]  /*14f40*/  VIADD R139, R3, 0x5f ;  /* 0x0000005f038b7836 */ /* 0x000fc60000000000 */
[----:B------:R-:W-:Y:S02]  /*14f50*/  LEA.HI.X.SX32 R135, R135, R0, 0x2, P6 ;  /* 0x0000000087877211 */ /* 0x000fe400030f16ff */
[----:B------:R-:W-:Y:S01]  /*14f60*/  LEA R138, P6, R141, R2, 0x2 ;  /* 0x000000028d8a7211 */ /* 0x000fe200078c10ff */
[----:B----4-:R-:W-:Y:S01]  /*14f70*/  VIADD R136, R3, 0x60 ;  /* 0x0000006003887836 */ /* 0x010fe20000000000 */
        /* <DEDUP_REMOVED lines=10> */
[C---:B----4-:R-:W-:Y:S01]  /*15020*/  LEA R132, P6, R141.reuse, R2, 0x2 ;  /* 0x000000028d847211 */ /* 0x050fe200078c10ff */
[----:B------:R4:W-:Y:S03]  /*15030*/  @P3 STG.E desc[UR16][R138.64], R160 ;  /* 0x000000a08a003986 */ /* 0x0009e6000c101910 */
[----:B------:R-:W-:Y:S01]  /*15040*/  LEA.HI.X.SX32 R133, R141, R0, 0x2, P6 ;  /* 0x000000008d857211 */ /* 0x000fe200030f16ff */
[C---:B------:R-:W-:Y:S01]  /*15050*/  VIADD R141, R137.reuse, UR5 ;  /* 0x00000005898d7c36 */ /* 0x040fe20008000000 */
[----:B-----5:R-:W-:Y:S02]  /*15060*/  LEA R134, P6, R137, R2, 0x2 ;  /* 0x0000000289867211 */ /* 0x020fe400078c10ff */
[----:B-1----:R-:W-:Y:S01]  /*15070*/  ISETP.LT.AND P3, PT, R136, UR6, !P0 ;  /* 0x0000000688007c0c */ /* 0x002fe2000c761270 */
[----:B------:R-:W1:Y:S01]  /*15080*/  LDCU UR6, c[0x0][0x39c] ;  /* 0x00007380ff0677ac */ /* 0x000e620008000800 */
[----:B------:R-:W-:Y:S01]  /*15090*/  VIADD R140, R3, 0x62 ;  /* 0x00000062038c7836 */ /* 0x000fe20000000000 */
[----:B------:R-:W-:-:S02]  /*150a0*/  LEA.HI.X.SX32 R135, R137, R0, 0x2, P6 ;  /* 0x0000000089877211 */ /* 0x000fc400030f16ff */
[----:B------:R-:W-:Y:S01]  /*150b0*/  LEA R136, P6, R141, R2, 0x2 ;  /* 0x000000028d887211 */ /* 0x000fe200078c10ff */
[----:B------:R5:W-:Y:S01]  /*150c0*/  @P2 STG.E desc[UR16][R132.64], R161 ;  /* 0x000000a184002986 */ /* 0x000be2000c101910 */
[----:B---3--:R-:W-:Y:S01]  /*150d0*/  ISETP.LT.AND P2, PT, R140, UR4, !P0 ;  /* 0x000000048c007c0c */ /* 0x008fe2000c741270 */
[----:B----4-:R-:W-:Y:S01]  /*150e0*/  VIADD R138, R3, 0x63 ;  /* 0x00000063038a7836 */ /* 0x010fe20000000000 */
[C---:B------:R-:W-:Y:S01]  /*150f0*/  LEA.HI.X.SX32 R137, R141.reuse, R0, 0x2, P6 ;  /* 0x000000008d897211 */ /* 0x040fe200030f16ff */
[----:B------:R-:W3:Y:S01]  /*15100*/  LDCU UR4, c[0x0][0x39c] ;  /* 0x00007380ff0477ac */ /* 0x000ee20008000800 */
        /* <DEDUP_REMOVED lines=10> */
[----:B----4-:R-:W-:Y:S02]  /*151b0*/  LEA R134, P6, R139, R2, 0x2 ;  /* 0x000000028b867211 */ /* 0x010fe400078c10ff */
[----:B-1----:R-:W-:Y:S01]  /*151c0*/  ISETP.LT.AND P5, PT, R138, UR6, !P0 ;  /* 0x000000068a007c0c */ /* 0x002fe2000c7a1270 */
[----:B------:R-:W1:Y:S01]  /*151d0*/  LDCU UR6, c[0x0][0x39c] ;  /* 0x00007380ff0677ac */ /* 0x000e620008000800 */
[----:B------:R-:W-:Y:S01]  /*151e0*/  VIADD R138, R3, 0x65 ;  /* 0x00000065038a7836 */ /* 0x000fe20000000000 */
[----:B------:R-:W-:Y:S01]  /*151f0*/  LEA.HI.X.SX32 R135, R139, R0, 0x2, P6 ;  /* 0x000000008b877211 */ /* 0x000fe200030f16ff */
[C---:B------:R-:W-:Y:S01]  /*15200*/  VIADD R143, R141.reuse, UR5 ;  /* 0x000000058d8f7c36 */ /* 0x040fe20008000000 */
[----:B-----5:R-:W-:Y:S01]  /*15210*/  LEA R136, P6, R141, R2, 0x2 ;  /* 0x000000028d887211 */ /* 0x020fe200078c10ff */
[----:B------:R4:W-:Y:S01]  /*15220*/  @P4 STG.E desc[UR16][R132.64], R164 ;  /* 0x000000a484004986 */ /* 0x0009e2000c101910 */
[----:B---3--:R-:W-:Y:S01]  /*15230*/  ISETP.LT.AND P4, PT, R138, UR4, !P0 ;  /* 0x000000048a007c0c */ /* 0x008fe2000c781270 */
[----:B------:R-:W-:Y:S01]  /*15240*/  VIADD R139, R3, 0x66 ;  /* 0x00000066038b7836 */ /* 0x000fe20000000000 */
[----:B------:R-:W-:Y:S01]  /*15250*/  LEA.HI.X.SX32 R137, R141, R0, 0x2, P6 ;  /* 0x000000008d897211 */ /* 0x000fe200030f16ff */
[----:B------:R-:W3:Y:S01]  /*15260*/  LDCU UR4, c[0x0][0x39c] ;  /* 0x00007380ff0477ac */ /* 0x000ee20008000800 */
        /* <DEDUP_REMOVED lines=8> */
[----:B-1----:R-:W-:Y:S01]  /*152f0*/  ISETP.LT.AND P2, PT, R140, UR6, !P0 ;  /* 0x000000068c007c0c */ /* 0x002fe2000c741270 */
[----:B------:R-:W1:Y:S01]  /*15300*/  LDCU UR6, c[0x0][0x39c] ;  /* 0x00007380ff0677ac */ /* 0x000e620008000800 */
[C---:B------:R-:W-:Y:S01]  /*15310*/  VIADD R141, R143.reuse, UR5 ;  /* 0x000000058f8d7c36 */ /* 0x040fe20008000000 */
[----:B------:R2:W-:Y:S01]  /*15320*/  @P1 STG.E desc[UR16][R138.64], R167 ;  /* 0x000000a78a001986 */ /* 0x0005e2000c101910 */
[----:B----4-:R-:W-:Y:S01]  /*15330*/  LEA R132, P1, R143, R2, 0x2 ;  /* 0x000000028f847211 */ /* 0x010fe200078210ff */
[----:B-----5:R-:W-:-:S02]  /*15340*/  VIADD R135, R3, 0x68 ;  /* 0x0000006803877836 */ /* 0x020fc40000000000 */
[----:B------:R-:W-:Y:S02]  /*15350*/  LEA R134, P6, R141, R2, 0x2 ;  /* 0x000000028d867211 */ /* 0x000fe400078c10ff */
[-C--:B------:R-:W-:Y:S02]  /*15360*/  LEA.HI.X.SX32 R133, R143, R0.reuse, 0x2, P1 ;  /* 0x000000008f857211 */ /* 0x080fe400008f16ff */
[----:B---3--:R-:W-:Y:S01]  /*15370*/  ISETP.LT.AND P1, PT, R135, UR4, !P0 ;  /* 0x0000000487007c0c */ /* 0x008fe2000c721270 */
[----:B------:R-:W3:Y:S01]  /*15380*/  LDCU UR4, c[0x0][0x39c] ;  /* 0x00007380ff0477ac */ /* 0x000ee20008000800 */
        /* <DEDUP_REMOVED lines=11> */
[----:B-1----:R-:W-:Y:S01]  /*15440*/  ISETP.LT.AND P4, PT, R138, UR6, !P0 ;  /* 0x000000068a007c0c */ /* 0x002fe2000c781270 */
[----:B------:R-:W1:Y:S01]  /*15450*/  LDCU UR6, c[0x0][0x39c] ;  /* 0x00007380ff0677ac */ /* 0x000e620008000800 */
[----:B----4-:R-:W-:Y:S01]  /*15460*/  VIADD R133, R3, 0x6b ;  /* 0x0000006b03857836 */ /* 0x010fe20000000000 */
[C---:B------:R-:W-:Y:S01]  /*15470*/  LEA R132, P6, R139.reuse, R2, 0x2 ;  /* 0x000000028b847211 */ /* 0x040fe200078c10ff */
[----:B-----5:R-:W-:Y:S01]  /*15480*/  VIADD R135, R139, UR5 ;  /* 0x000000058b877c36 */ /* 0x020fe20008000000 */
[----:B------:R4:W-:Y:S02]  /*15490*/  @P3 STG.E desc[UR16][R136.64], R170 ;  /* 0x000000aa88003986 */ /* 0x0009e4000c101910 */
[----:B---3--:R-:W-:Y:S01]  /*154a0*/  ISETP.LT.AND P3, PT, R133, UR4, !P0 ;  /* 0x0000000485007c0c */ /* 0x008fe2000c761270 */
[----:B------:R-:W3:Y:S01]  /*154b0*/  LDCU UR4, c[0x0][0x39c] ;  /* 0x00007380ff0477ac */ /* 0x000ee20008000800 */
        /* <DEDUP_REMOVED lines=12> */
[----:B-1----:R-:W-:Y:S01]  /*15580*/  ISETP.LT.AND P1, PT, R136, UR6, !P0 ;  /* 0x0000000688007c0c */ /* 0x002fe2000c721270 */
[----:B------:R-:W-:Y:S01]  /*15590*/  VIADD R141, R141, UR5 ;  /* 0x000000058d8d7c36 */ /* 0x000fe20008000000 */
[----:B------:R-:W1:Y:S01]  /*155a0*/  LDCU UR6, c[0x0][0x39c] ;  /* 0x00007380ff0677ac */ /* 0x000e620008000800 */
[----:B------:R-:W-:-:S02]  /*155b0*/  VIADD R136, R3, 0x6e ;  /* 0x0000006e03887836 */ /* 0x000fc40000000000 */
[C---:B------:R-:W-:Y:S01]  /*155c0*/  VIADD R137, R141.reuse, UR5 ;  /* 0x000000058d897c36 */ /* 0x040fe20008000000 */
[C---:B----4-:R-:W-:Y:S01]  /*155d0*/  LEA R132, P6, R141.reuse, R2, 0x2 ;  /* 0x000000028d847211 */ /* 0x050fe200078c10ff */
[----:B------:R4:W-:Y:S03]  /*155e0*/  @P5 STG.E desc[UR16][R138.64], R173 ;  /* 0x000000ad8a005986 */ /* 0x0009e6000c101910 */
[----:B------:R-:W-:Y:S01]  /*155f0*/  LEA.HI.X.SX32 R133, R141, R0, 0x2, P6 ;  /* 0x000000008d857211 */ /* 0x000fe200030f16ff */
[C---:B------:R-:W-:Y:S01]  /*15600*/  VIADD R141, R137.reuse, UR5 ;  /* 0x00000005898d7c36 */ /* 0x040fe20008000000 */
[----:B-----5:R-:W-:Y:S02]  /*15610*/  LEA R134, P6, R137, R2, 0x2 ;  /* 0x0000000289867211 */ /* 0x020fe400078c10ff */
[----:B---3--:R-:W-:Y:S01]  /*15620*/  ISETP.LT.AND P5, PT, R136, UR4, !P0 ;  /* 0x0000000488007c0c */ /* 0x008fe2000c7a1270 */
[----:B------:R-:W3:Y:S01]  /*15630*/  LDCU UR4, c[0x0][0x39c] ;  /* 0x00007380ff0477ac */ /* 0x000ee20008000800 */
[----:B------:R-:W-:Y:S01]  /*15640*/  VIADD R140, R3, 0x6f ;  /* 0x0000006f038c7836 */ /* 0x000fe20000000000 */
[----:B------:R-:W-:-:S02]  /*15650*/  LEA.HI.X.SX32 R135, R137, R0, 0x2, P6 ;  /* 0x0000000089877211 */ /* 0x000fc400030f16ff */
[----:B------:R-:W-:Y:S01]  /*15660*/  LEA R136, P6, R141, R2, 0x2 ;  /* 0x000000028d887211 */ /* 0x000fe200078c10ff */
[----:B------:R5:W-:Y:S01]  /*15670*/  @P4 STG.E desc[UR16][R132.64], R174 ;  /* 0x000000ae84004986 */ /* 0x000be2000c101910 */
[----:B-1----:R-:W-:Y:S01]  /*15680*/  ISETP.LT.AND P4, PT, R140, UR6, !P0 ;  /* 0x000000068c007c0c */ /* 0x002fe2000c781270 */
[----:B----4-:R-:W-:Y:S01]  /*15690*/  VIADD R138, R3, 0x70 ;  /* 0x00000070038a7836 */ /* 0x010fe20000000000 */
        /* <DEDUP_REMOVED lines=13> */
[----:B---3--:R-:W-:Y:S01]  /*15770*/  ISETP.LT.AND P2, PT, R138, UR4, !P0 ;  /* 0x000000048a007c0c */ /* 0x008fe2000c741270 */
        /* <DEDUP_REMOVED lines=147> */
[----:B------:R-:W-:Y:S01]  /*160b0*/  VIADD R136, R3, 0x88 ;  /* 0x0000008803887836 */ /* 0x000fe20000000000 */
[C---:B------:R-:W-:Y:S01]  /*160c0*/  LEA.HI.X.SX32 R139, R141.reuse, R0, 0x2, P6 ;  /* 0x000000008d8b7211 */ /* 0x040fe200030f16ff */
[----:B------:R2:W-:Y:S01]  /*160d0*/  @P5 STG.E desc[UR16][R134.64], R70 ;  /* 0x0000004686005986 */ /* 0x0005e2000c101910 */
[----:B-1----:R-:W-:Y:S01]  /*160e0*/  ISETP.LT.AND P5, PT, R68, UR6, !P0 ;  /* 0x0000000644007c0c */ /* 0x002fe2000c7a1270 */
[----:B------:R-:W-:Y:S01]  /*160f0*/  VIADD R141, R141, UR5 ;  /* 0x000000058d8d7c36 */ /* 0x000fe20008000000 */
[----:B------:R-:W1:Y:S04]  /*16100*/  LDCU UR6, c[0x0][0x39c] ;  /* 0x00007380ff0677ac */ /* 0x000e680008000800 */
[C---:B------:R-:W-:Y:S01]  /*16110*/  LEA R68, P6, R141.reuse, R2, 0x2 ;  /* 0x000000028d447211 */ /* 0x040fe200078c10ff */
[C---:B----4-:R-:W-:Y:S01]  /*16120*/  VIADD R133, R141.reuse, UR5 ;  /* 0x000000058d857c36 */ /* 0x050fe20008000000 */
[----:B------:R-:W4:Y:S02]  /*16130*/  LDCU UR7, c[0x0][0x39c] ;  /* 0x00007380ff0777ac */ /* 0x000f240008000800 */
[----:B------:R-:W-:Y:S01]  /*16140*/  LEA.HI.X.SX32 R69, R141, R0, 0x2, P6 ;  /* 0x000000008d457211 */ /* 0x000fe200030f16ff */
[C---:B--2---:R-:W-:Y:S01]  /*16150*/  VIADD R135, R133.reuse, UR5 ;  /* 0x0000000585877c36 */ /* 0x044fe20008000000 */
[----:B------:R-:W-:Y:S01]  /*16160*/  LEA R132, P6, R133, R2, 0x2 ;  /* 0x0000000285847211 */ /* 0x000fe200078c10ff */
[----:B------:R2:W-:Y:S01]  /*16170*/  @P4 STG.E desc[UR16][R138.64], R71 ;  /* 0x000000478a004986 */ /* 0x0005e2000c101910 */
[----:B---3--:R-:W-:Y:S01]  /*16180*/  ISETP.LT.AND P4, PT, R136, UR4, !P0 ;  /* 0x0000000488007c0c */ /* 0x008fe2000c781270 */
[----:B------:R-:W3:Y:S01]  /*16190*/  LDCU UR4, c[0x0][0x39c] ;  /* 0x00007380ff0477ac */ /* 0x000ee20008000800 */
[----:B------:R-:W-:Y:S01]  /*161a0*/  VIADD R134, R3, 0x89 ;  /* 0x0000008903867836 */ /* 0x000fe20000000000 */
[----:B------:R-:W-:-:S02]  /*161b0*/  LEA.HI.X.SX32 R133, R133, R0, 0x2, P6 ;  /* 0x0000000085857211 */ /* 0x000fc400030f16ff */
[----:B------:R-:W-:Y:S01]  /*161c0*/  LEA R70, P6, R135, R2, 0x2 ;  /* 0x0000000287467211 */ /* 0x000fe200078c10ff */
[----:B------:R5:W-:Y:S01]  /*161d0*/  @P3 STG.E desc[UR16][R68.64], R72 ;  /* 0x0000004844003986 */ /* 0x000be2000c101910 */
[----:B-1----:R-:W-:Y:S01]  /*161e0*/  ISETP.LT.AND P3, PT, R134, UR6, !P0 ;  /* 0x0000000686007c0c */ /* 0x002fe2000c761270 */
[----:B------:R-:W-:Y:S01]  /*161f0*/  VIADD R134, R3, 0x8a ;  /* 0x0000008a03867836 */ /* 0x000fe20000000000 */
[----:B------:R-:W1:Y:S01]  /*16200*/  LDCU UR6, c[0x0][0x39c] ;  /* 0x00007380ff0677ac */ /* 0x000e620008000800 */
[C---:B--2---:R-:W-:Y:S01]  /*16210*/  LEA.HI.X.SX32 R71, R135.reuse, R0, 0x2, P6 ;  /* 0x0000000087477211 */ /* 0x044fe200030f16ff */
[----:B------:R-:W-:Y:S01]  /*16220*/  VIADD R135, R135, UR5 ;  /* 0x0000000587877c36 */ /* 0x000fe20008000000 */
[----:B------:R2:W-:Y:S01]  /*16230*/  @P2 STG.E desc[UR16][R132.64], R73 ;  /* 0x0000004984002986 */ /* 0x0005e2000c101910 */
[----:B----4-:R-:W-:Y:S01]  /*16240*/  ISETP.LT.AND P2, PT, R134, UR7, !P0 ;  /* 0x0000000786007c0c */ /* 0x010fe2000c741270 */
[----:B------:R-:W-:Y:S01]  /*16250*/  VIADD R134, R3, 0x8b ;  /* 0x0000008b03867836 */ /* 0x000fe20000000000 */
[----:B------:R-:W4:Y:S01]  /*16260*/  LDCU UR7, c[0x0][0x39c] ;  /* 0x00007380ff0777ac */ /* 0x000f220008000800 */
[C---:B------:R-:W-:Y:S01]  /*16270*/  VIADD R137, R135.reuse, UR5 ;  /* 0x0000000587897c36 */ /* 0x040fe20008000000 */
[C---:B-----5:R-:W-:Y:S01]  /*16280*/  LEA R68, P6, R135.reuse, R2, 0x2 ;  /* 0x0000000287447211 */ /* 0x060fe200078c10ff */
[----:B------:R5:W-:Y:S01]  /*16290*/  @P1 STG.E desc[UR16][R70.64], R74 ;  /* 0x0000004a46001986 */ /* 0x000be2000c101910 */
[----:B---3--:R-:W-:Y:S01]  /*162a0*/  ISETP.LT.AND P1, PT, R134, UR4, !P0 ;  /* 0x0000000486007c0c */ /* 0x008fe2000c721270 */
[----:B------:R-:W3:Y:S01]  /*162b0*/  LDCU UR4, c[0x0][0x39c] ;  /* 0x00007380ff0477ac */ /* 0x000ee20008000800 */
[----:B------:R-:W-:-:S02]  /*162c0*/  LEA.HI.X.SX32 R69, R135, R0, 0x2, P6 ;  /* 0x0000000087457211 */ /* 0x000fc400030f16ff */
[C---:B------:R-:W-:Y:S01]  /*162d0*/  LEA R72, P6, R137.reuse, R2, 0x2 ;  /* 0x0000000289487211 */ /* 0x040fe200078c10ff */
[----:B--2---:R-:W-:Y:S02]  /*162e0*/  VIADD R133, R137, UR5 ;  /* 0x0000000589857c36 */ /* 0x004fe40008000000 */
        /* <DEDUP_REMOVED lines=11> */
[----:B----4-:R-:W-:Y:S01]  /*163a0*/  ISETP.LT.AND P4, PT, R74, UR7, !P0 ;  /* 0x000000074a007c0c */ /* 0x010fe2000c781270 */
[----:B------:R-:W-:Y:S01]  /*163b0*/  VIADD R74, R3, 0x8e ;  /* 0x0000008e034a7836 */ /* 0x000fe20000000000 */
[C---:B------:R-:W-:Y:S01]  /*163c0*/  LEA.HI.X.SX32 R133, R135.reuse, R0, 0x2, P6 ;  /* 0x0000000087857211 */ /* 0x040fe200030f16ff */
[----:B------:R-:W4:Y:S01]  /*163d0*/  LDCU UR7, c[0x0][0x39c] ;  /* 0x00007380ff0777ac */ /* 0x000f220008000800 */
[----:B------:R-:W-:Y:S01]  /*163e0*/  VIADD R135, R135, UR5 ;  /* 0x0000000587877c36 */ /* 0x000fe20008000000 */
[----:B------:R1:W-:Y:S01]  /*163f0*/  @P3 STG.E desc[UR16][R70.64], R77 ;  /* 0x0000004d46003986 */ /* 0x0003e2000c101910 */
[----:B---3--:R-:W-:Y:S01]  /*16400*/  ISETP.LT.AND P3, PT, R74, UR4, !P0 ;  /* 0x000000044a007c0c */ /* 0x008fe2000c761270 */
[----:B------:R-:W3:Y:S01]  /*16410*/  LDCU UR4, c[0x0][0x39c] ;  /* 0x00007380ff0477ac */ /* 0x000ee20008000800 */
[C---:B--2---:R-:W-:Y:S01]  /*16420*/  VIADD R75, R135.reuse, UR5 ;  /* 0x00000005874b7c36 */ /* 0x044fe20008000000 */
[----:B------:R-:W-:Y:S01]  /*16430*/  @P2 STG.E desc[UR16][R132.64], R78 ;  /* 0x0000004e84002986 */ /* 0x000fe2000c101910 */
[----:B------:R-:W-:Y:S01]  /*16440*/  LEA R68, P2, R135, R2, 0x2 ;  /* 0x0000000287447211 */ /* 0x000fe200078410ff */
        /* <DEDUP_REMOVED lines=9> */
[----:B------:R-:W-:Y:S01]  /*164e0*/  VIADD R74, R3, 0x91 ;  /* 0x00000091034a7836 */ /* 0x000fe20000000000 */
[----:B----4-:R-:W-:Y:S01]  /*164f0*/  ISETP.LT.AND P1, PT, R70, UR7, !P0 ;  /* 0x0000000746007c0c */ /* 0x010fe2000c721270 */
[C---:B------:R-:W-:Y:S01]  /*16500*/  VIADD R77, R75.reuse, UR5 ;  /* 0x000000054b4d7c36 */ /* 0x040fe20008000000 */
[----:B------:R4:W-:Y:S01]  /*16510*/  @P5 STG.E desc[UR16][R72.64], R80 ;  /* 0x0000005048005986 */ /* 0x0009e2000c101910 */
[C---:B------:R-:W-:Y:S01]  /*16520*/  LEA R70, P5, R75.reuse, R2, 0x2 ;  /* 0x000000024b467211 */ /* 0x040fe200078a10ff */
[----:B------:R-:W5:Y:S03]  /*16530*/  LDCU UR7, c[0x0][0x39c] ;  /* 0x00007380ff0777ac */ /* 0x000f660008000800 */
[----:B------:R-:W-:-:S02]  /*16540*/  LEA.HI.X.SX32 R71, R75, R0, 0x2, P5 ;  /* 0x000000004b477211 */ /* 0x000fc400028f16ff */
[----:B---3--:R-:W-:Y:S01]  /*16550*/  ISETP.LT.AND P5, PT, R74, UR4, !P0 ;  /* 0x000000044a007c0c */ /* 0x008fe2000c7a1270 */
[----:B------:R-:W3:Y:S01]  /*16560*/  LDCU UR4, c[0x0][0x39c] ;  /* 0x00007380ff0477ac */ /* 0x000ee20008000800 */
[----:B--2---:R-:W-:Y:S01]  /*16570*/  VIADD R69, R3, 0x92 ;  /* 0x0000009203457836 */ /* 0x004fe20000000000 */
[C---:B------:R-:W-:Y:S01]  /*16580*/  LEA R68, P6, R77.reuse, R2, 0x2 ;  /* 0x000000024d447211 */ /* 0x040fe200078c10ff */
[----:B----4-:R-:W-:Y:S01]  /*16590*/  VIADD R73, R77, UR5 ;  /* 0x000000054d497c36 */ /* 0x010fe20008000000 */
        /* <DEDUP_REMOVED lines=9> */
[----:B--2---:R-:W-:Y:S01]  /*16630*/  VIADD R70, R3, 0x94 ;  /* 0x0000009403467836 */ /* 0x004fe20000000000 */
[----:B------:R2:W-:Y:S01]  /*16640*/  @P3 STG.E desc[UR16][R68.64], R82 ;  /* 0x0000005244003986 */ /* 0x0005e2000c101910 */
[----:B-----5:R-:W-:Y:S01]  /*16650*/  ISETP.LT.AND P3, PT, R75, UR7, !P0 ;  /* 0x000000074b007c0c */ /* 0x020fe2000c761270 */
[----:B------:R-:W4:Y:S01]  /*16660*/  LDCU UR7, c[0x0][0x39c] ;  /* 0x00007380ff0777ac */ /* 0x000f220008000800 */
[C---:B------:R-:W-:Y:S01]  /*16670*/  LEA.HI.X.SX32 R75, R77.reuse, R0, 0x2, P6 ;  /* 0x000000004d4b7211 */ /* 0x040fe200030f16ff */
[----:B------:R5:W-:Y:S01]  /*16680*/  @P2 STG.E desc[UR16][R72.64], R83 ;  /* 0x0000005348002986 */ /* 0x000be2000c101910 */
[----:B---3--:R-:W-:Y:S01]  /*16690*/  ISETP.LT.AND P2, PT, R70, UR4, !P0 ;  /* 0x0000000446007c0c */ /* 0x008fe2000c741270 */
[----:B------:R-:W3:Y:S01]  /*166a0*/  LDCU UR4, c[0x0][0x39c] ;  /* 0x00007380ff0477ac */ /* 0x000ee20008000800 */
[----:B------:R-:W-:-:S02]  /*166b0*/  VIADD R77, R77, UR5 ;  /* 0x000000054d4d7c36 */ /* 0x000fc40008000000 */
[----:B------:R-:W-:Y:S02]  /*166c0*/  VIADD R70, R3, 0x95 ;  /* 0x0000009503467836 */ /* 0x000fe40000000000 */
[C---:B------:R-:W-:Y:S01]  /*166d0*/  VIADD R71, R77.reuse, UR5 ;  /* 0x000000054d477c36 */ /* 0x040fe20008000000 */
[C---:B--2---:R-:W-:Y:S01]  /*166e0*/  LEA R68, P6, R77.reuse, R2, 0x2 ;  /* 0x000000024d447211 */ /* 0x044fe200078c10ff */
[----:B------:R2:W-:Y:S01]  /*166f0*/  @P1 STG.E desc[UR16][R74.64], R84 ;  /* 0x000000544a001986 */ /* 0x0005e2000c101910 */
[----:B-1----:R-:W-:Y:S01]  /*16700*/  ISETP.LT.AND P1, PT, R70, UR6, !P0 ;  /* 0x0000000646007c0c */ /* 0x002fe2000c721270 */
[----:B------:R-:W1:Y:S01]  /*16710*/  LDCU UR6, c[0x0][0x39c] ;  /* 0x00007380ff0677ac */ /* 0x000e620008000800 */
[----:B------:R-:W-:Y:S01]  /*16720*/  LEA.HI.X.SX32 R69, R77, R0, 0x2, P6 ;  /* 0x000000004d457211 */ /* 0x000fe200030f16ff */
[C---:B------:R-:W-:Y:S01]  /*16730*/  VIADD R77, R71.reuse, UR5 ;  /* 0x00000005474d7c36 */ /* 0x040fe20008000000 */
[----:B------:R-:W-:Y:S01]  /*16740*/  LEA R70, P6, R71, R2, 0x2 ;  /* 0x0000000247467211 */ /* 0x000fe200078c10ff */
[----:B-----5:R-:W-:-:S03]  /*16750*/  VIADD R73, R3, 0x96 ;  /* 0x0000009603497836 */ /* 0x020fc60000000000 */
[----:B------:R-:W-:Y:S02]  /*16760*/  LEA.HI.X.SX32 R71, R71, R0, 0x2, P6 ;  /* 0x0000000047477211 */ /* 0x000fe400030f16ff */
[----:B------:R-:W-:Y:S01]  /*16770*/  LEA R72, P6, R77, R2, 0x2 ;  /* 0x000000024d487211 */ /* 0x000fe200078c10ff */
[----:B------:R5:W-:Y:S01]  /*16780*/  @P5 STG.E desc[UR16][R68.64], R85 ;  /* 0x0000005544005986 */ /* 0x000be2000c101910 */
[----:B---3--:R-:W-:Y:S01]  /*16790*/  ISETP.LT.AND P5, PT, R73, UR4, !P0 ;  /* 0x0000000449007c0c */ /* 0x008fe2000c7a1270 */
[----:B--2---:R-:W-:Y:S01]  /*167a0*/  VIADD R74, R3, 0x97 ;  /* 0x00000097034a7836 */ /* 0x004fe20000000000 */
[C---:B------:R-:W-:Y:S01]  /*167b0*/  LEA.HI.X.SX32 R73, R77.reuse, R0, 0x2, P6 ;  /* 0x000000004d497211 */ /* 0x040fe200030f16ff */
[----:B------:R-:W2:Y:S01]  /*167c0*/  LDCU UR4, c[0x0][0x39c] ;  /* 0x00007380ff0477ac */ /* 0x000ea20008000800 */
[----:B------:R-:W-:Y:S01]  /*167d0*/  VIADD R77, R77, UR5 ;  /* 0x000000054d4d7c36 */ /* 0x000fe20008000000 */
[----:B------:R3:W-:Y:S01]  /*167e0*/  @P4 STG.E desc[UR16][R70.64], R86 ;  /* 0x0000005646004986 */ /* 0x0007e2000c101910 */
[----:B----4-:R-:W-:Y:S01]  /*167f0*/  ISETP.LT.AND P4, PT, R74, UR7, !P0 ;  /* 0x000000074a007c0c */ /* 0x010fe2000c781270 */
[----:B------:R-:W4:Y:S01]  /*16800*/  LDCU UR7, c[0x0][0x39c] ;  /* 0x00007380ff0777ac */ /* 0x000f220008000800 */
[----:B------:R-:W-:-:S02]  /*16810*/  VIADD R75, R77, UR5 ;  /* 0x000000054d4b7c36 */ /* 0x000fc40008000000 */
[----:B------:R-:W-:Y:S01]  /*16820*/  VIADD R74, R3, 0x98 ;  /* 0x00000098034a7836 */ /* 0x000fe20000000000 */
[C---:B-----5:R-:W-:Y:S01]  /*16830*/  LEA R68, P6, R77.reuse, R2, 0x2 ;  /* 0x000000024d447211 */ /* 0x060fe200078c10ff */
[----:B------:R5:W-:Y:S03]  /*16840*/  @P3 STG.E desc[UR16][R72.64], R87 ;  /* 0x0000005748003986 */ /* 0x000be6000c101910 */
[----:B------:R-:W-:Y:S01]  /*16850*/  LEA.HI.X.SX32 R69, R77, R0, 0x2, P6 ;  /* 0x000000004d457211 */ /* 0x000fe200030f16ff */
[C---:B------:R-:W-:Y:S01]  /*16860*/  VIADD R77, R75.reuse, UR5 ;  /* 0x000000054b4d7c36 */ /* 0x040fe20008000000 */
[----:B---3--:R-:W-:Y:S02]  /*16870*/  LEA R70, P6, R75, R2, 0x2 ;  /* 0x000000024b467211 */ /* 0x008fe400078c10ff */
[----:B-1----:R-:W-:Y:S01]  /*16880*/  ISETP.LT.AND P3, PT, R74, UR6, !P0 ;  /* 0x000000064a007c0c */ /* 0x002fe2000c761270 */
[----:B------:R-:W1:Y:S01]  /*16890*/  LDCU UR6, c[0x0][0x39c] ;  /* 0x00007380ff0677ac */ /* 0x000e620008000800 */
[----:B------:R-:W-:Y:S01]  /*168a0*/  VIADD R74, R3, 0x99 ;  /* 0x00000099034a7836 */ /* 0x000fe20000000000 */
[----:B------:R-:W-:Y:S01]  /*168b0*/  LEA.HI.X.SX32 R71, R75, R0, 0x2, P6 ;  /* 0x000000004b477211 */ /* 0x000fe200030f16ff */
[C---:B------:R-:W-:Y:S01]  /*168c0*/  VIADD R79, R77.reuse, UR5 ;  /* 0x000000054d4f7c36 */ /* 0x040fe20008000000 */
[----:B-----5:R-:W-:Y:S01]  /*168d0*/  LEA R72, P6, R77, R2, 0x2 ;  /* 0x000000024d487211 */ /* 0x020fe200078c10ff */
[----:B------:R3:W-:Y:S01]  /*168e0*/  @P2 STG.E desc[UR16][R68.64], R88 ;  /* 0x0000005844002986 */ /* 0x0007e2000c101910 */
[----:B--2---:R-:W-:Y:S01]  /*168f0*/  ISETP.LT.AND P2, PT, R74, UR4, !P0 ;  /* 0x000000044a007c0c */ /* 0x004fe2000c741270 */
[----:B------:R-:W-:Y:S01]  /*16900*/  VIADD R75, R3, 0x9a ;  /* 0x0000009a034b7836 */ /* 0x000fe20000000000 */
[----:B------:R-:W-:Y:S01]  /*16910*/  LEA.HI.X.SX32 R73, R77, R0, 0x2, P6 ;  /* 0x000000004d497211 */ /* 0x000fe200030f16ff */
[----:B------:R-:W2:Y:S01]  /*16920*/  LDCU UR4, c[0x0][0x39c] ;  /* 0x00007380ff0477ac */ /* 0x000ea20008000800 */
        /* <DEDUP_REMOVED lines=8> */
[----:B-1----:R-:W-:Y:S01]  /*169b0*/  ISETP.LT.AND P5, PT, R76, UR6, !P0 ;  /* 0x000000064c007c0c */ /* 0x002fe2000c7a1270 */
[----:B------:R-:W1:Y:S01]  /*169c0*/  LDCU UR6, c[0x0][0x39c] ;  /* 0x00007380ff0677ac */ /* 0x000e620008000800 */
[C---:B------:R-:W-:Y:S01]  /*169d0*/  VIADD R77, R79.reuse, UR5 ;  /* 0x000000054f4d7c36 */ /* 0x040fe20008000000 */
[----:B------:R4:W-:Y:S01]  /*169e0*/  @P4 STG.E desc[UR16][R74.64], R91 ;  /* 0x0000005b4a004986 */ /* 0x0009e2000c101910 */
[----:B---3--:R-:W-:Y:S01]  /*169f0*/  LEA R68, P4, R79, R2, 0x2 ;  /* 0x000000024f447211 */ /* 0x008fe200078810ff */
[----:B-----5:R-:W-:-:S02]  /*16a00*/  VIADD R71, R3, 0x9c ;  /* 0x0000009c03477836 */ /* 0x020fc40000000000 */
[----:B------:R-:W-:Y:S02]  /*16a10*/  LEA R70, P6, R77, R2, 0x2 ;  /* 0x000000024d467211 */ /* 0x000fe400078c10ff */
[-C--:B------:R-:W-:Y:S02]  /*16a20*/  LEA.HI.X.SX32 R69, R79, R0.reuse, 0x2, P4 ;  /* 0x000000004f457211 */ /* 0x080fe400020f16ff */
[----:B--2---:R-:W-:Y:S01]  /*16a30*/  ISETP.LT.AND P4, PT, R71, UR4, !P0 ;  /* 0x0000000447007c0c */ /* 0x004fe2000c781270 */
[----:B------:R-:W2:Y:S01]  /*16a40*/  LDCU UR4, c[0x0][0x39c] ;  /* 0x00007380ff0477ac */ /* 0x000ea20008000800 */
[----:B------:R-:W-:Y:S01]  /*16a50*/  VIADD R72, R3, 0x9d ;  /* 0x0000009d03487836 */ /* 0x000fe20000000000 */
[C---:B------:R-:W-:Y:S01]  /*16a60*/  LEA.HI.X.SX32 R71, R77.reuse, R0, 0x2, P6 ;  /* 0x000000004d477211 */ /* 0x040fe200030f16ff */
[----:B------:R-:W-:Y:S01]  /*16a70*/  VIADD R77, R77, UR5 ;  /* 0x000000054d4d7c36 */ /* 0x000fe20008000000 */
[----:B------:R3:W-:Y:S01]  /*16a80*/  @P3 STG.E desc[UR16][R68.64], R92 ;  /* 0x0000005c44003986 */ /* 0x0007e2000c101910 */
[----:B----4-:R-:W-:Y:S01]  /*16a90*/  VIADD R74, R3, 0x9e ;  /* 0x0000009e034a7836 */ /* 0x010fe20000000000 */
[----:B------:R-:W-:Y:S01]  /*16aa0*/  ISETP.LT.AND P3, PT, R72, UR7, !P0 ;  /* 0x0000000748007c0c */ /* 0x000fe2000c761270 */
[----:B------:R-:W4:Y:S01]  /*16ab0*/  LDCU UR7, c[0x0][0x39c] ;  /* 0x00007380ff0777ac */ /* 0x000f220008000800 */
[----:B------:R5:W-:Y:S01]  /*16ac0*/  @P2 STG.E desc[UR16][R70.64], R93 ;  /* 0x0000005d46002986 */ /* 0x000be2000c101910 */
[C---:B------:R-:W-:Y:S01]  /*16ad0*/  LEA R72, P2, R77.reuse, R2, 0x2 ;  /* 0x000000024d487211 */ /* 0x040fe200078410ff */
[----:B------:R-:W-:-:S03]  /*16ae0*/  VIADD R75, R77, UR5 ;  /* 0x000000054d4b7c36 */ /* 0x000fc60008000000 */
[----:B------:R-:W-:Y:S02]  /*16af0*/  LEA.HI.X.SX32 R73, R77, R0, 0x2, P2 ;  /* 0x000000004d497211 */ /* 0x000fe400010f16ff */
[----:B-1----:R-:W-:Y:S01]  /*16b00*/  ISETP.LT.AND P2, PT, R74, UR6, !P0 ;  /* 0x000000064a007c0c */ /* 0x002fe2000c741270 */
[----:B------:R-:W1:Y:S01]  /*16b10*/  LDCU UR6, c[0x0][0x39c] ;  /* 0x00007380ff0677ac */ /* 0x000e620008000800 */
[----:B---3--:R-:W-:Y:S01]  /*16b20*/  VIADD R69, R3, 0x9f ;  /* 0x0000009f03457836 */ /* 0x008fe20000000000 */
[C---:B------:R-:W-:Y:S01]  /*16b30*/  LEA R68, P6, R75.reuse, R2, 0x2 ;  /* 0x000000024b447211 */ /* 0x040fe200078c10ff */
[----:B-----5:R-:W-:Y:S01]  /*16b40*/  VIADD R71, R75, UR5 ;  /* 0x000000054b477c36 */ /* 0x020fe20008000000 */
[----:B------:R3:W-:Y:S02]  /*16b50*/  @P1 STG.E desc[UR16][R72.64], R94 ;  /* 0x0000005e48001986 */ /* 0x0007e4000c101910 */
[----:B--2---:R-:W-:Y:S01]  /*16b60*/  ISETP.LT.AND P1, PT, R69, UR4, !P0 ;  /* 0x0000000445007c0c */ /* 0x004fe2000c721270 */
[----:B------:R-:W2:Y:S01]  /*16b70*/  LDCU UR4, c[0x0][0x39c] ;  /* 0x00007380ff0477ac */ /* 0x000ea20008000800 */
[----:B------:R-:W-:Y:S01]  /*16b80*/  LEA.HI.X.SX32 R69, R75, R0, 0x2, P6 ;  /* 0x000000004b457211 */ /* 0x000fe200030f16ff */
[C---:B------:R-:W-:Y:S01]  /*16b90*/  VIADD R77, R71.reuse, UR5 ;  /* 0x00000005474d7c36 */ /* 0x040fe20008000000 */
[----:B------:R-:W-:Y:S01]  /*16ba0*/  LEA R70, P6, R71, R2, 0x2 ;  /* 0x0000000247467211 */ /* 0x000fe200078c10ff */
[----:B------:R-:W-:-:S03]  /*16bb0*/  VIADD R75, R3, 0xa0 ;  /* 0x000000a0034b7836 */ /* 0x000fc60000000000 */
[----:B------:R-:W-:Y:S02]  /*16bc0*/  LEA.HI.X.SX32 R71, R71, R0, 0x2, P6 ;  /* 0x0000000047477211 */ /* 0x000fe400030f16ff */
[----:B------:R-:W-:Y:S01]  /*16bd0*/  LEA R74, P6, R77, R2, 0x2 ;  /* 0x000000024d4a7211 */ /* 0x000fe200078c10ff */
[----:B---3--:R-:W-:Y:S01]  /*16be0*/  VIADD R72, R3, 0xa1 ;  /* 0x000000a103487836 */ /* 0x008fe20000000000 */
[----:B------:R3:W-:Y:S01]  /*16bf0*/  @P5 STG.E desc[UR16][R68.64], R95 ;  /* 0x0000005f44005986 */ /* 0x0007e2000c101910 */
[----:B----4-:R-:W-:Y:S01]  /*16c00*/  ISETP.LT.AND P5, PT, R75, UR7, !P0 ;  /* 0x000000074b007c0c */ /* 0x010fe2000c7a1270 */
[----:B------:R-:W4:Y:S01]  /*16c10*/  LDCU UR7, c[0x0][0x39c] ;  /* 0x00007380ff0777ac */ /* 0x000f220008000800 */
[C---:B------:R-:W-:Y:S01]  /*16c20*/  LEA.HI.X.SX32 R75, R77.reuse, R0, 0x2, P6 ;  /* 0x000000004d4b7211 */ /* 0x040fe200030f16ff */
[----:B------:R5:W-:Y:S01]  /*16c30*/  @P4 STG.E desc[UR16][R70.64], R96 ;  /* 0x0000006046004986 */ /* 0x000be2000c101910 */
[----:B-1----:R-:W-:Y:S01]  /*16c40*/  ISETP.LT.AND P4, PT, R72, UR6, !P0 ;  /* 0x0000000648007c0c */ /* 0x002fe2000c781270 */
[----:B------:R-:W-:Y:S01]  /*16c50*/  VIADD R77, R77, UR5 ;  /* 0x000000054d4d7c36 */ /* 0x000fe20008000000 */
[----:B------:R-:W1:Y:S01]  /*16c60*/  LDCU UR6, c[0x0][0x39c] ;  /* 0x00007380ff0677ac */ /* 0x000e620008000800 */
[----:B------:R-:W-:-:S02]  /*16c70*/  VIADD R72, R3, 0xa2 ;  /* 0x000000a203487836 */ /* 0x000fc40000000000 */
[C---:B------:R-:W-:Y:S01]  /*16c80*/  VIADD R73, R77.reuse, UR5 ;  /* 0x000000054d497c36 */ /* 0x040fe20008000000 */
[C---:B---3--:R-:W-:Y:S01]  /*16c90*/  LEA R68, P6, R77.reuse, R2, 0x2 ;  /* 0x000000024d447211 */ /* 0x048fe200078c10ff */
[----:B------:R3:W-:Y:S03]  /*16ca0*/  @P3 STG.E desc[UR16][R74.64], R97 ;  /* 0x000000614a003986 */ /* 0x0007e6000c101910 */
[----:B------:R-:W-:Y:S01]  /*16cb0*/  LEA.HI.X.SX32 R69, R77, R0, 0x2, P6 ;  /* 0x000000004d457211 */ /* 0x000fe200030f16ff */
[C---:B------:R-:W-:Y:S01]  /*16cc0*/  VIADD R77, R73.reuse, UR5 ;  /* 0x00000005494d7c36 */ /* 0x040fe20008000000 */
[----:B-----5:R-:W-:Y:S02]  /*16cd0*/  LEA R70, P6, R73, R2, 0x2 ;  /* 0x0000000249467211 */ /* 0x020fe400078c10ff */
[----:B--2---:R-:W-:Y:S01]  /*16ce0*/  ISETP.LT.AND P3, PT, R72, UR4, !P0 ;  /* 0x0000000448007c0c */ /* 0x004fe2000c761270 */
[----:B------:R-:W2:Y:S01]  /*16cf0*/  LDCU UR4, c[0x0][0x39c] ;  /* 0x00007380ff0477ac */ /* 0x000ea20008000800 */
[----:B------:R-:W-:Y:S01]  /*16d00*/  VIADD R76, R3, 0xa3 ;  /* 0x000000a3034c7836 */ /* 0x000fe20000000000 */
[----:B------:R-:W-:-:S02]  /*16d10*/  LEA.HI.X.SX32 R71, R73, R0, 0x2, P6 ;  /* 0x0000000049477211 */ /* 0x000fc400030f16ff */
[----:B------:R-:W-:Y:S01]  /*16d20*/  LEA R72, P6, R77, R2, 0x2 ;  /* 0x000000024d487211 */ /* 0x000fe200078c10ff */
[----:B------:R5:W-:Y:S01]  /*16d30*/  @P2 STG.E desc[UR16][R68.64], R98 ;  /* 0x0000006244002986 */ /* 0x000be2000c101910 */
[----:B-1----:R-:W-:Y:S01]  /*16d40*/  ISETP.LT.AND P2, PT, R76, UR6, !P0 ;  /* 0x000000064c007c0c */ /* 0x002fe2000c741270 */
[----:B---3--:R-:W-:Y:S01]  /*16d50*/  VIADD R74, R3, 0xa4 ;  /* 0x000000a4034a7836 */ /* 0x008fe20000000000 */
[C---:B------:R-:W-:Y:S01]  /*16d60*/  LEA.HI.X.SX32 R73, R77.reuse, R0, 0x2, P6 ;  /* 0x000000004d497211 */ /* 0x040fe200030f16ff */
[----:B------:R-:W1:Y:S01]  /*16d70*/  LDCU UR6, c[0x0][0x39c] ;  /* 0x00007380ff0677ac */ /* 0x000e620008000800 */
        /* <DEDUP_REMOVED lines=11> */
[----:B--2---:R-:W-:Y:S01]  /*16e30*/  ISETP.LT.AND P5, PT, R74, UR4, !P0 ;  /* 0x000000044a007c0c */ /* 0x004fe2000c7a1270 */
[----:B------:R-:W2:Y:S01]  /*16e40*/  LDCU UR4, c[0x0][0x39c] ;  /* 0x00007380ff0477ac */ /* 0x000ea20008000800 */
        /* <DEDUP_REMOVED lines=17> */
[----:B--2---:R-:W-:Y:S01]  /*16f60*/  ISETP.LT.AND P2, PT, R76, UR4, !P0 ;  /* 0x000000044c007c0c */ /* 0x004fe2000c741270 */
[----:B------:R-:W2:Y:S01]  /*16f70*/  LDCU UR4, c[0x0][0x39c] ;  /* 0x00007380ff0477ac */ /* 0x000ea20008000800 */
[C---:B------:R-:W-:Y:S01]  /*16f80*/  VIADD R77, R79.reuse, UR5 ;  /* 0x000000054f4d7c36 */ /* 0x040fe20008000000 */
[----:B------:R4:W-:Y:S01]  /*16f90*/  @P1 STG.E desc[UR16][R74.64], R104 ;  /* 0x000000684a001986 */ /* 0x0009e2000c101910 */
[----:B---3--:R-:W-:Y:S01]  /*16fa0*/  LEA R68, P1, R79, R2, 0x2 ;  /* 0x000000024f447211 */ /* 0x008fe200078210ff */
        /* <DEDUP_REMOVED lines=16> */
[----:B--2---:R-:W-:Y:S01]  /*170b0*/  ISETP.LT.AND P4, PT, R74, UR4, !P0 ;  /* 0x000000044a007c0c */ /* 0x004fe2000c781270 */
[----:B------:R-:W2:Y:S01]  /*170c0*/  LDCU UR4, c[0x0][0x39c] ;  /* 0x00007380ff0477ac */ /* 0x000ea20008000800 */
[----:B---3--:R-:W-:Y:S01]  /*170d0*/  VIADD R69, R3, 0xac ;  /* 0x000000ac03457836 */ /* 0x008fe20000000000 */
        /* <DEDUP_REMOVED lines=17> */
[----:B--2---:R-:W-:Y:S01]  /*171f0*/  ISETP.LT.AND P1, PT, R72, UR4, !P0 ;  /* 0x0000000448007c0c */ /* 0x004fe2000c721270 */
[----:B------:R-:W-:Y:S01]  /*17200*/  VIADD R77, R77, UR5 ;  /* 0x000000054d4d7c36 */ /* 0x000fe20008000000 */
[----:B------:R-:W2:Y:S01]  /*17210*/  LDCU UR4, c[0x0][0x39c] ;  /* 0x00007380ff0477ac */ /* 0x000ea20008000800 */
[----:B------:R-:W-:-:S02]  /*17220*/  VIADD R72, R3, 0xaf ;  /* 0x000000af03487836 */ /* 0x000fc40000000000 */
[C---:B------:R-:W-:Y:S01]  /*17230*/  VIADD R73, R77.reuse, UR5 ;  /* 0x000000054d497c36 */ /* 0x040fe20008000000 */
[C---:B---3--:R-:W-:Y:S01]  /*17240*/  LEA R68, P6, R77.reuse, R2, 0x2 ;  /* 0x000000024d447211 */ /* 0x048fe200078c10ff */
        /* <DEDUP_REMOVED lines=10> */
[----:B--2---:R-:W-:Y:S01]  /*172f0*/  ISETP.LT.AND P4, PT, R76, UR4, !P0 ;  /* 0x000000044c007c0c */ /* 0x004fe2000c781270 */
[----:B---3--:R-:W-:Y:S01]  /*17300*/  VIADD R74, R3, 0xb1 ;  /* 0x000000b1034a7836 */ /* 0x008fe20000000000 */
        /* <DEDUP_REMOVED lines=48> */
[C---:B------:R-:W-:Y:S01]  /*17610*/  VIADD R75, R77.reuse, UR5 ;  /* 0x000000054d4b7c36 */ /* 0x040fe20008000000 */
[----:B------:R4:W-:Y:S01]  /*17620*/  @P1 STG.E desc[UR16][R70.64], R119 ;  /* 0x0000007746001986 */ /* 0x0009e2000c101910 */
[C---:B------:R-:W-:Y:S01]  /*17630*/  LEA R72, P1, R77.reuse, R2, 0x2 ;  /* 0x000000024d487211 */ /* 0x040fe200078210ff */
[----:B------:R-:W5:Y:S03]  /*17640*/  LDCU UR7, c[0x0][0x39c] ;  /* 0x00007380ff0777ac */ /* 0x000f660008000800 */
[----:B------:R-:W-:-:S02]  /*17650*/  LEA.HI.X.SX32 R73, R77, R0, 0x2, P1 ;  /* 0x000000004d497211 */ /* 0x000fc400008f16ff */
[----:B-1----:R-:W-:Y:S01]  /*17660*/  ISETP.LT.AND P1, PT, R74, UR6, !P0 ;  /* 0x000000064a007c0c */ /* 0x002fe2000c721270 */
[----:B------:R-:W1:Y:S01]  /*17670*/  LDCU UR6, c[0x0][0x39c] ;  /* 0x00007380ff0677ac */ /* 0x000e620008000800 */
[----:B---3--:R-:W-:Y:S01]  /*17680*/  VIADD R69, R3, 0xb9 ;  /* 0x000000b903457836 */ /* 0x008fe20000000000 */
[C---:B------:R-:W-:Y:S01]  /*17690*/  LEA R68, P6, R75.reuse, R2, 0x2 ;  /* 0x000000024b447211 */ /* 0x040fe200078c10ff */
[----:B----4-:R-:W-:Y:S01]  /*176a0*/  VIADD R71, R75, UR5 ;  /* 0x000000054b477c36 */ /* 0x010fe20008000000 */
        /* <DEDUP_REMOVED lines=11> */
[----:B-----5:R-:W-:Y:S01]  /*17760*/  ISETP.LT.AND P4, PT, R75, UR7, !P0 ;  /* 0x000000074b007c0c */ /* 0x020fe2000c781270 */
[----:B------:R-:W4:Y:S01]  /*17770*/  LDCU UR7, c[0x0][0x39c] ;  /* 0x00007380ff0777ac */ /* 0x000f220008000800 */
[C---:B------:R-:W-:Y:S01]  /*17780*/  LEA.HI.X.SX32 R75, R77.reuse, R0, 0x2, P6 ;  /* 0x000000004d4b7211 */ /* 0x040fe200030f16ff */
[----:B------:R5:W-:Y:S01]  /*17790*/  @P3 STG.E desc[UR16][R70.64], R122 ;  /* 0x0000007a46003986 */ /* 0x000be2000c101910 */
[----:B-1----:R-:W-:Y:S01]  /*177a0*/  ISETP.LT.AND P3, PT, R72, UR6, !P0 ;  /* 0x0000000648007c0c */ /* 0x002fe2000c761270 */
[----:B------:R-:W1:Y:S01]  /*177b0*/  LDCU UR6, c[0x0][0x39c] ;  /* 0x00007380ff0677ac */ /* 0x000e620008000800 */
[----:B------:R-:W-:-:S02]  /*177c0*/  VIADD R77, R77, UR5 ;  /* 0x000000054d4d7c36 */ /* 0x000fc40008000000 */
[----:B------:R-:W-:Y:S02]  /*177d0*/  VIADD R72, R3, 0xbc ;  /* 0x000000bc03487836 */ /* 0x000fe40000000000 */
[C---:B------:R-:W-:Y:S01]  /*177e0*/  VIADD R73, R77.reuse, UR5 ;  /* 0x000000054d497c36 */ /* 0x040fe20008000000 */
[C---:B---3--:R-:W-:Y:S01]  /*177f0*/  LEA R68, P6, R77.reuse, R2, 0x2 ;  /* 0x000000024d447211 */ /* 0x048fe200078c10ff */
[----:B------:R3:W-:Y:S03]  /*17800*/  @P2 STG.E desc[UR16][R74.64], R123 ;  /* 0x0000007b4a002986 */ /* 0x0007e6000c101910 */
[----:B------:R-:W-:Y:S01]  /*17810*/  LEA.HI.X.SX32 R69, R77, R0, 0x2, P6 ;  /* 0x000000004d457211 */ /* 0x000fe200030f16ff */
[C---:B------:R-:W-:Y:S01]  /*17820*/  VIADD R77, R73.reuse, UR5 ;  /* 0x00000005494d7c36 */ /* 0x040fe20008000000 */
[----:B-----5:R-:W-:Y:S01]  /*17830*/  LEA R70, P6, R73, R2, 0x2 ;  /* 0x0000000249467211 */ /* 0x020fe200078c10ff */
[----:B------:R-:W-:Y:S01]  /*17840*/  VIADD R76, R3, 0xbd ;  /* 0x000000bd034c7836 */ /* 0x000fe20000000000 */
[----:B--2---:R-:W-:Y:S01]  /*17850*/  ISETP.LT.AND P2, PT, R72, UR4, !P0 ;  /* 0x0000000448007c0c */ /* 0x004fe2000c741270 */
[----:B------:R-:W2:Y:S01]  /*17860*/  LDCU UR4, c[0x0][0x39c] ;  /* 0x00007380ff0477ac */ /* 0x000ea20008000800 */
        /* <DEDUP_REMOVED lines=27> */
[----:B------:R-:W1:Y:S01]  /*17a20*/  LDCU UR6, c[0x0][0x39c] ;  /* 0x00007380ff0677ac */ /* 0x000e620008000800 */
[----:B------:R-:W-:-:S02]  /*17a30*/  LEA.HI.X.SX32 R73, R77, R0, 0x2, P6 ;  /* 0x000000004d497211 */ /* 0x000fc400030f16ff */
        /* <DEDUP_REMOVED lines=33> */
[----:B------:R3:W-:Y:S01]  /*17c50*/  @P2 STG.E desc[UR16][R72.64], R5 ;  /* 0x0000000548002986 */ /* 0x0007e2000c101910 */
[----:B-----5:R-:W-:Y:S02]  /*17c60*/  VIADD R71, R75, UR5 ;  /* 0x000000054b477c36 */ /* 0x020fe40008000000 */
[----:B-1----:R-:W-:Y:S01]  /*17c70*/  ISETP.LT.AND P2, PT, R69, UR6, !P0 ;  /* 0x0000000645007c0c */ /* 0x002fe2000c741270 */
[----:B------:R-:W-:Y:S01]  /*17c80*/  VIADD R4, R3, 0xc7 ;  /* 0x000000c703047836 */ /* 0x000fe20000000000 */
[----:B------:R-:W-:Y:S01]  /*17c90*/  LEA.HI.X.SX32 R69, R75, R0, 0x2, P6 ;  /* 0x000000004b457211 */ /* 0x000fe200030f16ff */
[----:B------:R-:W1:Y:S01]  /*17ca0*/  LDCU UR6, c[0x0][0x39c] ;  /* 0x00007380ff0677ac */ /* 0x000e620008000800 */
[C---:B------:R-:W-:Y:S01]  /*17cb0*/  LEA R70, P6, R71.reuse, R2, 0x2 ;  /* 0x0000000247467211 */ /* 0x040fe200078c10ff */
[----:B------:R-:W-:-:S02]  /*17cc0*/  VIADD R77, R71, UR5 ;  /* 0x00000005474d7c36 */ /* 0x000fc40008000000 */
[----:B------:R5:W-:Y:S01]  /*17cd0*/  @P1 STG.E desc[UR16][R68.64], R6 ;  /* 0x0000000644001986 */ /* 0x000be2000c101910 */
[----:B------:R-:W-:Y:S02]  /*17ce0*/  LEA.HI.X.SX32 R71, R71, R0, 0x2, P6 ;  /* 0x0000000047477211 */ /* 0x000fe400030f16ff */
[----:B----4-:R-:W-:Y:S01]  /*17cf0*/  ISETP.LT.AND P1, PT, R4, UR7, !P0 ;  /* 0x0000000704007c0c */ /* 0x010fe2000c721270 */
[----:B------:R-:W-:Y:S01]  /*17d00*/  VIADD R4, R3, 0xc8 ;  /* 0x000000c803047836 */ /* 0x000fe20000000000 */
[----:B------:R-:W-:Y:S01]  /*17d10*/  LEA R74, P6, R77, R2, 0x2 ;  /* 0x000000024d4a7211 */ /* 0x000fe200078c10ff */
[----:B------:R4:W-:Y:S01]  /*17d20*/  @P5 STG.E desc[UR16][R70.64], R7 ;  /* 0x0000000746005986 */ /* 0x0009e2000c101910 */
[----:B---3--:R-:W-:Y:S01]  /*17d30*/  VIADD R5, R3, 0xc9 ;  /* 0x000000c903057836 */ /* 0x008fe20000000000 */
[----:B------:R-:W3:Y:S01]  /*17d40*/  LDCU UR7, c[0x0][0x39c] ;  /* 0x00007380ff0777ac */ /* 0x000ee20008000800 */
[----:B--2---:R-:W-:Y:S02]  /*17d50*/  ISETP.LT.AND P5, PT, R4, UR4, !P0 ;  /* 0x0000000404007c0c */ /* 0x004fe4000c7a1270 */
[C---:B------:R-:W-:Y:S01]  /*17d60*/  LEA.HI.X.SX32 R75, R77.reuse, R0, 0x2, P6 ;  /* 0x000000004d4b7211 */ /* 0x040fe200030f16ff */
[----:B------:R-:W2:Y:S01]  /*17d70*/  LDCU UR4, c[0x0][0x39c] ;  /* 0x00007380ff0477ac */ /* 0x000ea20008000800 */
[----:B------:R-:W-:-:S04]  /*17d80*/  VIADD R77, R77, UR5 ;  /* 0x000000054d4d7c36 */ /* 0x000fc80008000000 */
[C---:B-----5:R-:W-:Y:S01]  /*17d90*/  VIADD R69, R77.reuse, UR5 ;  /* 0x000000054d457c36 */ /* 0x060fe20008000000 */
[----:B------:R-:W-:Y:S01]  /*17da0*/  LEA R4, P6, R77, R2, 0x2 ;  /* 0x000000024d047211 */ /* 0x000fe200078c10ff */
[----:B------:R5:W-:Y:S01]  /*17db0*/  @P4 STG.E desc[UR16][R74.64], R8 ;  /* 0x000000084a004986 */ /* 0x000be2000c101910 */
[----:B-1----:R-:W-:Y:S01]  /*17dc0*/  ISETP.LT.AND P4, PT, R5, UR6, !P0 ;  /* 0x0000000605007c0c */ /* 0x002fe2000c781270 */
[----:B----4-:R-:W-:Y:S01]  /*17dd0*/  VIADD R71, R69, UR5 ;  /* 0x0000000545477c36 */ /* 0x010fe20008000000 */
[----:B------:R-:W-:Y:S01]  /*17de0*/  LEA.HI.X.SX32 R5, R77, R0, 0x2, P6 ;  /* 0x000000004d057211 */ /* 0x000fe200030f16ff */
[----:B------:R-:W1:Y:S01]  /*17df0*/  LDCU UR6, c[0x0][0x39c] ;  /* 0x00007380ff0677ac */ /* 0x000e620008000800 */
[----:B------:R-:W-:Y:S01]  /*17e00*/  LEA R6, P6, R69, R2, 0x2 ;  /* 0x0000000245067211 */ /* 0x000fe200078c10ff */
[----:B------:R-:W-:Y:S02]  /*17e10*/  VIADD R70, R3, 0xca ;  /* 0x000000ca03467836 */ /* 0x000fe40000000000 */
[----:B------:R4:W-:Y:S01]  /*17e20*/  @P3 STG.E desc[UR16][R4.64], R9 ;  /* 0x0000000904003986 */ /* 0x0009e2000c101910 */
[----:B------:R-:W-:-:S02]  /*17e30*/  LEA.HI.X.SX32 R7, R69, R0, 0x2, P6 ;  /* 0x0000000045077211 */ /* 0x000fc400030f16ff */
[----:B------:R-:W-:Y:S02]  /*17e40*/  LEA R68, P6, R71, R2, 0x2 ;  /* 0x0000000247447211 */ /* 0x000fe400078c10ff */
[----:B--2---:R-:W-:Y:S01]  /*17e50*/  ISETP.LT.AND P3, PT, R70, UR4, !P0 ;  /* 0x0000000446007c0c */ /* 0x004fe2000c761270 */
[----:B------:R-:W2:Y:S01]  /*17e60*/  LDCU UR4, c[0x0][0x39c] ;  /* 0x00007380ff0477ac */ /* 0x000ea20008000800 */
[----:B-----5:R-:W-:Y:S01]  /*17e70*/  VIADD R8, R3, 0xcb ;  /* 0x000000cb03087836 */ /* 0x020fe20000000000 */
[C---:B------:R-:W-:Y:S01]  /*17e80*/  LEA.HI.X.SX32 R69, R71.reuse, R0, 0x2, P6 ;  /* 0x0000000047457211 */ /* 0x040fe200030f16ff */
[----:B------:R-:W-:Y:S01]  /*17e90*/  VIADD R71, R71, UR5 ;  /* 0x0000000547477c36 */ /* 0x000fe20008000000 */
[----:B------:R5:W-:Y:S02]  /*17ea0*/  @P2 STG.E desc[UR16][R6.64], R10 ;  /* 0x0000000a06002986 */ /* 0x000be4000c101910 */
[----:B---3--:R-:W-:Y:S01]  /*17eb0*/  ISETP.LT.AND P2, PT, R8, UR7, !P0 ;  /* 0x0000000708007c0c */ /* 0x008fe2000c741270 */
[----:B------:R-:W-:Y:S01]  /*17ec0*/  VIADD R8, R3, 0xcc ;  /* 0x000000cc03087836 */ /* 0x000fe20000000000 */
[C---:B----4-:R-:W-:Y:S01]  /*17ed0*/  LEA R4, P6, R71.reuse, R2, 0x2 ;  /* 0x0000000247047211 */ /* 0x050fe200078c10ff */
[----:B------:R-:W-:Y:S01]  /*17ee0*/  VIADD R9, R71, UR5 ;  /* 0x0000000547097c36 */ /* 0x000fe20008000000 */
[----:B------:R-:W3:Y:S01]  /*17ef0*/  LDCU UR7, c[0x0][0x39c] ;  /* 0x00007380ff0777ac */ /* 0x000ee20008000800 */
[----:B------:R4:W-:Y:S01]  /*17f00*/  @P1 STG.E desc[UR16][R68.64], R11 ;  /* 0x0000000b44001986 */ /* 0x0009e2000c101910 */
[----:B-1----:R-:W-:Y:S01]  /*17f10*/  ISETP.LT.AND P1, PT, R8, UR6, !P0 ;  /* 0x0000000608007c0c */ /* 0x002fe2000c721270 */
[----:B------:R-:W-:Y:S01]  /*17f20*/  VIADD R8, R3, 0xcd ;  /* 0x000000cd03087836 */ /* 0x000fe20000000000 */
[----:B------:R-:W-:Y:S01]  /*17f30*/  LEA.HI.X.SX32 R5, R71, R0, 0x2, P6 ;  /* 0x0000000047057211 */ /* 0x000fe200030f16ff */
[C---:B------:R-:W-:Y:S01]  /*17f40*/  VIADD R71, R9.reuse, UR5 ;  /* 0x0000000509477c36 */ /* 0x040fe20008000000 */
[C---:B-----5:R-:W-:Y:S01]  /*17f50*/  LEA R6, P6, R9.reuse, R2, 0x2 ;  /* 0x0000000209067211 */ /* 0x060fe200078c10ff */
[----:B------:R-:W1:Y:S02]  /*17f60*/  LDCU UR6, c[0x0][0x39c] ;  /* 0x00007380ff0677ac */ /* 0x000e640008000800 */
[----:B------:R-:W-:Y:S01]  /*17f70*/  @P5 STG.E desc[UR16][R4.64], R12 ;  /* 0x0000000c04005986 */ /* 0x000fe2000c101910 */
[----:B------:R-:W-:-:S02]  /*17f80*/  LEA.HI.X.SX32 R7, R9, R0, 0x2, P6 ;  /* 0x0000000009077211 */ /* 0x000fc400030f16ff */
[----:B--2---:R-:W-:Y:S01]  /*17f90*/  ISETP.LT.AND P5, PT, R8, UR4, !P0 ;  /* 0x0000000408007c0c */ /* 0x004fe2000c7a1270 */
[C---:B----4-:R-:W-:Y:S01]  /*17fa0*/  VIADD R69, R71.reuse, UR5 ;  /* 0x0000000547457c36 */ /* 0x050fe20008000000 */
[----:B------:R-:W-:Y:S01]  /*17fb0*/  LEA R8, P6, R71, R2, 0x2 ;  /* 0x0000000247087211 */ /* 0x000fe200078c10ff */
[----:B------:R-:W-:Y:S01]  /*17fc0*/  VIADD R11, R3, 0xce ;  /* 0x000000ce030b7836 */ /* 0x000fe20000000000 */
[----:B------:R-:W2:Y:S02]  /*17fd0*/  LDCU UR4, c[0x0][0x39c] ;  /* 0x00007380ff0477ac */ /* 0x000ea40008000800 */
[----:B------:R-:W-:Y:S02]  /*17fe0*/  LEA.HI.X.SX32 R9, R71, R0, 0x2, P6 ;  /* 0x0000000047097211 */ /* 0x000fe400030f16ff */
[----:B------:R-:W-:Y:S01]  /*17ff0*/  LEA R10, P6, R69, R2, 0x2 ;  /* 0x00000002450a7211 */ /* 0x000fe200078c10ff */
[----:B------:R4:W-:Y:S01]  /*18000*/  @P4 STG.E desc[UR16][R6.64], R13 ;  /* 0x0000000d06004986 */ /* 0x0009e2000c101910 */
[----:B---3--:R-:W-:Y:S01]  /*18010*/  ISETP.LT.AND P4, PT, R11, UR7, !P0 ;  /* 0x000000070b007c0c */ /* 0x008fe2000c781270 */
[----:B------:R-:W-:Y:S01]  /*18020*/  VIADD R68, R3, 0xcf ;  /* 0x000000cf03447836 */ /* 0x000fe20000000000 */
[C---:B------:R-:W-:Y:S01]  /*18030*/  LEA.HI.X.SX32 R11, R69.reuse, R0, 0x2, P6 ;  /* 0x00000000450b7211 */ /* 0x040fe200030f16ff */
[----:B------:R-:W3:Y:S01]  /*18040*/  LDCU UR7, c[0x0][0x39c] ;  /* 0x00007380ff0777ac */ /* 0x000ee20008000800 */
[----:B------:R-:W-:Y:S01]  /*18050*/  VIADD R69, R69, UR5 ;  /* 0x0000000545457c36 */ /* 0x000fe20008000000 */
[----:B------:R5:W-:Y:S01]  /*18060*/  @P3 STG.E desc[UR16][R8.64], R14 ;  /* 0x0000000e08003986 */ /* 0x000be2000c101910 */
[----:B-1----:R-:W-:Y:S01]  /*18070*/  ISETP.LT.AND P3, PT, R68, UR6, !P0 ;  /* 0x0000000644007c0c */ /* 0x002fe2000c761270 */
[----:B------:R-:W1:Y:S02]  /*18080*/  LDCU UR6, c[0x0][0x39c] ;  /* 0x00007380ff0677ac */ /* 0x000e640008000800 */
[----:B------:R1:W-:Y:S01]  /*18090*/  @P2 STG.E desc[UR16][R10.64], R15 ;  /* 0x0000000f0a002986 */ /* 0x0003e2000c101910 */
[C---:B----4-:R-:W-:Y:S01]  /*180a0*/  VIADD R13, R69.reuse, UR5 ;  /* 0x00000005450d7c36 */ /* 0x050fe20008000000 */
[----:B------:R-:W-:Y:S01]  /*180b0*/  LEA R4, P2, R69, R2, 0x2 ;  /* 0x0000000245047211 */ /* 0x000fe200078410ff */
[----:B------:R-:W-:-:S03]  /*180c0*/  VIADD R7, R3, 0xd0 ;  /* 0x000000d003077836 */ /* 0x000fc60000000000 */
[----:B------:R-:W-:Y:S02]  /*180d0*/  LEA R6, P6, R13, R2, 0x2 ;  /* 0x000000020d067211 */ /* 0x000fe400078c10ff */
[-C--:B------:R-:W-:Y:S01]  /*180e0*/  LEA.HI.X.SX32 R5, R69, R0.reuse, 0x2, P2 ;  /* 0x0000000045057211 */ /* 0x080fe200010f16ff */
[----:B-----5:R-:W-:Y:S01]  /*180f0*/  VIADD R8, R3, 0xd1 ;  /* 0x000000d103087836 */ /* 0x020fe20000000000 */
[----:B--2---:R-:W-:Y:S01]  /*18100*/  ISETP.LT.AND P2, PT, R7, UR4, !P0 ;  /* 0x0000000407007c0c */ /* 0x004fe2000c741270 */
[----:B------:R-:W2:Y:S01]  /*18110*/  LDCU UR4, c[0x0][0x39c] ;  /* 0x00007380ff0477ac */ /* 0x000ea20008000800 */
[C---:B------:R-:W-:Y:S01]  /*18120*/  LEA.HI.X.SX32 R7, R13.reuse, R0, 0x2, P6 ;  /* 0x000000000d077211 */ /* 0x040fe200030f16ff */
[----:B------:R-:W-:Y:S01]  /*18130*/  VIADD R13, R13, UR5 ;  /* 0x000000050d0d7c36 */ /* 0x000fe20008000000 */
[----:B------:R4:W-:Y:S01]  /*18140*/  @P1 STG.E desc[UR16][R4.64], R16 ;  /* 0x0000001004001986 */ /* 0x0009e2000c101910 */
[----:B---3--:R-:W-:Y:S01]  /*18150*/  ISETP.LT.AND P1, PT, R8, UR7, !P0 ;  /* 0x0000000708007c0c */ /* 0x008fe2000c721270 */
[----:B-1----:R-:W-:Y:S01]  /*18160*/  VIADD R10, R3, 0xd2 ;  /* 0x000000d2030a7836 */ /* 0x002fe20000000000 */
[----:B------:R-:W1:Y:S01]  /*18170*/  LDCU UR7, c[0x0][0x39c] ;  /* 0x00007380ff0777ac */ /* 0x000e620008000800 */
[----:B------:R3:W-:Y:S01]  /*18180*/  @P5 STG.E desc[UR16][R6.64], R17 ;  /* 0x0000001106005986 */ /* 0x0007e2000c101910 */
[C---:B------:R-:W-:Y:S01]  /*18190*/  LEA R8, P5, R13.reuse, R2, 0x2 ;  /* 0x000000020d087211 */ /* 0x040fe200078a10ff */
[----:B------:R-:W-:-:S03]  /*181a0*/  VIADD R11, R13, UR5 ;  /* 0x000000050d0b7c36 */ /* 0x000fc60008000000 */
[----:B------:R-:W-:Y:S02]  /*181b0*/  LEA.HI.X.SX32 R9, R13, R0, 0x2, P5 ;  /* 0x000000000d097211 */ /* 0x000fe400028f16ff */
[----:B------:R-:W-:Y:S01]  /*181c0*/  ISETP.LT.AND P5, PT, R10, UR6, !P0 ;  /* 0x000000060a007c0c */ /* 0x000fe2000c7a1270 */
[----:B------:R-:W5:Y:S01]  /*181d0*/  LDCU UR6, c[0x0][0x39c] ;  /* 0x00007380ff0677ac */ /* 0x000f620008000800 */
[----:B----4-:R-:W-:Y:S01]  /*181e0*/  VIADD R5, R3, 0xd3 ;  /* 0x000000d303057836 */ /* 0x010fe20000000000 */
[C---:B------:R-:W-:Y:S01]  /*181f0*/  LEA R4, P6, R11.reuse, R2, 0x2 ;  /* 0x000000020b047211 */ /* 0x040fe200078c10ff */
[----:B---3--:R-:W-:Y:S01]  /*18200*/  VIADD R7, R11, UR5 ;  /* 0x000000050b077c36 */ /* 0x008fe20008000000 */
        /* <DEDUP_REMOVED lines=11> */
[----:B-1----:R-:W-:Y:S01]  /*182c0*/  ISETP.LT.AND P3, PT, R11, UR7, !P0 ;  /* 0x000000070b007c0c */ /* 0x002fe2000c761270 */
[----:B------:R-:W1:Y:S01]  /*182d0*/  LDCU UR7, c[0x0][0x39c] ;  /* 0x00007380ff0777ac */ /* 0x000e620008000800 */
[C---:B------:R-:W-:Y:S01]  /*182e0*/  LEA.HI.X.SX32 R11, R13.reuse, R0, 0x2, P6 ;  /* 0x000000000d0b7211 */ /* 0x040fe200030f16ff */
[----:B------:R4:W-:Y:S01]  /*182f0*/  @P2 STG.E desc[UR16][R6.64], R20 ;  /* 0x0000001406002986 */ /* 0x0009e2000c101910 */
[----:B-----5:R-:W-:Y:S01]  /*18300*/  ISETP.LT.AND P2, PT, R8, UR6, !P0 ;  /* 0x0000000608007c0c */ /* 0x020fe2000c741270 */
[----:B------:R-:W-:Y:S01]  /*18310*/  VIADD R13, R13, UR5 ;  /* 0x000000050d0d7c36 */ /* 0x000fe20008000000 */
[----:B------:R-:W5:Y:S01]  /*18320*/  LDCU UR6, c[0x0][0x39c] ;  /* 0x00007380ff0677ac */ /* 0x000f620008000800 */
[----:B------:R-:W-:-:S02]  /*18330*/  VIADD R8, R3, 0xd6 ;  /* 0x000000d603087836 */ /* 0x000fc40000000000 */
[C---:B------:R-:W-:Y:S01]  /*18340*/  VIADD R9, R13.reuse, UR5 ;  /* 0x000000050d097c36 */ /* 0x040fe20008000000 */
[C---:B---3--:R-:W-:Y:S01]  /*18350*/  LEA R4, P6, R13.reuse, R2, 0x2 ;  /* 0x000000020d047211 */ /* 0x048fe200078c10ff */
[----:B------:R3:W-:Y:S03]  /*18360*/  @P1 STG.E desc[UR16][R10.64], R21 ;  /* 0x000000150a001986 */ /* 0x0007e6000c101910 */
[----:B------:R-:W-:Y:S01]  /*18370*/  LEA.HI.X.SX32 R5, R13, R0, 0x2, P6 ;  /* 0x000000000d057211 */ /* 0x000fe200030f16ff */
[C---:B------:R-:W-:Y:S01]  /*18380*/  VIADD R13, R9.reuse, UR5 ;  /* 0x00000005090d7c36 */ /* 0x040fe20008000000 */
[----:B----4-:R-:W-:Y:S02]  /*18390*/  LEA R6, P6, R9, R2, 0x2 ;  /* 0x0000000209067211 */ /* 0x010fe400078c10ff */
[----:B--2---:R-:W-:Y:S01]  /*183a0*/  ISETP.LT.AND P1, PT, R8, UR4, !P0 ;  /* 0x0000000408007c0c */ /* 0x004fe2000c721270 */
[----:B------:R-:W2:Y:S01]  /*183b0*/  LDCU UR4, c[0x0][0x39c] ;  /* 0x00007380ff0477ac */ /* 0x000ea20008000800 */
[----:B------:R-:W-:Y:S01]  /*183c0*/  VIADD R12, R3, 0xd7 ;  /* 0x000000d7030c7836 */ /* 0x000fe20000000000 */
[----:B------:R-:W-:-:S02]  /*183d0*/  LEA.HI.X.SX32 R7, R9, R0, 0x2, P6 ;  /* 0x0000000009077211 */ /* 0x000fc400030f16ff */
[----:B------:R-:W-:Y:S01]  /*183e0*/  LEA R8, P6, R13, R2, 0x2 ;  /* 0x000000020d087211 */ /* 0x000fe200078c10ff */
[----:B------:R4:W-:Y:S01]  /*183f0*/  @P5 STG.E desc[UR16][R4.64], R22 ;  /* 0x0000001604005986 */ /* 0x0009e2000c101910 */
[----:B-----5:R-:W-:Y:S01]  /*18400*/  ISETP.LT.AND P5, PT, R12, UR6, !P0 ;  /* 0x000000060c007c0c */ /* 0x020fe2000c7a1270 */
[----:B---3--:R-:W-:Y:S01]  /*18410*/  VIADD R10, R3, 0xd8 ;  /* 0x000000d8030a7836 */ /* 0x008fe20000000000 */
[C---:B------:R-:W-:Y:S01]  /*18420*/  LEA.HI.X.SX32 R9, R13.reuse, R0, 0x2, P6 ;  /* 0x000000000d097211 */ /* 0x040fe200030f16ff */
[----:B------:R-:W3:Y:S01]  /*18430*/  LDCU UR6, c[0x0][0x39c] ;  /* 0x00007380ff0677ac */ /* 0x000ee20008000800 */
[----:B------:R-:W-:Y:S01]  /*18440*/  VIADD R13, R13, UR5 ;  /* 0x000000050d0d7c36 */ /* 0x000fe20008000000 */
[----:B------:R5:W-:Y:S01]  /*18450*/  @P4 STG.E desc[UR16][R6.64], R23 ;  /* 0x0000001706004986 */ /* 0x000be2000c101910 */
[----:B-1----:R-:W-:Y:S01]  /*18460*/  ISETP.LT.AND P4, PT, R10, UR7, !P0 ;  /* 0x000000070a007c0c */ /* 0x002fe2000c781270 */
[----:B------:R-:W1:Y:S01]  /*18470*/  LDCU UR7, c[0x0][0x39c] ;  /* 0x00007380ff0777ac */ /* 0x000e620008000800 */
[----:B------:R-:W-:-:S02]  /*18480*/  VIADD R11, R13, UR5 ;  /* 0x000000050d0b7c36 */ /* 0x000fc40008000000 */
[----:B------:R-:W-:Y:S01]  /*18490*/  VIADD R10, R3, 0xd9 ;  /* 0x000000d9030a7836 */ /* 0x000fe20000000000 */
[C---:B----4-:R-:W-:Y:S01]  /*184a0*/  LEA R4, P6, R13.reuse, R2, 0x2 ;  /* 0x000000020d047211 */ /* 0x050fe200078c10ff */
[----:B------:R4:W-:Y:S03]  /*184b0*/  @P3 STG.E desc[UR16][R8.64], R24 ;  /* 0x0000001808003986 */ /* 0x0009e6000c101910 */
[----:B------:R-:W-:Y:S01]  /*184c0*/  LEA.HI.X.SX32 R5, R13, R0, 0x2, P6 ;  /* 0x000000000d057211 */ /* 0x000fe200030f16ff */
[C---:B------:R-:W-:Y:S01]  /*184d0*/  VIADD R13, R11.reuse, UR5 ;  /* 0x000000050b0d7c36 */ /* 0x040fe20008000000 */
[----:B-----5:R-:W-:Y:S02]  /*184e0*/  LEA R6, P6, R11, R2, 0x2 ;  /* 0x000000020b067211 */ /* 0x020fe400078c10ff */
[----:B--2---:R-:W-:Y:S01]  /*184f0*/  ISETP.LT.AND P3, PT, R10, UR4, !P0 ;  /* 0x000000040a007c0c */ /* 0x004fe2000c761270 */
[----:B------:R-:W2:Y:S01]  /*18500*/  LDCU UR4, c[0x0][0x39c] ;  /* 0x00007380ff0477ac */ /* 0x000ea20008000800 */
[----:B------:R-:W-:Y:S01]  /*18510*/  VIADD R10, R3, 0xda ;  /* 0x000000da030a7836 */ /* 0x000fe20000000000 */
[----:B------:R-:W-:Y:S01]  /*18520*/  LEA.HI.X.SX32 R7, R11, R0, 0x2, P6 ;  /* 0x000000000b077211 */ /* 0x000fe200030f16ff */
[C---:B------:R-:W-:Y:S01]  /*18530*/  VIADD R15, R13.reuse, UR5 ;  /* 0x000000050d0f7c36 */ /* 0x040fe20008000000 */
[----:B----4-:R-:W-:Y:S01]  /*18540*/  LEA R8, P6, R13, R2, 0x2 ;  /* 0x000000020d087211 */ /* 0x010fe200078c10ff */
[----:B------:R4:W-:Y:S01]  /*18550*/  @P2 STG.E desc[UR16][R4.64], R25 ;  /* 0x0000001904002986 */ /* 0x0009e2000c101910 */
[----:B---3--:R-:W-:Y:S01]  /*18560*/  ISETP.LT.AND P2, PT, R10, UR6, !P0 ;  /* 0x000000060a007c0c */ /* 0x008fe2000c741270 */
[----:B------:R-:W-:Y:S01]  /*18570*/  VIADD R11, R3, 0xdb ;  /* 0x000000db030b7836 */ /* 0x000fe20000000000 */
[----:B------:R-:W-:Y:S01]  /*18580*/  LEA.HI.X.SX32 R9, R13, R0, 0x2, P6 ;  /* 0x000000000d097211 */ /* 0x000fe200030f16ff */
[----:B------:R-:W3:Y:S01]  /*18590*/  LDCU UR6, c[0x0][0x39c] ;  /* 0x00007380ff0677ac */ /* 0x000ee20008000800 */
[----:B------:R-:W-:Y:S01]  /*185a0*/  LEA R10, P6, R15, R2, 0x2 ;  /* 0x000000020f0a7211 */ /* 0x000fe200078c10ff */
[----:B------:R5:W-:Y:S01]  /*185b0*/  @P1 STG.E desc[UR16][R6.64], R26 ;  /* 0x0000001a06001986 */ /* 0x000be2000c101910 */
[----:B-1----:R-:W-:Y:S01]  /*185c0*/  ISETP.LT.AND P1, PT, R11, UR7, !P0 ;  /* 0x000000070b007c0c */ /* 0x002fe2000c721270 */
[----:B------:R-:W-:Y:S01]  /*185d0*/  VIADD R12, R3, 0xdc ;  /* 0x000000dc030c7836 */ /* 0x000fe20000000000 */
[C---:B------:R-:W-:Y:S01]  /*185e0*/  LEA.HI.X.SX32 R11, R15.reuse, R0, 0x2, P6 ;  /* 0x000000000f0b7211 */ /* 0x040fe200030f16ff */
[----:B------:R-:W1:Y:S01]  /*185f0*/  LDCU UR7, c[0x0][0x39c] ;  /* 0x00007380ff0777ac */ /* 0x000e620008000800 */
[----:B------:R-:W-:Y:S01]  /*18600*/  VIADD R15, R15, UR5 ;  /* 0x000000050f0f7c36 */ /* 0x000fe20008000000 */
[----:B------:R3:W-:Y:S01]  /*18610*/  @P5 STG.E desc[UR16][R8.64], R27 ;  /* 0x0000001b08005986 */ /* 0x0007e2000c101910 */
[----:B--2---:R-:W-:Y:S01]  /*18620*/  ISETP.LT.AND P5, PT, R12, UR4, !P0 ;  /* 0x000000040c007c0c */ /* 0x004fe2000c7a1270 */
[----:B------:R-:W2:Y:S01]  /*18630*/  LDCU UR4, c[0x0][0x39c] ;  /* 0x00007380ff0477ac */ /* 0x000ea20008000800 */
        /* <DEDUP_REMOVED lines=12> */
[----:B-1----:R-:W-:Y:S01]  /*18700*/  VIADD R10, R3, 0xdf ;  /* 0x000000df030a7836 */ /* 0x002fe20000000000 */
[----:B------:R-:W-:Y:S01]  /*18710*/  ISETP.LT.AND P3, PT, R8, UR7, !P0 ;  /* 0x0000000708007c0c */ /* 0x000fe2000c761270 */
[----:B------:R-:W1:Y:S01]  /*18720*/  LDCU UR7, c[0x0][0x39c] ;  /* 0x00007380ff0777ac */ /* 0x000e620008000800 */
[----:B------:R5:W-:Y:S01]  /*18730*/  @P2 STG.E desc[UR16][R6.64], R30 ;  /* 0x0000001e06002986 */ /* 0x000be2000c101910 */
[C---:B------:R-:W-:Y:S01]  /*18740*/  LEA R8, P2, R13.reuse, R2, 0x2 ;  /* 0x000000020d087211 */ /* 0x040fe200078410ff */
[----:B------:R-:W-:-:S03]  /*18750*/  VIADD R11, R13, UR5 ;  /* 0x000000050d0b7c36 */ /* 0x000fc60008000000 */
[----:B------:R-:W-:Y:S02]  /*18760*/  LEA.HI.X.SX32 R9, R13, R0, 0x2, P2 ;  /* 0x000000000d097211 */ /* 0x000fe400010f16ff */
[----:B--2---:R-:W-:Y:S01]  /*18770*/  ISETP.LT.AND P2, PT, R10, UR4, !P0 ;  /* 0x000000040a007c0c */ /* 0x004fe2000c741270 */
[----:B------:R-:W2:Y:S01]  /*18780*/  LDCU UR4, c[0x0][0x39c] ;  /* 0x00007380ff0477ac */ /* 0x000ea20008000800 */
        /* <DEDUP_REMOVED lines=14> */
[----:B-1----:R-:W-:Y:S01]  /*18870*/  ISETP.LT.AND P5, PT, R11, UR7, !P0 ;  /* 0x000000070b007c0c */ /* 0x002fe2000c7a1270 */
[----:B------:R-:W1:Y:S01]  /*18880*/  LDCU UR7, c[0x0][0x39c] ;  /* 0x00007380ff0777ac */ /* 0x000e620008000800 */
[C---:B------:R-:W-:Y:S01]  /*18890*/  LEA.HI.X.SX32 R11, R13.reuse, R0, 0x2, P6 ;  /* 0x000000000d0b7211 */ /* 0x040fe200030f16ff */
[----:B------:R5:W-:Y:S01]  /*188a0*/  @P4 STG.E desc[UR16][R6.64], R33 ;  /* 0x0000002106004986 */ /* 0x000be2000c101910 */
[----:B--2---:R-:W-:Y:S01]  /*188b0*/  ISETP.LT.AND P4, PT, R8, UR4, !P0 ;  /* 0x0000000408007c0c */ /* 0x004fe2000c781270 */
[----:B------:R-:W-:Y:S01]  /*188c0*/  VIADD R13, R13, UR5 ;  /* 0x000000050d0d7c36 */ /* 0x000fe20008000000 */
[----:B------:R-:W2:Y:S01]  /*188d0*/  LDCU UR4, c[0x0][0x39c] ;  /* 0x00007380ff0477ac */ /* 0x000ea20008000800 */
        /* <DEDUP_REMOVED lines=13> */
[----:B--2---:R-:W-:Y:S01]  /*189b0*/  ISETP.LT.AND P2, PT, R12, UR4, !P0 ;  /* 0x000000040c007c0c */ /* 0x004fe2000c741270 */
[----:B----4-:R-:W-:Y:S01]  /*189c0*/  VIADD R10, R3, 0xe5 ;  /* 0x000000e5030a7836 */ /* 0x010fe20000000000 */
[C---:B------:R-:W-:Y:S01]  /*189d0*/  LEA.HI.X.SX32 R9, R13.reuse, R0, 0x2, P6 ;  /* 0x000000000d097211 */ /* 0x040fe200030f16ff */
[----:B------:R-:W2:Y:S01]  /*189e0*/  LDCU UR4, c[0x0][0x39c] ;  /* 0x00007380ff0477ac */ /* 0x000ea20008000800 */
[----:B------:R-:W-:Y:S01]  /*189f0*/  VIADD R13, R13, UR5 ;  /* 0x000000050d0d7c36 */ /* 0x000fe20008000000 */
[----:B------:R4:W-:Y:S01]  /*18a00*/  @P1 STG.E desc[UR16][R6.64], R36 ;  /* 0x0000002406001986 */ /* 0x0009e2000c101910 */
[----:B-1----:R-:W-:Y:S01]  /*18a10*/  ISETP.LT.AND P1, PT, R10, UR7, !P0 ;  /* 0x000000070a007c0c */ /* 0x002fe2000c721270 */
[----:B------:R-:W1:Y:S01]  /*18a20*/  LDCU UR7, c[0x0][0x39c] ;  /* 0x00007380ff0777ac */ /* 0x000e620008000800 */
        /* <DEDUP_REMOVED lines=98> */
[----:B--2---:R-:W-:Y:S01]  /*19050*/  ISETP.LT.AND P2, PT, R10, UR4, !P0 ;  /* 0x000000040a007c0c */ /* 0x004fe2000c741270 */
[----:B------:R-:W2:Y:S01]  /*19060*/  LDCU UR4, c[0x0][0x39c] ;  /* 0x00007380ff0477ac */ /* 0x000ea20008000800 */
        /* <DEDUP_REMOVED lines=33> */
[C---:B------:R-:W-:Y:S01]  /*19280*/  VIADD R11, R13.reuse, UR5 ;  /* 0x000000050d0b7c36 */ /* 0x040fe20008000000 */
[----:B------:R1:W-:Y:S01]  /*19290*/  @P1 STG.E desc[UR16][R6.64], R56 ;  /* 0x0000003806001986 */ /* 0x0003e2000c101910 */
[C---:B------:R-:W-:Y:S01]  /*192a0*/  LEA R8, P1, R13.reuse, R2, 0x2 ;  /* 0x000000020d087211 */ /* 0x040fe200078210ff */
[----:B------:R-:W5:Y:S03]  /*192b0*/  LDCU UR7, c[0x0][0x39c] ;  /* 0x00007380ff0777ac */ /* 0x000f660008000800 */
[----:B------:R-:W-:-:S02]  /*192c0*/  LEA.HI.X.SX32 R9, R13, R0, 0x2, P1 ;  /* 0x000000000d097211 */ /* 0x000fc400008f16ff */
[----:B--2---:R-:W-:Y:S01]  /*192d0*/  ISETP.LT.AND P1, PT, R10, UR4, !P0 ;  /* 0x000000040a007c0c */ /* 0x004fe2000c721270 */
[----:B------:R-:W2:Y:S01]  /*192e0*/  LDCU UR4, c[0x0][0x39c] ;  /* 0x00007380ff0477ac */ /* 0x000ea20008000800 */
[----:B----4-:R-:W-:Y:S01]  /*192f0*/  VIADD R5, R3, 0xfa ;  /* 0x000000fa03057836 */ /* 0x010fe20000000000 */
[C---:B------:R-:W-:Y:S01]  /*19300*/  LEA R4, P6, R11.reuse, R2, 0x2 ;  /* 0x000000020b047211 */ /* 0x040fe200078c10ff */
[----:B-1----:R-:W-:Y:S01]  /*19310*/  VIADD R7, R11, UR5 ;  /* 0x000000050b077c36 */ /* 0x002fe20008000000 */
[----:B------:R1:W-:Y:S02]  /*19320*/  @P5 STG.E desc[UR16][R8.64], R57 ;  /* 0x0000003908005986 */ /* 0x0003e4000c101910 */
[----:B---3--:R-:W-:Y:S01]  /*19330*/  ISETP.LT.AND P5, PT, R5, UR6, !P0 ;  /* 0x0000000605007c0c */ /* 0x008fe2000c7a1270 */
[----:B------:R-:W3:Y:S01]  /*19340*/  LDCU UR6, c[0x0][0x39c] ;  /* 0x00007380ff0677ac */ /* 0x000ee20008000800 */
[----:B------:R-:W-:Y:S01]  /*19350*/  LEA.HI.X.SX32 R5, R11, R0, 0x2, P6 ;  /* 0x000000000b057211 */ /* 0x000fe200030f16ff */
[C---:B------:R-:W-:Y:S01]  /*19360*/  VIADD R11, R7.reuse, UR5 ;  /* 0x00000005070b7c36 */ /* 0x040fe20008000000 */
[----:B------:R-:W-:Y:S01]  /*19370*/  LEA R6, P6, R7, R2, 0x2 ;  /* 0x0000000207067211 */ /* 0x000fe200078c10ff */
[----:B------:R-:W-:-:S02]  /*19380*/  VIADD R10, R3, 0xfb ;  /* 0x000000fb030a7836 */ /* 0x000fc40000000000 */
[----:B------:R-:W-:Y:S01]  /*19390*/  VIADD R13, R11, UR5 ;  /* 0x000000050b0d7c36 */ /* 0x000fe20008000000 */
[----:B------:R-:W-:Y:S01]  /*193a0*/  LEA.HI.X.SX32 R7, R7, R0, 0x2, P6 ;  /* 0x0000000007077211 */ /* 0x000fe200030f16ff */
[----:B-1----:R-:W-:Y:S01]  /*193b0*/  VIADD R9, R3, 0xfc ;  /* 0x000000fc03097836 */ /* 0x002fe20000000000 */
[----:B------:R-:W-:Y:S01]  /*193c0*/  LEA R8, P6, R11, R2, 0x2 ;  /* 0x000000020b087211 */ /* 0x000fe200078c10ff */
[----:B------:R1:W-:Y:S01]  /*193d0*/  @P4 STG.E desc[UR16][R4.64], R58 ;  /* 0x0000003a04004986 */ /* 0x0003e2000c101910 */
[----:B------:R-:W-:Y:S01]  /*193e0*/  VIADD R15, R13, UR5 ;  /* 0x000000050d0f7c36 */ /* 0x000fe20008000000 */
[----:B-----5:R-:W-:Y:S02]  /*193f0*/  ISETP.LT.AND P4, PT, R10, UR7, !P0 ;  /* 0x000000070a007c0c */ /* 0x020fe4000c781270 */
[----:B------:R4:W-:Y:S01]  /*19400*/  @P3 STG.E desc[UR16][R6.64], R59 ;  /* 0x0000003b06003986 */ /* 0x0009e2000c101910 */
[----:B--2---:R-:W-:Y:S01]  /*19410*/  ISETP.LT.AND P3, PT, R9, UR4, !P0 ;  /* 0x0000000409007c0c */ /* 0x004fe2000c761270 */
[----:B------:R-:W-:Y:S01]  /*19420*/  VIADD R17, R15, UR5 ;  /* 0x000000050f117c36 */ /* 0x000fe20008000000 */
[----:B------:R-:W-:Y:S01]  /*19430*/  LEA.HI.X.SX32 R9, R11, R0, 0x2, P6 ;  /* 0x000000000b097211 */ /* 0x000fe200030f16ff */
[----:B------:R-:W2:Y:S01]  /*19440*/  LDCU UR4, c[0x0][0x39c] ;  /* 0x00007380ff0477ac */ /* 0x000ea20008000800 */
[----:B------:R-:W-:Y:S01]  /*19450*/  LEA R10, P6, R13, R2, 0x2 ;  /* 0x000000020d0a7211 */ /* 0x000fe200078c10ff */
[----:B-1----:R-:W-:-:S03]  /*19460*/  VIADD R4, R3, 0xfd ;  /* 0x000000fd03047836 */ /* 0x002fc60000000000 */
[----:B------:R-:W-:Y:S01]  /*19470*/  LEA.HI.X.SX32 R11, R13, R0, 0x2, P6 ;  /* 0x000000000d0b7211 */ /* 0x000fe200030f16ff */
[----:B------:R1:W-:Y:S01]  /*19480*/  @P2 STG.E desc[UR16][R8.64], R60 ;  /* 0x0000003c08002986 */ /* 0x0003e2000c101910 */
[----:B------:R-:W-:Y:S01]  /*19490*/  VIADD R13, R17, UR5 ;  /* 0x00000005110d7c36 */ /* 0x000fe20008000000 */
[----:B---3--:R-:W-:Y:S01]  /*194a0*/  ISETP.LT.AND P2, PT, R4, UR6, !P0 ;  /* 0x0000000604007c0c */ /* 0x008fe2000c741270 */
[----:B------:R-:W3:Y:S02]  /*194b0*/  LDCU UR6, c[0x0][0x39c] ;  /* 0x00007380ff0677ac */ /* 0x000ee40008000800 */
[----:B------:R-:W-:Y:S01]  /*194c0*/  VIADD R19, R13, UR5 ;  /* 0x000000050d137c36 */ /* 0x000fe20008000000 */
[----:B------:R5:W-:Y:S01]  /*194d0*/  @P1 STG.E desc[UR16][R10.64], R61 ;  /* 0x0000003d0a001986 */ /* 0x000be2000c101910 */
[-C--:B------:R-:W-:Y:S02]  /*194e0*/  LEA R4, P1, R15, R2.reuse, 0x2 ;  /* 0x000000020f047211 */ /* 0x080fe400078210ff */
[----:B----4-:R-:W-:Y:S01]  /*194f0*/  LEA R6, P6, R17, R2, 0x2 ;  /* 0x0000000211067211 */ /* 0x010fe200078c10ff */
[----:B------:R-:W-:Y:S01]  /*19500*/  VIADD R21, R19, UR5 ;  /* 0x0000000513157c36 */ /* 0x000fe20008000000 */
[----:B------:R-:W-:-:S02]  /*19510*/  LEA.HI.X.SX32 R5, R15, R0, 0x2, P1 ;  /* 0x000000000f057211 */ /* 0x000fc400008f16ff */
[----:B------:R-:W-:Y:S01]  /*19520*/  LEA.HI.X.SX32 R7, R17, R0, 0x2, P6 ;  /* 0x0000000011077211 */ /* 0x000fe200030f16ff */
[----:B------:R-:W-:Y:S01]  /*19530*/  VIADD R15, R21, UR5 ;  /* 0x00000005150f7c36 */ /* 0x000fe20008000000 */
[-C--:B-1----:R-:W-:Y:S01]  /*19540*/  LEA R8, P6, R13, R2.reuse, 0x2 ;  /* 0x000000020d087211 */ /* 0x082fe200078c10ff */
[----:B------:R-:W-:Y:S01]  /*19550*/  VIADD R14, R3, 0xfe ;  /* 0x000000fe030e7836 */ /* 0x000fe20000000000 */
[----:B------:R-:W-:Y:S01]  /*19560*/  LEA R12, P1, R19, R2, 0x2 ;  /* 0x00000002130c7211 */ /* 0x000fe200078210ff */
[----:B------:R-:W-:Y:S01]  /*19570*/  VIADD R3, R3, 0xff ;  /* 0x000000ff03037836 */ /* 0x000fe20000000000 */
[----:B------:R-:W-:Y:S02]  /*19580*/  LEA.HI.X.SX32 R9, R13, R0, 0x2, P6 ;  /* 0x000000000d097211 */ /* 0x000fe400030f16ff */
[----:B-----5:R-:W-:Y:S02]  /*19590*/  LEA R10, P6, R15, R2, 0x2 ;  /* 0x000000020f0a7211 */ /* 0x020fe400078c10ff */
[----:B------:R-:W-:-:S02]  /*195a0*/  LEA.HI.X.SX32 R13, R19, R0, 0x2, P1 ;  /* 0x00000000130d7211 */ /* 0x000fc400008f16ff */
[----:B--2---:R-:W-:Y:S02]  /*195b0*/  ISETP.LT.AND P1, PT, R14, UR4, !P0 ;  /* 0x000000040e007c0c */ /* 0x004fe4000c721270 */
[----:B---3--:R-:W-:Y:S02]  /*195c0*/  ISETP.LT.AND P0, PT, R3, UR6, !P0 ;  /* 0x0000000603007c0c */ /* 0x008fe4000c701270 */
[----:B------:R-:W-:Y:S02]  /*195d0*/  LEA.HI.X.SX32 R11, R15, R0, 0x2, P6 ;  /* 0x000000000f0b7211 */ /* 0x000fe400030f16ff */
[C---:B------:R-:W-:Y:S01]  /*195e0*/  LEA R2, P6, R21.reuse, R2, 0x2 ;  /* 0x0000000215027211 */ /* 0x040fe200078c10ff */
[----:B------:R1:W-:Y:S03]  /*195f0*/  @P5 STG.E desc[UR16][R4.64], R62 ;  /* 0x0000003e04005986 */ /* 0x0003e6000c101910 */
[----:B------:R-:W-:Y:S01]  /*19600*/  LEA.HI.X.SX32 R3, R21, R0, 0x2, P6 ;  /* 0x0000000015037211 */ /* 0x000fe200030f16ff */
[----:B------:R1:W-:Y:S04]  /*19610*/  @P4 STG.E desc[UR16][R6.64], R63 ;  /* 0x0000003f06004986 */ /* 0x0003e8000c101910 */
[----:B------:R1:W-:Y:S04]  /*19620*/  @P3 STG.E desc[UR16][R8.64], R64 ;  /* 0x0000004008003986 */ /* 0x0003e8000c101910 */
[----:B------:R1:W-:Y:S04]  /*19630*/  @P2 STG.E desc[UR16][R12.64], R65 ;  /* 0x000000410c002986 */ /* 0x0003e8000c101910 */
[----:B------:R1:W-:Y:S04]  /*19640*/  @P1 STG.E desc[UR16][R2.64], R66 ;  /* 0x0000004202001986 */ /* 0x0003e8000c101910 */
[----:B------:R1:W-:Y:S01]  /*19650*/  @P0 STG.E desc[UR16][R10.64], R67 ;  /* 0x000000430a000986 */ /* 0x0003e2000c101910 */
[----:B------:R-:W-:Y:S06]  /*19660*/  BAR.SYNC.DEFER_BLOCKING 0x0 ;  /* 0x0000000000007b1d */ /* 0x000fec0000010000 */
[----:B------:R-:W-:Y:S05]  /*19670*/  BRA.U UP0, `(.L_x_14) ;  /* 0x0000000100a07547 */ /* 0x000fea000b800000 */
[----:B------:R-:W2:Y:S01]  /*19680*/  S2UR UR5, SR_CgaCtaId ;  /* 0x00000000000579c3 */ /* 0x000ea20000008800 */
[----:B------:R-:W-:Y:S01]  /*19690*/  NOP ;  /* 0x0000000000007918 */ /* 0x000fe20000000000 */
[----:B------:R-:W-:Y:S01]  /*196a0*/  UMOV UR4, 0x50 ;  /* 0x0000005000047882 */ /* 0x000fe20000000000 */
[----:B------:R-:W-:Y:S02]  /*196b0*/  IMAD.U32 R0, RZ, RZ, UR18 ;  /* 0x00000012ff007e24 */ /* 0x000fe4000f8e00ff */
[----:B-1----:R-:W-:Y:S02]  /*196c0*/  IMAD.MOV.U32 R3, RZ, RZ, 0xffff ;  /* 0x0000ffffff037424 */ /* 0x002fe400078e00ff */
[----:B------:R-:W-:Y:S01]  /*196d0*/  IMAD.MOV.U32 R7, RZ, RZ, 0x1 ;  /* 0x00000001ff077424 */ /* 0x000fe200078e00ff */
[----:B------:R-:W-:-:S04]  /*196e0*/  LOP3.LUT R0, R0, 0xffff, RZ, 0xc0, !PT ;  /* 0x0000ffff00007812 */ /* 0x000fc800078ec0ff */
[----:B------:R-:W-:-:S05]  /*196f0*/  SHF.R.U32.HI R0, RZ, 0x5, R0 ;  /* 0x00000005ff007819 */ /* 0x000fca0000011600 */
[----:B------:R-:W-:Y:S01]  /*19700*/  VIADD R2, R0, 0x10 ;  /* 0x0000001000027836 */ /* 0x000fe20000000000 */
[----:B------:R-:W-:Y:S01]  /*19710*/  SHF.L.U32 R0, R3, R0, RZ ;  /* 0x0000000003007219 */ /* 0x000fe200000006ff */
[----:B--2---:R-:W-:-:S03]  /*19720*/  ULEA UR6, UR5, UR4, 0x18 ;  /* 0x0000000405067291 */ /* 0x004fc6000f8ec0ff */
[----:B------:R-:W-:-:S04]  /*19730*/  SHF.L.U32 R3, R7, R2, RZ ;  /* 0x0000000207037219 */ /* 0x000fc800000006ff */
[----:B------:R-:W-:Y:S02]  /*19740*/  LOP3.LUT R0, R3, R0, RZ, 0xfc, !PT ;  /* 0x0000000003007212 */ /* 0x000fe400078efcff */
[----:B------:R-:W1:Y:S02]  /*19750*/  LDS R5, [UR6] ;  /* 0x00000006ff057984 */ /* 0x000e640008000800 */
[C---:B------:R-:W-:Y:S02]  /*19760*/  LOP3.LUT R2, R0.reuse, 0xffff, RZ, 0xc0, !PT ;  /* 0x0000ffff00027812 */ /* 0x040fe400078ec0ff */
[----:B-1----:R-:W-:-:S04]  /*19770*/  LOP3.LUT R3, R0, 0xffff, R5, 0x80, !PT ;  /* 0x0000ffff00037812 */ /* 0x002fc800078e8005 */
[----:B------:R-:W-:-:S13]  /*19780*/  ISETP.NE.AND P0, PT, R3, R2, PT ;  /* 0x000000020300720c */ /* 0x000fda0003f05270 */
[----:B------:R-:W-:Y:S05]  /*19790*/  @P0 BRA `(.L_x_15) ;  /* 0x0000000000500947 */ /* 0x000fea0003800000 */
[----:B------:R-:W-:Y:S02]  /*197a0*/  SHF.R.U32.HI R5, RZ, 0x10, R5 ;  /* 0x00000010ff057819 */ /* 0x000fe40000011605 */
[----:B------:R-:W-:-:S04]  /*197b0*/  SHF.R.U32.HI R2, RZ, 0x10, R0 ;  /* 0x00000010ff027819 */ /* 0x000fc80000011600 */
[----:B------:R-:W-:-:S04]  /*197c0*/  LOP3.LUT R5, R5, R2, RZ, 0xc0, !PT ;  /* 0x0000000205057212 */ /* 0x000fc800078ec0ff */
[----:B------:R-:W-:-:S13]  /*197d0*/  ISETP.NE.AND P0, PT, R5, R2, PT ;  /* 0x000000020500720c */ /* 0x000fda0003f05270 */
[----:B------:R-:W-:Y:S05]  /*197e0*/  @P0 BRA `(.L_x_16) ;  /* 0x0000000000300947 */ /* 0x000fea0003800000 */
[----:B------:R-:W-:Y:S01]  /*197f0*/  R2UR UR4, R0 ;  /* 0x00000000000472ca */ /* 0x000fe200000e0000 */
[----:B------:R-:W-:Y:S01]  /*19800*/  VOTEU.ANY UR5, UPT, PT ;  /* 0x0000000000057886 */ /* 0x000fe200038e0100 */
[----:B------:R-:W1:Y:S01]  /*19810*/  S2R R0, SR_LANEID ;  /* 0x0000000000007919 */ /* 0x000e620000000000 */
[----:B------:R-:W-:-:S10]  /*19820*/  UFLO.U32 UR5, UR5 ;  /* 0x00000005000572bd */ /* 0x000fd400080e0000 */
[----:B------:R-:W-:-:S06]  /*19830*/  ULOP3.LUT UR4, URZ, UR4, URZ, 0x33, !UPT ;  /* 0x00000004ff047292 */ /* 0x000fcc000f8e33ff */
[----:B------:R-:W-:-:S04]  /*19840*/  IMAD.U32 R2, RZ, RZ, UR4 ;  /* 0x00000004ff027e24 */ /* 0x000fc8000f8e00ff */
[----:B------:R-:W2:Y:S02]  /*19850*/  REDUX UR7, R2 ;  /* 0x00000000020773c4 */ /* 0x000ea40000000000 */
[----:B------:R3:W-:Y:S01]  /*19860*/  UTCATOMSWS.AND URZ, UR4 ;  /* 0x0000000400ff79e3 */ /* 0x0007e20008000000 */
[----:B-1----:R-:W-:Y:S01]  /*19870*/  ISETP.EQ.U32.AND P0, PT, R0, UR5, PT ;  /* 0x0000000500007c0c */ /* 0x002fe2000bf02070 */
[----:B--2---:R-:W-:-:S12]  /*19880*/  IMAD.U32 R0, RZ, RZ, UR7 ;  /* 0x00000007ff007e24 */ /* 0x004fd8000f8e00ff */
[----:B------:R3:W-:Y:S01]  /*19890*/  @P0 ATOMS.AND RZ, [UR6], R0 ;  /* 0x00000000ffff098c */ /* 0x0007e2000a800006 */
[----:B------:R-:W-:Y:S05]  /*198a0*/  BRA `(.L_x_14) ;  /* 0x0000000000147947 */ /* 0x000fea0003800000 */
.L_x_16:
[----:B------:R-:W-:-:S07]  /*198b0*/  MOV R2, 0x198d0 ;  /* 0x000198d000027802 */ /* 0x000fce0000000f00 */
[----:B------:R-:W-:Y:S05]  /*198c0*/  CALL.REL.NOINC `($__internal_0_$__cuda_sm10x_tcgen05_guardrail_trap_col_being_dealloced_not_returned_by_alloc) ;  /* 0x00000000002c7944 */ /* 0x000fea0003c00000 */
[----:B------:R-:W-:Y:S05]  /*198d0*/  BRA `(.L_x_14) ;  /* 0x0000000000087947 */ /* 0x000fea0003800000 */
.L_x_15:
[----:B------:R-:W-:-:S07]  /*198e0*/  MOV R2, 0x19900 ;  /* 0x0001990000027802 */ /* 0x000fce0000000f00 */
[----:B------:R-:W-:Y:S05]  /*198f0*/  CALL.REL.NOINC `($__internal_2_$__cuda_sm10x_tcgen05_guardrail_trap_unallocated_columns_being_dealloced) ;  /* 0x0000000000387944 */ /* 0x000fea0003c00000 */
.L_x_14:
[----:B------:R-:W-:Y:S01]  /*19900*/  NOP ;  /* 0x0000000000007918 */ /* 0x000fe20000000000 */
[----:B---3--:R-:W-:Y:S05]  /*19910*/  EXIT ;  /* 0x000000000000794d */ /* 0x008fea0003800000 */
.L_x_9:
[----:B------:R-:W1:Y:S02]  /*19920*/  SYNCS.PHASECHK.TRANS64.TRYWAIT P2, [UR8], R4 ;  /* 0x00000004ff0075a7 */ /* 0x000e640008041108 */
[----:B-1----:R-:W-:Y:S05]  /*19930*/  @!P2 BRA `(.L_x_9) ;  /* 0xfffffffc00f8a947 */ /* 0x002fea000383ffff */
[----:B------:R-:W-:Y:S05]  /*19940*/  BRA `(.L_x_17) ;  /* 0xffffff5c00e87947 */ /* 0x000fea000383ffff */
.L_x_13:
[----:B------:R-:W1:Y:S02]  /*19950*/  SYNCS.PHASECHK.TRANS64.TRYWAIT P4, [UR8], R4 ;  /* 0x00000004ff0075a7 */ /* 0x000e640008081108 */
[----:B-1----:R-:W-:Y:S05]  /*19960*/  @!P4 BRA `(.L_x_13) ;  /* 0xfffffffc00f8c947 */ /* 0x002fea000383ffff */
[----:B------:R-:W-:Y:S05]  /*19970*/  BRA `(.L_x_12) ;  /* 0xffffff8000507947 */ /* 0x000fea000383ffff */
        .weak           $__internal_0_$__cuda_sm10x_tcgen05_guardrail_trap_col_being_dealloced_not_returned_by_alloc
        .type           $__internal_0_$__cuda_sm10x_tcgen05_guardrail_trap_col_being_dealloced_not_returned_by_alloc,@function
        .size           $__internal_0_$__cuda_sm10x_tcgen05_guardrail_trap_col_being_dealloced_not_returned_by_alloc,($__internal_1_$__cuda_sm10x_tcgen05_guardrail_trap_phase_invalid_during_alloc - $__internal_0_$__cuda_sm10x_tcgen05_guardrail_trap_col_being_dealloced_not_returned_by_alloc)
$__internal_0_$__cuda_sm10x_tcgen05_guardrail_trap_col_being_dealloced_not_returned_by_alloc:
[----:B------:R-:W-:Y:S05]  /*19980*/  BPT.TRAP 0x1 ;  /* 0x000000040000795c */ /* 0x000fea0000300000 */
[----:B------:R-:W-:-:S04]  /*19990*/  IMAD.MOV.U32 R3, RZ, RZ, 0x0 ;  /* 0x00000000ff037424 */ /* 0x000fc800078e00ff */
[----:B------:R-:W-:Y:S05]  /*199a0*/  RET.REL.NODEC R2 `(matmul_kernel) ;  /* 0xfffffe6402947950 */ /* 0x000fea0003c3ffff */
        .weak           $__internal_1_$__cuda_sm10x_tcgen05_guardrail_trap_phase_invalid_during_alloc
        .type           $__internal_1_$__cuda_sm10x_tcgen05_guardrail_trap_phase_invalid_during_alloc,@function
        .size           $__internal_1_$__cuda_sm10x_tcgen05_guardrail_trap_phase_invalid_during_alloc,($__internal_2_$__cuda_sm10x_tcgen05_guardrail_trap_unallocated_columns_being_dealloced - $__internal_1_$__cuda_sm10x_tcgen05_guardrail_trap_phase_invalid_during_alloc)
$__internal_1_$__cuda_sm10x_tcgen05_guardrail_trap_phase_invalid_during_alloc:
[----:B------:R-:W-:Y:S05]  /*199b0*/  BPT.TRAP 0x1 ;  /* 0x000000040000795c */ /* 0x000fea0000300000 */
[----:B------:R-:W-:-:S04]  /*199c0*/  IMAD.MOV.U32 R3, RZ, RZ, 0x0 ;  /* 0x00000000ff037424 */ /* 0x000fc800078e00ff */
[----:B------:R-:W-:Y:S05]  /*199d0*/  RET.REL.NODEC R2 `(matmul_kernel) ;  /* 0xfffffe6402887950 */ /* 0x000fea0003c3ffff */
        .weak           $__internal_2_$__cuda_sm10x_tcgen05_guardrail_trap_unallocated_columns_being_dealloced
        .type           $__internal_2_$__cuda_sm10x_tcgen05_guardrail_trap_unallocated_columns_being_dealloced,@function
        .size           $__internal_2_$__cuda_sm10x_tcgen05_guardrail_trap_unallocated_columns_being_dealloced,(.L_x_21 - $__internal_2_$__cuda_sm10x_tcgen05_guardrail_trap_unallocated_columns_being_dealloced)
$__internal_2_$__cuda_sm10x_tcgen05_guardrail_trap_unallocated_columns_being_dealloced:
[----:B------:R-:W-:Y:S05]  /*199e0*/  BPT.TRAP 0x1 ;  /* 0x000000040000795c */ /* 0x000fea0000300000 */
[----:B------:R-:W-:-:S04]  /*199f0*/  IMAD.MOV.U32 R3, RZ, RZ, 0x0 ;  /* 0x00000000ff037424 */ /* 0x000fc800078e00ff */
[----:B------:R-:W-:Y:S05]  /*19a00*/  RET.REL.NODEC R2 `(matmul_kernel) ;  /* 0xfffffe64027c7950 */ /* 0x000fea0003c3ffff */
.L_x_18:
[----:B------:R-:W-:-:S00]  /*19a10*/  BRA `(.L_x_18) ;  /* 0xfffffffc00fc7947 */ /* 0x000fc0000383ffff */
[----:B------:R-:W-:-:S00]  /*19a20*/  NOP ;  /* 0x0000000000007918 */ /* 0x000fc00000000000 */
        /* <DEDUP_REMOVED lines=13> */
.L_x_21:


//--------------------- .nv.shared.matmul_kernel  --------------------------
	.section	.nv.shared.matmul_kernel,"aw",@nobits
	.sectionflags	@""
	.align	16
	.zero		1024


//--------------------- .nv.shared.reserved.0     --------------------------
	.section	.nv.shared.reserved.0,"aw",@nobits
	.align	8
	.weak		__nv_reservedSMEM_offset_0_alias
	.size		__nv_reservedSMEM_offset_0_alias, 0, 64
	.other		__nv_reservedSMEM_offset_0_alias,@"STO_CUDA_RESERVED_SHARED STV_DEFAULT"
__nv_reservedSMEM_offset_0_alias:
	.zero		0
.nv.shared.reserved.0:
	.zero		64
	.weak		__nv_reservedSMEM_allocation_phase
	.type		__nv_reservedSMEM_allocation_phase,@object
	.size		__nv_reservedSMEM_allocation_phase,(.L_0 - __nv_reservedSMEM_allocation_phase)
__nv_reservedSMEM_allocation_phase:
	.zero		1
.L_0:
	.zero		7
	.weak		__nv_reservedSMEM_devtool_atexit_pc
	.type		__nv_reservedSMEM_devtool_atexit_pc,@object
	.size		__nv_reservedSMEM_devtool_atexit_pc,(__nv_reservedSMEM_allocation_mask - __nv_reservedSMEM_devtool_atexit_pc)
__nv_reservedSMEM_devtool_atexit_pc:
	.zero		8
	.weak		__nv_reservedSMEM_allocation_mask
	.type		__nv_reservedSMEM_allocation_mask,@object
	.size		__nv_reservedSMEM_allocation_mask,(.L_2 - __nv_reservedSMEM_allocation_mask)
__nv_reservedSMEM_allocation_mask:
	.zero		4
.L_2:


//--------------------- .nv.constant0.matmul_kernel --------------------------
	.section	.nv.constant0.matmul_kernel,"a",@progbits
	.sectionflags	@""
	.align	4
.nv.constant0.matmul_kernel:
	.zero		976


//--------------------- SYMBOLS --------------------------

	.type		.nv.reservedSmem.offset0,@object
	.size		.nv.reservedSmem.offset0,0x4
	.type		.nv.reservedSmem.cap,@object
	.size		.nv.reservedSmem.cap,0x4
